//
// Generated by NVIDIA NVVM Compiler
//
// Compiler Build ID: CL-36424714
// Cuda compilation tools, release 13.0, V13.0.88
// Based on NVVM 20.0.0
//

.version 9.0
.target sm_100
.address_size 64

	// .globl	_Z10cross_calcPdS_m
// _ZZN3cub18CUB_300001_SM_10006detail6reduce28DeviceReduceSingleTileKernelINS2_10policy_hubIdjN4cuda3__47maximumIvEEE10Policy1000EPdSB_jS8_ddNS5_3std3__410__identityEEEvT0_T1_T2_T3_T4_T6_E12temp_storage has been demoted
// _ZZN3cub18CUB_300001_SM_10006detail6reduce18DeviceReduceKernelINS2_10policy_hubIdjN4cuda3__47maximumIvEEE10Policy1000EPdjS8_dNS5_3std3__410__identityEEEvT0_PT3_T1_NS0_13GridEvenShareISI_EET2_T4_E12temp_storage has been demoted
// _ZZN3cub18CUB_300001_SM_10006detail6reduce28DeviceReduceSingleTileKernelINS2_10policy_hubIdjN4cuda3__47maximumIvEEE10Policy1000EPdSB_iS8_ddNS5_3std3__410__identityEEEvT0_T1_T2_T3_T4_T6_E12temp_storage has been demoted
.global .align 1 .b8 _ZN33_INTERNAL_926c061e_4_k_cu_corners4cuda3std3__45__cpo5beginE[1];
.global .align 1 .b8 _ZN33_INTERNAL_926c061e_4_k_cu_corners4cuda3std3__45__cpo3endE[1];
.global .align 1 .b8 _ZN33_INTERNAL_926c061e_4_k_cu_corners4cuda3std3__45__cpo6cbeginE[1];
.global .align 1 .b8 _ZN33_INTERNAL_926c061e_4_k_cu_corners4cuda3std3__45__cpo4cendE[1];
.global .align 1 .b8 _ZN33_INTERNAL_926c061e_4_k_cu_corners4cuda3std3__45__cpo6rbeginE[1];
.global .align 1 .b8 _ZN33_INTERNAL_926c061e_4_k_cu_corners4cuda3std3__45__cpo4rendE[1];
.global .align 1 .b8 _ZN33_INTERNAL_926c061e_4_k_cu_corners4cuda3std3__45__cpo7crbeginE[1];
.global .align 1 .b8 _ZN33_INTERNAL_926c061e_4_k_cu_corners4cuda3std3__45__cpo5crendE[1];
.global .align 1 .b8 _ZN33_INTERNAL_926c061e_4_k_cu_corners4cuda3std3__435_GLOBAL__N__926c061e_4_k_cu_corners6ignoreE[1];
.global .align 1 .b8 _ZN33_INTERNAL_926c061e_4_k_cu_corners4cuda3std3__419piecewise_constructE[1];
.global .align 1 .b8 _ZN33_INTERNAL_926c061e_4_k_cu_corners4cuda3std3__48in_placeE[1];
.global .align 1 .b8 _ZN33_INTERNAL_926c061e_4_k_cu_corners4cuda3std3__420unreachable_sentinelE[1];
.global .align 1 .b8 _ZN33_INTERNAL_926c061e_4_k_cu_corners4cuda3std3__47nulloptE[1];
.global .align 1 .b8 _ZN33_INTERNAL_926c061e_4_k_cu_corners4cuda3std3__48unexpectE[1];
.global .align 1 .b8 _ZN33_INTERNAL_926c061e_4_k_cu_corners4cuda3std6ranges3__45__cpo4swapE[1];
.global .align 1 .b8 _ZN33_INTERNAL_926c061e_4_k_cu_corners4cuda3std6ranges3__45__cpo9iter_moveE[1];
.global .align 1 .b8 _ZN33_INTERNAL_926c061e_4_k_cu_corners4cuda3std6ranges3__45__cpo5beginE[1];
.global .align 1 .b8 _ZN33_INTERNAL_926c061e_4_k_cu_corners4cuda3std6ranges3__45__cpo3endE[1];
.global .align 1 .b8 _ZN33_INTERNAL_926c061e_4_k_cu_corners4cuda3std6ranges3__45__cpo6cbeginE[1];
.global .align 1 .b8 _ZN33_INTERNAL_926c061e_4_k_cu_corners4cuda3std6ranges3__45__cpo4cendE[1];
.global .align 1 .b8 _ZN33_INTERNAL_926c061e_4_k_cu_corners4cuda3std6ranges3__45__cpo7advanceE[1];
.global .align 1 .b8 _ZN33_INTERNAL_926c061e_4_k_cu_corners4cuda3std6ranges3__45__cpo9iter_swapE[1];
.global .align 1 .b8 _ZN33_INTERNAL_926c061e_4_k_cu_corners4cuda3std6ranges3__45__cpo4nextE[1];
.global .align 1 .b8 _ZN33_INTERNAL_926c061e_4_k_cu_corners4cuda3std6ranges3__45__cpo4prevE[1];
.global .align 1 .b8 _ZN33_INTERNAL_926c061e_4_k_cu_corners4cuda3std6ranges3__45__cpo4dataE[1];
.global .align 1 .b8 _ZN33_INTERNAL_926c061e_4_k_cu_corners4cuda3std6ranges3__45__cpo5cdataE[1];
.global .align 1 .b8 _ZN33_INTERNAL_926c061e_4_k_cu_corners4cuda3std6ranges3__45__cpo4sizeE[1];
.global .align 1 .b8 _ZN33_INTERNAL_926c061e_4_k_cu_corners4cuda3std6ranges3__45__cpo5ssizeE[1];
.global .align 1 .b8 _ZN33_INTERNAL_926c061e_4_k_cu_corners4cuda3std6ranges3__45__cpo8distanceE[1];
.global .align 1 .b8 _ZN33_INTERNAL_926c061e_4_k_cu_corners6thrust24THRUST_300001_SM_1000_NS6system6detail10sequential3seqE[1];
.global .align 1 .b8 _ZN33_INTERNAL_926c061e_4_k_cu_corners6thrust24THRUST_300001_SM_1000_NS12placeholders2_1E[1];
.global .align 1 .b8 _ZN33_INTERNAL_926c061e_4_k_cu_corners6thrust24THRUST_300001_SM_1000_NS12placeholders2_2E[1];
.global .align 1 .b8 _ZN33_INTERNAL_926c061e_4_k_cu_corners6thrust24THRUST_300001_SM_1000_NS12placeholders2_3E[1];
.global .align 1 .b8 _ZN33_INTERNAL_926c061e_4_k_cu_corners6thrust24THRUST_300001_SM_1000_NS12placeholders2_4E[1];
.global .align 1 .b8 _ZN33_INTERNAL_926c061e_4_k_cu_corners6thrust24THRUST_300001_SM_1000_NS12placeholders2_5E[1];
.global .align 1 .b8 _ZN33_INTERNAL_926c061e_4_k_cu_corners6thrust24THRUST_300001_SM_1000_NS12placeholders2_6E[1];
.global .align 1 .b8 _ZN33_INTERNAL_926c061e_4_k_cu_corners6thrust24THRUST_300001_SM_1000_NS12placeholders2_7E[1];
.global .align 1 .b8 _ZN33_INTERNAL_926c061e_4_k_cu_corners6thrust24THRUST_300001_SM_1000_NS12placeholders2_8E[1];
.global .align 1 .b8 _ZN33_INTERNAL_926c061e_4_k_cu_corners6thrust24THRUST_300001_SM_1000_NS12placeholders2_9E[1];
.global .align 1 .b8 _ZN33_INTERNAL_926c061e_4_k_cu_corners6thrust24THRUST_300001_SM_1000_NS12placeholders3_10E[1];

.visible .entry _Z10cross_calcPdS_m(
	.param .u64 .ptr .align 1 _Z10cross_calcPdS_m_param_0,
	.param .u64 .ptr .align 1 _Z10cross_calcPdS_m_param_1,
	.param .u64 _Z10cross_calcPdS_m_param_2
)
{
	.reg .pred 	%p<4>;
	.reg .b32 	%r<3>;
	.reg .b64 	%rd<21>;
	.reg .b64 	%fd<9>;

	ld.param.u64 	%rd1, [_Z10cross_calcPdS_m_param_0];
	ld.param.u64 	%rd2, [_Z10cross_calcPdS_m_param_1];
	ld.param.u64 	%rd3, [_Z10cross_calcPdS_m_param_2];
	mov.u32 	%r1, %ctaid.x;
	mov.u32 	%r2, %tid.x;
	setp.eq.s32 	%p1, %r2, 0;
	setp.eq.s32 	%p2, %r1, 0;
	or.pred  	%p3, %p1, %p2;
	@%p3 bra 	$L__BB0_2;
	cvta.to.global.u64 	%rd4, %rd1;
	cvta.to.global.u64 	%rd5, %rd2;
	cvt.u64.u32 	%rd6, %r1;
	cvt.u64.u32 	%rd7, %r2;
	mul.lo.s64 	%rd8, %rd3, %rd6;
	add.s64 	%rd9, %rd8, %rd7;
	shl.b64 	%rd10, %rd9, 3;
	add.s64 	%rd11, %rd4, %rd10;
	ld.global.f64 	%fd1, [%rd11+-8];
	ld.global.f64 	%fd2, [%rd11+8];
	add.f64 	%fd3, %fd1, %fd2;
	add.s64 	%rd12, %rd8, %rd3;
	shl.b64 	%rd13, %rd3, 3;
	add.s64 	%rd14, %rd11, %rd13;
	ld.global.f64 	%fd4, [%rd14];
	add.f64 	%fd5, %fd3, %fd4;
	shl.b64 	%rd15, %rd3, 1;
	sub.s64 	%rd16, %rd12, %rd15;
	add.s64 	%rd17, %rd16, %rd7;
	shl.b64 	%rd18, %rd17, 3;
	add.s64 	%rd19, %rd4, %rd18;
	ld.global.f64 	%fd6, [%rd19];
	add.f64 	%fd7, %fd5, %fd6;
	mul.f64 	%fd8, %fd7, 0d3FD0000000000000;
	add.s64 	%rd20, %rd5, %rd10;
	st.global.f64 	[%rd20], %fd8;
$L__BB0_2:
	ret;

}
	// .globl	_Z16get_error_matrixPdS_S_
.visible .entry _Z16get_error_matrixPdS_S_(
	.param .u64 .ptr .align 1 _Z16get_error_matrixPdS_S__param_0,
	.param .u64 .ptr .align 1 _Z16get_error_matrixPdS_S__param_1,
	.param .u64 .ptr .align 1 _Z16get_error_matrixPdS_S__param_2
)
{
	.reg .pred 	%p<4>;
	.reg .b32 	%r<5>;
	.reg .b64 	%rd<11>;
	.reg .b64 	%fd<5>;

	ld.param.u64 	%rd1, [_Z16get_error_matrixPdS_S__param_0];
	ld.param.u64 	%rd2, [_Z16get_error_matrixPdS_S__param_1];
	ld.param.u64 	%rd3, [_Z16get_error_matrixPdS_S__param_2];
	mov.u32 	%r2, %ctaid.x;
	mov.u32 	%r3, %ntid.x;
	mov.u32 	%r4, %tid.x;
	mad.lo.s32 	%r1, %r2, %r3, %r4;
	setp.eq.s32 	%p1, %r2, 0;
	setp.eq.s32 	%p2, %r4, 0;
	or.pred  	%p3, %p1, %p2;
	@%p3 bra 	$L__BB1_2;
	cvta.to.global.u64 	%rd4, %rd2;
	cvta.to.global.u64 	%rd5, %rd1;
	cvta.to.global.u64 	%rd6, %rd3;
	mul.wide.u32 	%rd7, %r1, 8;
	add.s64 	%rd8, %rd4, %rd7;
	ld.global.f64 	%fd1, [%rd8];
	add.s64 	%rd9, %rd5, %rd7;
	ld.global.f64 	%fd2, [%rd9];
	sub.f64 	%fd3, %fd1, %fd2;
	abs.f64 	%fd4, %fd3;
	add.s64 	%rd10, %rd6, %rd7;
	st.global.f64 	[%rd10], %fd4;
$L__BB1_2:
	ret;

}
	// .globl	_ZN3cub18CUB_300001_SM_10006detail11EmptyKernelIvEEvv
.visible .entry _ZN3cub18CUB_300001_SM_10006detail11EmptyKernelIvEEvv()
{


	ret;

}
	// .globl	_ZN3cub18CUB_300001_SM_10006detail6reduce28DeviceReduceSingleTileKernelINS2_10policy_hubIdjN4cuda3__47maximumIvEEE10Policy1000EPdSB_jS8_ddNS5_3std3__410__identityEEEvT0_T1_T2_T3_T4_T6_
.visible .entry _ZN3cub18CUB_300001_SM_10006detail6reduce28DeviceReduceSingleTileKernelINS2_10policy_hubIdjN4cuda3__47maximumIvEEE10Policy1000EPdSB_jS8_ddNS5_3std3__410__identityEEEvT0_T1_T2_T3_T4_T6_(
	.param .u64 .ptr .align 1 _ZN3cub18CUB_300001_SM_10006detail6reduce28DeviceReduceSingleTileKernelINS2_10policy_hubIdjN4cuda3__47maximumIvEEE10Policy1000EPdSB_jS8_ddNS5_3std3__410__identityEEEvT0_T1_T2_T3_T4_T6__param_0,
	.param .u64 .ptr .align 1 _ZN3cub18CUB_300001_SM_10006detail6reduce28DeviceReduceSingleTileKernelINS2_10policy_hubIdjN4cuda3__47maximumIvEEE10Policy1000EPdSB_jS8_ddNS5_3std3__410__identityEEEvT0_T1_T2_T3_T4_T6__param_1,
	.param .u32 _ZN3cub18CUB_300001_SM_10006detail6reduce28DeviceReduceSingleTileKernelINS2_10policy_hubIdjN4cuda3__47maximumIvEEE10Policy1000EPdSB_jS8_ddNS5_3std3__410__identityEEEvT0_T1_T2_T3_T4_T6__param_2,
	.param .align 1 .b8 _ZN3cub18CUB_300001_SM_10006detail6reduce28DeviceReduceSingleTileKernelINS2_10policy_hubIdjN4cuda3__47maximumIvEEE10Policy1000EPdSB_jS8_ddNS5_3std3__410__identityEEEvT0_T1_T2_T3_T4_T6__param_3[1],
	.param .f64 _ZN3cub18CUB_300001_SM_10006detail6reduce28DeviceReduceSingleTileKernelINS2_10policy_hubIdjN4cuda3__47maximumIvEEE10Policy1000EPdSB_jS8_ddNS5_3std3__410__identityEEEvT0_T1_T2_T3_T4_T6__param_4,
	.param .align 1 .b8 _ZN3cub18CUB_300001_SM_10006detail6reduce28DeviceReduceSingleTileKernelINS2_10policy_hubIdjN4cuda3__47maximumIvEEE10Policy1000EPdSB_jS8_ddNS5_3std3__410__identityEEEvT0_T1_T2_T3_T4_T6__param_5[1]
)
.maxntid 256
.minnctapersm 1
{
	.reg .pred 	%p<220>;
	.reg .b32 	%r<482>;
	.reg .b64 	%rd<205>;
	.reg .b64 	%fd<381>;
	// demoted variable
	.shared .align 8 .b8 _ZZN3cub18CUB_300001_SM_10006detail6reduce28DeviceReduceSingleTileKernelINS2_10policy_hubIdjN4cuda3__47maximumIvEEE10Policy1000EPdSB_jS8_ddNS5_3std3__410__identityEEEvT0_T1_T2_T3_T4_T6_E12temp_storage[80];
	ld.param.u64 	%rd16, [_ZN3cub18CUB_300001_SM_10006detail6reduce28DeviceReduceSingleTileKernelINS2_10policy_hubIdjN4cuda3__47maximumIvEEE10Policy1000EPdSB_jS8_ddNS5_3std3__410__identityEEEvT0_T1_T2_T3_T4_T6__param_0];
	ld.param.u64 	%rd17, [_ZN3cub18CUB_300001_SM_10006detail6reduce28DeviceReduceSingleTileKernelINS2_10policy_hubIdjN4cuda3__47maximumIvEEE10Policy1000EPdSB_jS8_ddNS5_3std3__410__identityEEEvT0_T1_T2_T3_T4_T6__param_1];
	ld.param.u32 	%r69, [_ZN3cub18CUB_300001_SM_10006detail6reduce28DeviceReduceSingleTileKernelINS2_10policy_hubIdjN4cuda3__47maximumIvEEE10Policy1000EPdSB_jS8_ddNS5_3std3__410__identityEEEvT0_T1_T2_T3_T4_T6__param_2];
	ld.param.f64 	%fd58, [_ZN3cub18CUB_300001_SM_10006detail6reduce28DeviceReduceSingleTileKernelINS2_10policy_hubIdjN4cuda3__47maximumIvEEE10Policy1000EPdSB_jS8_ddNS5_3std3__410__identityEEEvT0_T1_T2_T3_T4_T6__param_4];
	cvta.to.global.u64 	%rd1, %rd17;
	setp.ne.s32 	%p1, %r69, 0;
	@%p1 bra 	$L__BB3_3;
	mov.u32 	%r455, %tid.x;
	setp.ne.s32 	%p219, %r455, 0;
	@%p219 bra 	$L__BB3_76;
	st.global.f64 	[%rd1], %fd58;
	bra.uni 	$L__BB3_76;
$L__BB3_3:
	and.b64  	%rd18, %rd16, 31;
	setp.ne.s64 	%p2, %rd18, 0;
	@%p2 bra 	$L__BB3_39;
	setp.gt.u32 	%p110, %r69, 2047;
	@%p110 bra 	$L__BB3_23;
	mov.u32 	%r1, %tid.x;
	setp.ge.u32 	%p159, %r1, %r69;
	mov.f64 	%fd359, 0d0000000000000000;
	mov.u32 	%r459, %r1;
	@%p159 bra 	$L__BB3_7;
	mul.wide.u32 	%rd168, %r1, 8;
	add.s64 	%rd167, %rd16, %rd168;
	// begin inline asm
	ld.global.nc.u64 %rd166, [%rd167];
	// end inline asm
	mov.b64 	%fd359, %rd166;
	add.s32 	%r459, %r1, 256;
$L__BB3_7:
	setp.ge.u32 	%p160, %r459, %r69;
	@%p160 bra 	$L__BB3_14;
	not.b32 	%r331, %r459;
	add.s32 	%r4, %r69, %r331;
	and.b32  	%r332, %r4, 768;
	setp.eq.s32 	%p161, %r332, 768;
	@%p161 bra 	$L__BB3_11;
	mul.wide.u32 	%rd169, %r459, 8;
	add.s64 	%rd201, %rd16, %rd169;
	shr.u32 	%r333, %r4, 8;
	add.s32 	%r334, %r333, 1;
	and.b32  	%r335, %r334, 3;
	neg.s32 	%r457, %r335;
$L__BB3_10:
	.pragma "nounroll";
	// begin inline asm
	ld.global.nc.u64 %rd170, [%rd201];
	// end inline asm
	mov.b64 	%fd272, %rd170;
	setp.lt.f64 	%p162, %fd359, %fd272;
	selp.f64 	%fd359, %fd272, %fd359, %p162;
	add.s32 	%r459, %r459, 256;
	add.s64 	%rd201, %rd201, 2048;
	add.s32 	%r457, %r457, 1;
	setp.ne.s32 	%p163, %r457, 0;
	@%p163 bra 	$L__BB3_10;
$L__BB3_11:
	setp.lt.u32 	%p164, %r4, 768;
	@%p164 bra 	$L__BB3_14;
	mul.wide.u32 	%rd172, %r459, 8;
	add.s64 	%rd202, %rd16, %rd172;
$L__BB3_13:
	// begin inline asm
	ld.global.nc.u64 %rd173, [%rd202];
	// end inline asm
	mov.b64 	%fd273, %rd173;
	setp.lt.f64 	%p165, %fd359, %fd273;
	selp.f64 	%fd274, %fd273, %fd359, %p165;
	add.s64 	%rd176, %rd202, 2048;
	// begin inline asm
	ld.global.nc.u64 %rd175, [%rd176];
	// end inline asm
	mov.b64 	%fd275, %rd175;
	setp.lt.f64 	%p166, %fd274, %fd275;
	selp.f64 	%fd276, %fd275, %fd274, %p166;
	add.s64 	%rd178, %rd202, 4096;
	// begin inline asm
	ld.global.nc.u64 %rd177, [%rd178];
	// end inline asm
	mov.b64 	%fd277, %rd177;
	setp.lt.f64 	%p167, %fd276, %fd277;
	selp.f64 	%fd278, %fd277, %fd276, %p167;
	add.s64 	%rd180, %rd202, 6144;
	// begin inline asm
	ld.global.nc.u64 %rd179, [%rd180];
	// end inline asm
	mov.b64 	%fd279, %rd179;
	setp.lt.f64 	%p168, %fd278, %fd279;
	selp.f64 	%fd359, %fd279, %fd278, %p168;
	add.s32 	%r459, %r459, 1024;
	add.s64 	%rd202, %rd202, 8192;
	setp.lt.s32 	%p169, %r459, %r69;
	@%p169 bra 	$L__BB3_13;
$L__BB3_14:
	setp.lt.u32 	%p170, %r69, 256;
	@%p170 bra 	$L__BB3_19;
	// begin inline asm
	mov.u32 %r399, %laneid;
	// end inline asm
	mov.b64 	%rd191, %fd359;
	mov.b64 	{%r401, %r406}, %rd191;
	mov.b32 	%r407, 1;
	mov.b32 	%r448, 31;
	mov.b32 	%r449, -1;
	// begin inline asm
	shfl.sync.down.b32 %r400, %r401, %r407, %r448, %r449;
	// end inline asm
	// begin inline asm
	shfl.sync.down.b32 %r405, %r406, %r407, %r448, %r449;
	// end inline asm
	mov.b64 	%rd192, {%r400, %r405};
	mov.b64 	%fd327, %rd192;
	setp.gt.s32 	%p198, %r399, 30;
	setp.lt.f64 	%p199, %fd359, %fd327;
	selp.f64 	%fd328, %fd327, %fd359, %p199;
	selp.f64 	%fd329, %fd359, %fd328, %p198;
	mov.b64 	%rd193, %fd329;
	mov.b64 	{%r411, %r416}, %rd193;
	mov.b32 	%r417, 2;
	// begin inline asm
	shfl.sync.down.b32 %r410, %r411, %r417, %r448, %r449;
	// end inline asm
	// begin inline asm
	shfl.sync.down.b32 %r415, %r416, %r417, %r448, %r449;
	// end inline asm
	mov.b64 	%rd194, {%r410, %r415};
	mov.b64 	%fd330, %rd194;
	setp.gt.s32 	%p200, %r399, 29;
	setp.lt.f64 	%p201, %fd329, %fd330;
	selp.f64 	%fd331, %fd330, %fd329, %p201;
	selp.f64 	%fd332, %fd329, %fd331, %p200;
	mov.b64 	%rd195, %fd332;
	mov.b64 	{%r421, %r426}, %rd195;
	mov.b32 	%r427, 4;
	// begin inline asm
	shfl.sync.down.b32 %r420, %r421, %r427, %r448, %r449;
	// end inline asm
	// begin inline asm
	shfl.sync.down.b32 %r425, %r426, %r427, %r448, %r449;
	// end inline asm
	mov.b64 	%rd196, {%r420, %r425};
	mov.b64 	%fd333, %rd196;
	setp.gt.s32 	%p202, %r399, 27;
	setp.lt.f64 	%p203, %fd332, %fd333;
	selp.f64 	%fd334, %fd333, %fd332, %p203;
	selp.f64 	%fd335, %fd332, %fd334, %p202;
	mov.b64 	%rd197, %fd335;
	mov.b64 	{%r431, %r436}, %rd197;
	mov.b32 	%r437, 8;
	// begin inline asm
	shfl.sync.down.b32 %r430, %r431, %r437, %r448, %r449;
	// end inline asm
	// begin inline asm
	shfl.sync.down.b32 %r435, %r436, %r437, %r448, %r449;
	// end inline asm
	mov.b64 	%rd198, {%r430, %r435};
	mov.b64 	%fd336, %rd198;
	setp.gt.s32 	%p204, %r399, 23;
	setp.lt.f64 	%p205, %fd335, %fd336;
	selp.f64 	%fd337, %fd336, %fd335, %p205;
	selp.f64 	%fd338, %fd335, %fd337, %p204;
	mov.b64 	%rd199, %fd338;
	mov.b64 	{%r441, %r446}, %rd199;
	mov.b32 	%r447, 16;
	// begin inline asm
	shfl.sync.down.b32 %r440, %r441, %r447, %r448, %r449;
	// end inline asm
	// begin inline asm
	shfl.sync.down.b32 %r445, %r446, %r447, %r448, %r449;
	// end inline asm
	mov.b64 	%rd200, {%r440, %r445};
	mov.b64 	%fd339, %rd200;
	setp.gt.s32 	%p206, %r399, 15;
	setp.lt.f64 	%p207, %fd338, %fd339;
	selp.f64 	%fd10, %fd339, %fd338, %p207;
	selp.f64 	%fd380, %fd338, %fd10, %p206;
	setp.ne.s32 	%p208, %r399, 0;
	@%p208 bra 	$L__BB3_17;
	shr.u32 	%r450, %r1, 2;
	and.b32  	%r451, %r450, 248;
	mov.u32 	%r452, _ZZN3cub18CUB_300001_SM_10006detail6reduce28DeviceReduceSingleTileKernelINS2_10policy_hubIdjN4cuda3__47maximumIvEEE10Policy1000EPdSB_jS8_ddNS5_3std3__410__identityEEEvT0_T1_T2_T3_T4_T6_E12temp_storage;
	add.s32 	%r453, %r452, %r451;
	st.shared.f64 	[%r453+8], %fd10;
$L__BB3_17:
	bar.sync 	0;
	setp.ne.s32 	%p209, %r1, 0;
	@%p209 bra 	$L__BB3_74;
	ld.shared.f64 	%fd340, [_ZZN3cub18CUB_300001_SM_10006detail6reduce28DeviceReduceSingleTileKernelINS2_10policy_hubIdjN4cuda3__47maximumIvEEE10Policy1000EPdSB_jS8_ddNS5_3std3__410__identityEEEvT0_T1_T2_T3_T4_T6_E12temp_storage+16];
	setp.lt.f64 	%p210, %fd380, %fd340;
	selp.f64 	%fd341, %fd340, %fd380, %p210;
	ld.shared.f64 	%fd342, [_ZZN3cub18CUB_300001_SM_10006detail6reduce28DeviceReduceSingleTileKernelINS2_10policy_hubIdjN4cuda3__47maximumIvEEE10Policy1000EPdSB_jS8_ddNS5_3std3__410__identityEEEvT0_T1_T2_T3_T4_T6_E12temp_storage+24];
	setp.lt.f64 	%p211, %fd341, %fd342;
	selp.f64 	%fd343, %fd342, %fd341, %p211;
	ld.shared.f64 	%fd344, [_ZZN3cub18CUB_300001_SM_10006detail6reduce28DeviceReduceSingleTileKernelINS2_10policy_hubIdjN4cuda3__47maximumIvEEE10Policy1000EPdSB_jS8_ddNS5_3std3__410__identityEEEvT0_T1_T2_T3_T4_T6_E12temp_storage+32];
	setp.lt.f64 	%p212, %fd343, %fd344;
	selp.f64 	%fd345, %fd344, %fd343, %p212;
	ld.shared.f64 	%fd346, [_ZZN3cub18CUB_300001_SM_10006detail6reduce28DeviceReduceSingleTileKernelINS2_10policy_hubIdjN4cuda3__47maximumIvEEE10Policy1000EPdSB_jS8_ddNS5_3std3__410__identityEEEvT0_T1_T2_T3_T4_T6_E12temp_storage+40];
	setp.lt.f64 	%p213, %fd345, %fd346;
	selp.f64 	%fd347, %fd346, %fd345, %p213;
	ld.shared.f64 	%fd348, [_ZZN3cub18CUB_300001_SM_10006detail6reduce28DeviceReduceSingleTileKernelINS2_10policy_hubIdjN4cuda3__47maximumIvEEE10Policy1000EPdSB_jS8_ddNS5_3std3__410__identityEEEvT0_T1_T2_T3_T4_T6_E12temp_storage+48];
	setp.lt.f64 	%p214, %fd347, %fd348;
	selp.f64 	%fd349, %fd348, %fd347, %p214;
	ld.shared.f64 	%fd350, [_ZZN3cub18CUB_300001_SM_10006detail6reduce28DeviceReduceSingleTileKernelINS2_10policy_hubIdjN4cuda3__47maximumIvEEE10Policy1000EPdSB_jS8_ddNS5_3std3__410__identityEEEvT0_T1_T2_T3_T4_T6_E12temp_storage+56];
	setp.lt.f64 	%p215, %fd349, %fd350;
	selp.f64 	%fd351, %fd350, %fd349, %p215;
	ld.shared.f64 	%fd352, [_ZZN3cub18CUB_300001_SM_10006detail6reduce28DeviceReduceSingleTileKernelINS2_10policy_hubIdjN4cuda3__47maximumIvEEE10Policy1000EPdSB_jS8_ddNS5_3std3__410__identityEEEvT0_T1_T2_T3_T4_T6_E12temp_storage+64];
	setp.lt.f64 	%p216, %fd351, %fd352;
	selp.f64 	%fd380, %fd352, %fd351, %p216;
	bra.uni 	$L__BB3_74;
$L__BB3_19:
	// begin inline asm
	mov.u32 %r336, %laneid;
	// end inline asm
	and.b32  	%r387, %r1, 992;
	add.s32 	%r388, %r387, 32;
	setp.gt.u32 	%p171, %r388, %r69;
	not.b32 	%r389, %r387;
	add.s32 	%r390, %r69, %r389;
	selp.b32 	%r385, %r390, 31, %p171;
	mov.b64 	%rd181, %fd359;
	mov.b64 	{%r338, %r343}, %rd181;
	mov.b32 	%r344, 1;
	mov.b32 	%r386, -1;
	// begin inline asm
	shfl.sync.down.b32 %r337, %r338, %r344, %r385, %r386;
	// end inline asm
	// begin inline asm
	shfl.sync.down.b32 %r342, %r343, %r344, %r385, %r386;
	// end inline asm
	mov.b64 	%rd182, {%r337, %r342};
	mov.b64 	%fd280, %rd182;
	setp.lt.s32 	%p172, %r336, %r385;
	setp.lt.f64 	%p173, %fd359, %fd280;
	selp.f64 	%fd281, %fd280, %fd359, %p173;
	selp.f64 	%fd282, %fd281, %fd359, %p172;
	mov.b64 	%rd183, %fd282;
	mov.b64 	{%r348, %r353}, %rd183;
	mov.b32 	%r354, 2;
	// begin inline asm
	shfl.sync.down.b32 %r347, %r348, %r354, %r385, %r386;
	// end inline asm
	// begin inline asm
	shfl.sync.down.b32 %r352, %r353, %r354, %r385, %r386;
	// end inline asm
	mov.b64 	%rd184, {%r347, %r352};
	mov.b64 	%fd283, %rd184;
	add.s32 	%r391, %r336, 2;
	setp.gt.s32 	%p174, %r391, %r385;
	setp.lt.f64 	%p175, %fd282, %fd283;
	selp.f64 	%fd284, %fd283, %fd282, %p175;
	selp.f64 	%fd285, %fd282, %fd284, %p174;
	mov.b64 	%rd185, %fd285;
	mov.b64 	{%r358, %r363}, %rd185;
	mov.b32 	%r364, 4;
	// begin inline asm
	shfl.sync.down.b32 %r357, %r358, %r364, %r385, %r386;
	// end inline asm
	// begin inline asm
	shfl.sync.down.b32 %r362, %r363, %r364, %r385, %r386;
	// end inline asm
	mov.b64 	%rd186, {%r357, %r362};
	mov.b64 	%fd286, %rd186;
	add.s32 	%r392, %r336, 4;
	setp.gt.s32 	%p176, %r392, %r385;
	setp.lt.f64 	%p177, %fd285, %fd286;
	selp.f64 	%fd287, %fd286, %fd285, %p177;
	selp.f64 	%fd288, %fd285, %fd287, %p176;
	mov.b64 	%rd187, %fd288;
	mov.b64 	{%r368, %r373}, %rd187;
	mov.b32 	%r374, 8;
	// begin inline asm
	shfl.sync.down.b32 %r367, %r368, %r374, %r385, %r386;
	// end inline asm
	// begin inline asm
	shfl.sync.down.b32 %r372, %r373, %r374, %r385, %r386;
	// end inline asm
	mov.b64 	%rd188, {%r367, %r372};
	mov.b64 	%fd289, %rd188;
	add.s32 	%r393, %r336, 8;
	setp.gt.s32 	%p178, %r393, %r385;
	setp.lt.f64 	%p179, %fd288, %fd289;
	selp.f64 	%fd290, %fd289, %fd288, %p179;
	selp.f64 	%fd291, %fd288, %fd290, %p178;
	mov.b64 	%rd189, %fd291;
	mov.b64 	{%r378, %r383}, %rd189;
	mov.b32 	%r384, 16;
	// begin inline asm
	shfl.sync.down.b32 %r377, %r378, %r384, %r385, %r386;
	// end inline asm
	// begin inline asm
	shfl.sync.down.b32 %r382, %r383, %r384, %r385, %r386;
	// end inline asm
	mov.b64 	%rd190, {%r377, %r382};
	mov.b64 	%fd292, %rd190;
	add.s32 	%r394, %r336, 16;
	setp.gt.s32 	%p180, %r394, %r385;
	setp.lt.f64 	%p181, %fd291, %fd292;
	selp.f64 	%fd293, %fd292, %fd291, %p181;
	selp.f64 	%fd380, %fd291, %fd293, %p180;
	setp.ne.s32 	%p182, %r336, 0;
	@%p182 bra 	$L__BB3_21;
	shr.u32 	%r395, %r1, 2;
	and.b32  	%r396, %r395, 248;
	mov.u32 	%r397, _ZZN3cub18CUB_300001_SM_10006detail6reduce28DeviceReduceSingleTileKernelINS2_10policy_hubIdjN4cuda3__47maximumIvEEE10Policy1000EPdSB_jS8_ddNS5_3std3__410__identityEEEvT0_T1_T2_T3_T4_T6_E12temp_storage;
	add.s32 	%r398, %r397, %r396;
	st.shared.f64 	[%r398+8], %fd380;
$L__BB3_21:
	bar.sync 	0;
	setp.ne.s32 	%p183, %r1, 0;
	@%p183 bra 	$L__BB3_74;
	setp.gt.u32 	%p184, %r69, 32;
	ld.shared.f64 	%fd294, [_ZZN3cub18CUB_300001_SM_10006detail6reduce28DeviceReduceSingleTileKernelINS2_10policy_hubIdjN4cuda3__47maximumIvEEE10Policy1000EPdSB_jS8_ddNS5_3std3__410__identityEEEvT0_T1_T2_T3_T4_T6_E12temp_storage+16];
	setp.lt.f64 	%p185, %fd380, %fd294;
	selp.f64 	%fd296, %fd294, %fd380, %p185;
	selp.f64 	%fd297, %fd296, %fd380, %p184;
	setp.gt.u32 	%p186, %r69, 64;
	ld.shared.f64 	%fd299, [_ZZN3cub18CUB_300001_SM_10006detail6reduce28DeviceReduceSingleTileKernelINS2_10policy_hubIdjN4cuda3__47maximumIvEEE10Policy1000EPdSB_jS8_ddNS5_3std3__410__identityEEEvT0_T1_T2_T3_T4_T6_E12temp_storage+24];
	setp.lt.f64 	%p187, %fd297, %fd299;
	selp.f64 	%fd301, %fd299, %fd297, %p187;
	selp.f64 	%fd302, %fd301, %fd297, %p186;
	setp.gt.u32 	%p188, %r69, 96;
	ld.shared.f64 	%fd304, [_ZZN3cub18CUB_300001_SM_10006detail6reduce28DeviceReduceSingleTileKernelINS2_10policy_hubIdjN4cuda3__47maximumIvEEE10Policy1000EPdSB_jS8_ddNS5_3std3__410__identityEEEvT0_T1_T2_T3_T4_T6_E12temp_storage+32];
	setp.lt.f64 	%p189, %fd302, %fd304;
	selp.f64 	%fd306, %fd304, %fd302, %p189;
	selp.f64 	%fd307, %fd306, %fd302, %p188;
	setp.gt.u32 	%p190, %r69, 128;
	ld.shared.f64 	%fd309, [_ZZN3cub18CUB_300001_SM_10006detail6reduce28DeviceReduceSingleTileKernelINS2_10policy_hubIdjN4cuda3__47maximumIvEEE10Policy1000EPdSB_jS8_ddNS5_3std3__410__identityEEEvT0_T1_T2_T3_T4_T6_E12temp_storage+40];
	setp.lt.f64 	%p191, %fd307, %fd309;
	selp.f64 	%fd311, %fd309, %fd307, %p191;
	selp.f64 	%fd312, %fd311, %fd307, %p190;
	setp.gt.u32 	%p192, %r69, 160;
	ld.shared.f64 	%fd314, [_ZZN3cub18CUB_300001_SM_10006detail6reduce28DeviceReduceSingleTileKernelINS2_10policy_hubIdjN4cuda3__47maximumIvEEE10Policy1000EPdSB_jS8_ddNS5_3std3__410__identityEEEvT0_T1_T2_T3_T4_T6_E12temp_storage+48];
	setp.lt.f64 	%p193, %fd312, %fd314;
	selp.f64 	%fd316, %fd314, %fd312, %p193;
	selp.f64 	%fd317, %fd316, %fd312, %p192;
	setp.gt.u32 	%p194, %r69, 192;
	ld.shared.f64 	%fd319, [_ZZN3cub18CUB_300001_SM_10006detail6reduce28DeviceReduceSingleTileKernelINS2_10policy_hubIdjN4cuda3__47maximumIvEEE10Policy1000EPdSB_jS8_ddNS5_3std3__410__identityEEEvT0_T1_T2_T3_T4_T6_E12temp_storage+56];
	setp.lt.f64 	%p195, %fd317, %fd319;
	selp.f64 	%fd321, %fd319, %fd317, %p195;
	selp.f64 	%fd322, %fd321, %fd317, %p194;
	setp.gt.u32 	%p196, %r69, 224;
	ld.shared.f64 	%fd324, [_ZZN3cub18CUB_300001_SM_10006detail6reduce28DeviceReduceSingleTileKernelINS2_10policy_hubIdjN4cuda3__47maximumIvEEE10Policy1000EPdSB_jS8_ddNS5_3std3__410__identityEEEvT0_T1_T2_T3_T4_T6_E12temp_storage+64];
	setp.lt.f64 	%p197, %fd322, %fd324;
	selp.f64 	%fd326, %fd324, %fd322, %p197;
	selp.f64 	%fd380, %fd326, %fd322, %p196;
	bra.uni 	$L__BB3_74;
$L__BB3_23:
	mov.u32 	%r13, %tid.x;
	shl.b32 	%r263, %r13, 2;
	mul.wide.u32 	%rd127, %r263, 8;
	add.s64 	%rd117, %rd16, %rd127;
	// begin inline asm
	ld.global.nc.v2.u64 {%rd115, %rd116}, [%rd117];
	// end inline asm
	add.s64 	%rd120, %rd117, 16;
	// begin inline asm
	ld.global.nc.v2.u64 {%rd118, %rd119}, [%rd120];
	// end inline asm
	mov.b64 	%fd206, %rd115;
	mov.b64 	%fd207, %rd116;
	mov.b64 	%fd208, %rd118;
	mov.b64 	%fd209, %rd119;
	add.s64 	%rd123, %rd117, 8192;
	// begin inline asm
	ld.global.nc.v2.u64 {%rd121, %rd122}, [%rd123];
	// end inline asm
	add.s64 	%rd126, %rd117, 8208;
	// begin inline asm
	ld.global.nc.v2.u64 {%rd124, %rd125}, [%rd126];
	// end inline asm
	mov.b64 	%fd210, %rd121;
	mov.b64 	%fd211, %rd122;
	mov.b64 	%fd212, %rd124;
	mov.b64 	%fd213, %rd125;
	setp.lt.f64 	%p111, %fd206, %fd207;
	selp.f64 	%fd214, %fd207, %fd206, %p111;
	setp.lt.f64 	%p112, %fd214, %fd208;
	selp.f64 	%fd215, %fd208, %fd214, %p112;
	setp.lt.f64 	%p113, %fd215, %fd209;
	selp.f64 	%fd216, %fd209, %fd215, %p113;
	setp.lt.f64 	%p114, %fd216, %fd210;
	selp.f64 	%fd217, %fd210, %fd216, %p114;
	setp.lt.f64 	%p115, %fd217, %fd211;
	selp.f64 	%fd218, %fd211, %fd217, %p115;
	setp.lt.f64 	%p116, %fd218, %fd212;
	selp.f64 	%fd219, %fd212, %fd218, %p116;
	setp.lt.f64 	%p117, %fd219, %fd213;
	selp.f64 	%fd366, %fd213, %fd219, %p117;
	add.s32 	%r14, %r69, -2048;
	setp.lt.u32 	%p118, %r14, 2048;
	mov.b32 	%r462, 2048;
	@%p118 bra 	$L__BB3_27;
	mov.b32 	%r462, 2048;
$L__BB3_25:
	mul.wide.u32 	%rd140, %r462, 8;
	add.s64 	%rd130, %rd117, %rd140;
	// begin inline asm
	ld.global.nc.v2.u64 {%rd128, %rd129}, [%rd130];
	// end inline asm
	add.s64 	%rd133, %rd130, 16;
	// begin inline asm
	ld.global.nc.v2.u64 {%rd131, %rd132}, [%rd133];
	// end inline asm
	mov.b64 	%fd220, %rd128;
	mov.b64 	%fd221, %rd129;
	mov.b64 	%fd222, %rd131;
	mov.b64 	%fd223, %rd132;
	add.s64 	%rd136, %rd130, 8192;
	// begin inline asm
	ld.global.nc.v2.u64 {%rd134, %rd135}, [%rd136];
	// end inline asm
	add.s64 	%rd139, %rd130, 8208;
	// begin inline asm
	ld.global.nc.v2.u64 {%rd137, %rd138}, [%rd139];
	// end inline asm
	mov.b64 	%fd224, %rd134;
	mov.b64 	%fd225, %rd135;
	mov.b64 	%fd226, %rd137;
	mov.b64 	%fd227, %rd138;
	setp.lt.f64 	%p119, %fd366, %fd220;
	selp.f64 	%fd228, %fd220, %fd366, %p119;
	setp.lt.f64 	%p120, %fd228, %fd221;
	selp.f64 	%fd229, %fd221, %fd228, %p120;
	setp.lt.f64 	%p121, %fd229, %fd222;
	selp.f64 	%fd230, %fd222, %fd229, %p121;
	setp.lt.f64 	%p122, %fd230, %fd223;
	selp.f64 	%fd231, %fd223, %fd230, %p122;
	setp.lt.f64 	%p123, %fd231, %fd224;
	selp.f64 	%fd232, %fd224, %fd231, %p123;
	setp.lt.f64 	%p124, %fd232, %fd225;
	selp.f64 	%fd233, %fd225, %fd232, %p124;
	setp.lt.f64 	%p125, %fd233, %fd226;
	selp.f64 	%fd234, %fd226, %fd233, %p125;
	setp.lt.f64 	%p126, %fd234, %fd227;
	selp.f64 	%fd366, %fd227, %fd234, %p126;
	sub.s32 	%r265, %r69, %r462;
	setp.lt.u32 	%p127, %r265, 2048;
	@%p127 bra 	$L__BB3_35;
	add.s32 	%r462, %r462, 2048;
	setp.le.u32 	%p128, %r462, %r14;
	@%p128 bra 	$L__BB3_25;
$L__BB3_27:
	setp.le.u32 	%p129, %r69, %r462;
	@%p129 bra 	$L__BB3_35;
	sub.s32 	%r18, %r69, %r462;
	setp.ge.s32 	%p130, %r13, %r18;
	@%p130 bra 	$L__BB3_35;
	not.b32 	%r266, %r13;
	add.s32 	%r267, %r69, %r266;
	sub.s32 	%r19, %r267, %r462;
	and.b32  	%r268, %r19, 768;
	setp.eq.s32 	%p131, %r268, 768;
	mov.u32 	%r466, %r13;
	@%p131 bra 	$L__BB3_32;
	add.s32 	%r464, %r13, %r462;
	shr.u32 	%r269, %r19, 8;
	add.s32 	%r270, %r269, 1;
	and.b32  	%r271, %r270, 3;
	neg.s32 	%r463, %r271;
	mov.u32 	%r466, %r13;
$L__BB3_31:
	.pragma "nounroll";
	mul.wide.u32 	%rd143, %r464, 8;
	add.s64 	%rd142, %rd16, %rd143;
	// begin inline asm
	ld.global.nc.u64 %rd141, [%rd142];
	// end inline asm
	mov.b64 	%fd236, %rd141;
	setp.lt.f64 	%p132, %fd366, %fd236;
	selp.f64 	%fd366, %fd236, %fd366, %p132;
	add.s32 	%r466, %r466, 256;
	add.s32 	%r464, %r464, 256;
	add.s32 	%r463, %r463, 1;
	setp.ne.s32 	%p133, %r463, 0;
	@%p133 bra 	$L__BB3_31;
$L__BB3_32:
	setp.lt.u32 	%p134, %r19, 768;
	@%p134 bra 	$L__BB3_35;
	add.s32 	%r468, %r466, 512;
	add.s32 	%r467, %r466, %r462;
$L__BB3_34:
	mul.wide.u32 	%rd152, %r467, 8;
	add.s64 	%rd145, %rd16, %rd152;
	// begin inline asm
	ld.global.nc.u64 %rd144, [%rd145];
	// end inline asm
	mov.b64 	%fd237, %rd144;
	setp.lt.f64 	%p135, %fd366, %fd237;
	selp.f64 	%fd238, %fd237, %fd366, %p135;
	add.s32 	%r272, %r467, 256;
	mul.wide.u32 	%rd153, %r272, 8;
	add.s64 	%rd147, %rd16, %rd153;
	// begin inline asm
	ld.global.nc.u64 %rd146, [%rd147];
	// end inline asm
	mov.b64 	%fd239, %rd146;
	setp.lt.f64 	%p136, %fd238, %fd239;
	selp.f64 	%fd240, %fd239, %fd238, %p136;
	add.s32 	%r273, %r467, 512;
	mul.wide.u32 	%rd154, %r273, 8;
	add.s64 	%rd149, %rd16, %rd154;
	// begin inline asm
	ld.global.nc.u64 %rd148, [%rd149];
	// end inline asm
	mov.b64 	%fd241, %rd148;
	setp.lt.f64 	%p137, %fd240, %fd241;
	selp.f64 	%fd242, %fd241, %fd240, %p137;
	add.s32 	%r274, %r467, 768;
	mul.wide.u32 	%rd155, %r274, 8;
	add.s64 	%rd151, %rd16, %rd155;
	// begin inline asm
	ld.global.nc.u64 %rd150, [%rd151];
	// end inline asm
	mov.b64 	%fd243, %rd150;
	setp.lt.f64 	%p138, %fd242, %fd243;
	selp.f64 	%fd366, %fd243, %fd242, %p138;
	add.s32 	%r33, %r468, 1024;
	add.s32 	%r275, %r468, 512;
	add.s32 	%r467, %r467, 1024;
	setp.lt.s32 	%p139, %r275, %r18;
	mov.u32 	%r468, %r33;
	@%p139 bra 	$L__BB3_34;
$L__BB3_35:
	// begin inline asm
	mov.u32 %r276, %laneid;
	// end inline asm
	mov.b64 	%rd156, %fd366;
	mov.b64 	{%r278, %r283}, %rd156;
	mov.b32 	%r284, 1;
	mov.b32 	%r325, 31;
	mov.b32 	%r326, -1;
	// begin inline asm
	shfl.sync.down.b32 %r277, %r278, %r284, %r325, %r326;
	// end inline asm
	// begin inline asm
	shfl.sync.down.b32 %r282, %r283, %r284, %r325, %r326;
	// end inline asm
	mov.b64 	%rd157, {%r277, %r282};
	mov.b64 	%fd244, %rd157;
	setp.gt.s32 	%p140, %r276, 30;
	setp.lt.f64 	%p141, %fd366, %fd244;
	selp.f64 	%fd245, %fd244, %fd366, %p141;
	selp.f64 	%fd246, %fd366, %fd245, %p140;
	mov.b64 	%rd158, %fd246;
	mov.b64 	{%r288, %r293}, %rd158;
	mov.b32 	%r294, 2;
	// begin inline asm
	shfl.sync.down.b32 %r287, %r288, %r294, %r325, %r326;
	// end inline asm
	// begin inline asm
	shfl.sync.down.b32 %r292, %r293, %r294, %r325, %r326;
	// end inline asm
	mov.b64 	%rd159, {%r287, %r292};
	mov.b64 	%fd247, %rd159;
	setp.gt.s32 	%p142, %r276, 29;
	setp.lt.f64 	%p143, %fd246, %fd247;
	selp.f64 	%fd248, %fd247, %fd246, %p143;
	selp.f64 	%fd249, %fd246, %fd248, %p142;
	mov.b64 	%rd160, %fd249;
	mov.b64 	{%r298, %r303}, %rd160;
	mov.b32 	%r304, 4;
	// begin inline asm
	shfl.sync.down.b32 %r297, %r298, %r304, %r325, %r326;
	// end inline asm
	// begin inline asm
	shfl.sync.down.b32 %r302, %r303, %r304, %r325, %r326;
	// end inline asm
	mov.b64 	%rd161, {%r297, %r302};
	mov.b64 	%fd250, %rd161;
	setp.gt.s32 	%p144, %r276, 27;
	setp.lt.f64 	%p145, %fd249, %fd250;
	selp.f64 	%fd251, %fd250, %fd249, %p145;
	selp.f64 	%fd252, %fd249, %fd251, %p144;
	mov.b64 	%rd162, %fd252;
	mov.b64 	{%r308, %r313}, %rd162;
	mov.b32 	%r314, 8;
	// begin inline asm
	shfl.sync.down.b32 %r307, %r308, %r314, %r325, %r326;
	// end inline asm
	// begin inline asm
	shfl.sync.down.b32 %r312, %r313, %r314, %r325, %r326;
	// end inline asm
	mov.b64 	%rd163, {%r307, %r312};
	mov.b64 	%fd253, %rd163;
	setp.gt.s32 	%p146, %r276, 23;
	setp.lt.f64 	%p147, %fd252, %fd253;
	selp.f64 	%fd254, %fd253, %fd252, %p147;
	selp.f64 	%fd255, %fd252, %fd254, %p146;
	mov.b64 	%rd164, %fd255;
	mov.b64 	{%r318, %r323}, %rd164;
	mov.b32 	%r324, 16;
	// begin inline asm
	shfl.sync.down.b32 %r317, %r318, %r324, %r325, %r326;
	// end inline asm
	// begin inline asm
	shfl.sync.down.b32 %r322, %r323, %r324, %r325, %r326;
	// end inline asm
	mov.b64 	%rd165, {%r317, %r322};
	mov.b64 	%fd256, %rd165;
	setp.gt.s32 	%p148, %r276, 15;
	setp.lt.f64 	%p149, %fd255, %fd256;
	selp.f64 	%fd26, %fd256, %fd255, %p149;
	selp.f64 	%fd380, %fd255, %fd26, %p148;
	setp.ne.s32 	%p150, %r276, 0;
	@%p150 bra 	$L__BB3_37;
	shr.u32 	%r327, %r13, 2;
	and.b32  	%r328, %r327, 248;
	mov.u32 	%r329, _ZZN3cub18CUB_300001_SM_10006detail6reduce28DeviceReduceSingleTileKernelINS2_10policy_hubIdjN4cuda3__47maximumIvEEE10Policy1000EPdSB_jS8_ddNS5_3std3__410__identityEEEvT0_T1_T2_T3_T4_T6_E12temp_storage;
	add.s32 	%r330, %r329, %r328;
	st.shared.f64 	[%r330+8], %fd26;
$L__BB3_37:
	bar.sync 	0;
	setp.ne.s32 	%p151, %r13, 0;
	@%p151 bra 	$L__BB3_74;
	ld.shared.f64 	%fd257, [_ZZN3cub18CUB_300001_SM_10006detail6reduce28DeviceReduceSingleTileKernelINS2_10policy_hubIdjN4cuda3__47maximumIvEEE10Policy1000EPdSB_jS8_ddNS5_3std3__410__identityEEEvT0_T1_T2_T3_T4_T6_E12temp_storage+16];
	setp.lt.f64 	%p152, %fd380, %fd257;
	selp.f64 	%fd258, %fd257, %fd380, %p152;
	ld.shared.f64 	%fd259, [_ZZN3cub18CUB_300001_SM_10006detail6reduce28DeviceReduceSingleTileKernelINS2_10policy_hubIdjN4cuda3__47maximumIvEEE10Policy1000EPdSB_jS8_ddNS5_3std3__410__identityEEEvT0_T1_T2_T3_T4_T6_E12temp_storage+24];
	setp.lt.f64 	%p153, %fd258, %fd259;
	selp.f64 	%fd260, %fd259, %fd258, %p153;
	ld.shared.f64 	%fd261, [_ZZN3cub18CUB_300001_SM_10006detail6reduce28DeviceReduceSingleTileKernelINS2_10policy_hubIdjN4cuda3__47maximumIvEEE10Policy1000EPdSB_jS8_ddNS5_3std3__410__identityEEEvT0_T1_T2_T3_T4_T6_E12temp_storage+32];
	setp.lt.f64 	%p154, %fd260, %fd261;
	selp.f64 	%fd262, %fd261, %fd260, %p154;
	ld.shared.f64 	%fd263, [_ZZN3cub18CUB_300001_SM_10006detail6reduce28DeviceReduceSingleTileKernelINS2_10policy_hubIdjN4cuda3__47maximumIvEEE10Policy1000EPdSB_jS8_ddNS5_3std3__410__identityEEEvT0_T1_T2_T3_T4_T6_E12temp_storage+40];
	setp.lt.f64 	%p155, %fd262, %fd263;
	selp.f64 	%fd264, %fd263, %fd262, %p155;
	ld.shared.f64 	%fd265, [_ZZN3cub18CUB_300001_SM_10006detail6reduce28DeviceReduceSingleTileKernelINS2_10policy_hubIdjN4cuda3__47maximumIvEEE10Policy1000EPdSB_jS8_ddNS5_3std3__410__identityEEEvT0_T1_T2_T3_T4_T6_E12temp_storage+48];
	setp.lt.f64 	%p156, %fd264, %fd265;
	selp.f64 	%fd266, %fd265, %fd264, %p156;
	ld.shared.f64 	%fd267, [_ZZN3cub18CUB_300001_SM_10006detail6reduce28DeviceReduceSingleTileKernelINS2_10policy_hubIdjN4cuda3__47maximumIvEEE10Policy1000EPdSB_jS8_ddNS5_3std3__410__identityEEEvT0_T1_T2_T3_T4_T6_E12temp_storage+56];
	setp.lt.f64 	%p157, %fd266, %fd267;
	selp.f64 	%fd268, %fd267, %fd266, %p157;
	ld.shared.f64 	%fd269, [_ZZN3cub18CUB_300001_SM_10006detail6reduce28DeviceReduceSingleTileKernelINS2_10policy_hubIdjN4cuda3__47maximumIvEEE10Policy1000EPdSB_jS8_ddNS5_3std3__410__identityEEEvT0_T1_T2_T3_T4_T6_E12temp_storage+64];
	setp.lt.f64 	%p158, %fd268, %fd269;
	selp.f64 	%fd380, %fd269, %fd268, %p158;
	bra.uni 	$L__BB3_74;
$L__BB3_39:
	setp.gt.u32 	%p3, %r69, 2047;
	@%p3 bra 	$L__BB3_58;
	mov.u32 	%r35, %tid.x;
	setp.ge.u32 	%p52, %r35, %r69;
	mov.f64 	%fd372, 0d0000000000000000;
	mov.u32 	%r472, %r35;
	@%p52 bra 	$L__BB3_42;
	mul.wide.u32 	%rd82, %r35, 8;
	add.s64 	%rd81, %rd16, %rd82;
	// begin inline asm
	ld.global.nc.u64 %rd80, [%rd81];
	// end inline asm
	mov.b64 	%fd372, %rd80;
	add.s32 	%r472, %r35, 256;
$L__BB3_42:
	setp.ge.u32 	%p53, %r472, %r69;
	@%p53 bra 	$L__BB3_49;
	not.b32 	%r139, %r472;
	add.s32 	%r38, %r69, %r139;
	and.b32  	%r140, %r38, 768;
	setp.eq.s32 	%p54, %r140, 768;
	@%p54 bra 	$L__BB3_46;
	mul.wide.u32 	%rd83, %r472, 8;
	add.s64 	%rd203, %rd16, %rd83;
	shr.u32 	%r141, %r38, 8;
	add.s32 	%r142, %r141, 1;
	and.b32  	%r143, %r142, 3;
	neg.s32 	%r470, %r143;
$L__BB3_45:
	.pragma "nounroll";
	// begin inline asm
	ld.global.nc.u64 %rd84, [%rd203];
	// end inline asm
	mov.b64 	%fd125, %rd84;
	setp.lt.f64 	%p55, %fd372, %fd125;
	selp.f64 	%fd372, %fd125, %fd372, %p55;
	add.s32 	%r472, %r472, 256;
	add.s64 	%rd203, %rd203, 2048;
	add.s32 	%r470, %r470, 1;
	setp.ne.s32 	%p56, %r470, 0;
	@%p56 bra 	$L__BB3_45;
$L__BB3_46:
	setp.lt.u32 	%p57, %r38, 768;
	@%p57 bra 	$L__BB3_49;
	mul.wide.u32 	%rd86, %r472, 8;
	add.s64 	%rd204, %rd16, %rd86;
$L__BB3_48:
	// begin inline asm
	ld.global.nc.u64 %rd87, [%rd204];
	// end inline asm
	mov.b64 	%fd126, %rd87;
	setp.lt.f64 	%p58, %fd372, %fd126;
	selp.f64 	%fd127, %fd126, %fd372, %p58;
	add.s64 	%rd90, %rd204, 2048;
	// begin inline asm
	ld.global.nc.u64 %rd89, [%rd90];
	// end inline asm
	mov.b64 	%fd128, %rd89;
	setp.lt.f64 	%p59, %fd127, %fd128;
	selp.f64 	%fd129, %fd128, %fd127, %p59;
	add.s64 	%rd92, %rd204, 4096;
	// begin inline asm
	ld.global.nc.u64 %rd91, [%rd92];
	// end inline asm
	mov.b64 	%fd130, %rd91;
	setp.lt.f64 	%p60, %fd129, %fd130;
	selp.f64 	%fd131, %fd130, %fd129, %p60;
	add.s64 	%rd94, %rd204, 6144;
	// begin inline asm
	ld.global.nc.u64 %rd93, [%rd94];
	// end inline asm
	mov.b64 	%fd132, %rd93;
	setp.lt.f64 	%p61, %fd131, %fd132;
	selp.f64 	%fd372, %fd132, %fd131, %p61;
	add.s32 	%r472, %r472, 1024;
	add.s64 	%rd204, %rd204, 8192;
	setp.lt.s32 	%p62, %r472, %r69;
	@%p62 bra 	$L__BB3_48;
$L__BB3_49:
	setp.lt.u32 	%p63, %r69, 256;
	@%p63 bra 	$L__BB3_54;
	// begin inline asm
	mov.u32 %r207, %laneid;
	// end inline asm
	mov.b64 	%rd105, %fd372;
	mov.b64 	{%r209, %r214}, %rd105;
	mov.b32 	%r215, 1;
	mov.b32 	%r256, 31;
	mov.b32 	%r257, -1;
	// begin inline asm
	shfl.sync.down.b32 %r208, %r209, %r215, %r256, %r257;
	// end inline asm
	// begin inline asm
	shfl.sync.down.b32 %r213, %r214, %r215, %r256, %r257;
	// end inline asm
	mov.b64 	%rd106, {%r208, %r213};
	mov.b64 	%fd180, %rd106;
	setp.gt.s32 	%p91, %r207, 30;
	setp.lt.f64 	%p92, %fd372, %fd180;
	selp.f64 	%fd181, %fd180, %fd372, %p92;
	selp.f64 	%fd182, %fd372, %fd181, %p91;
	mov.b64 	%rd107, %fd182;
	mov.b64 	{%r219, %r224}, %rd107;
	mov.b32 	%r225, 2;
	// begin inline asm
	shfl.sync.down.b32 %r218, %r219, %r225, %r256, %r257;
	// end inline asm
	// begin inline asm
	shfl.sync.down.b32 %r223, %r224, %r225, %r256, %r257;
	// end inline asm
	mov.b64 	%rd108, {%r218, %r223};
	mov.b64 	%fd183, %rd108;
	setp.gt.s32 	%p93, %r207, 29;
	setp.lt.f64 	%p94, %fd182, %fd183;
	selp.f64 	%fd184, %fd183, %fd182, %p94;
	selp.f64 	%fd185, %fd182, %fd184, %p93;
	mov.b64 	%rd109, %fd185;
	mov.b64 	{%r229, %r234}, %rd109;
	mov.b32 	%r235, 4;
	// begin inline asm
	shfl.sync.down.b32 %r228, %r229, %r235, %r256, %r257;
	// end inline asm
	// begin inline asm
	shfl.sync.down.b32 %r233, %r234, %r235, %r256, %r257;
	// end inline asm
	mov.b64 	%rd110, {%r228, %r233};
	mov.b64 	%fd186, %rd110;
	setp.gt.s32 	%p95, %r207, 27;
	setp.lt.f64 	%p96, %fd185, %fd186;
	selp.f64 	%fd187, %fd186, %fd185, %p96;
	selp.f64 	%fd188, %fd185, %fd187, %p95;
	mov.b64 	%rd111, %fd188;
	mov.b64 	{%r239, %r244}, %rd111;
	mov.b32 	%r245, 8;
	// begin inline asm
	shfl.sync.down.b32 %r238, %r239, %r245, %r256, %r257;
	// end inline asm
	// begin inline asm
	shfl.sync.down.b32 %r243, %r244, %r245, %r256, %r257;
	// end inline asm
	mov.b64 	%rd112, {%r238, %r243};
	mov.b64 	%fd189, %rd112;
	setp.gt.s32 	%p97, %r207, 23;
	setp.lt.f64 	%p98, %fd188, %fd189;
	selp.f64 	%fd190, %fd189, %fd188, %p98;
	selp.f64 	%fd191, %fd188, %fd190, %p97;
	mov.b64 	%rd113, %fd191;
	mov.b64 	{%r249, %r254}, %rd113;
	mov.b32 	%r255, 16;
	// begin inline asm
	shfl.sync.down.b32 %r248, %r249, %r255, %r256, %r257;
	// end inline asm
	// begin inline asm
	shfl.sync.down.b32 %r253, %r254, %r255, %r256, %r257;
	// end inline asm
	mov.b64 	%rd114, {%r248, %r253};
	mov.b64 	%fd192, %rd114;
	setp.gt.s32 	%p99, %r207, 15;
	setp.lt.f64 	%p100, %fd191, %fd192;
	selp.f64 	%fd38, %fd192, %fd191, %p100;
	selp.f64 	%fd380, %fd191, %fd38, %p99;
	setp.ne.s32 	%p101, %r207, 0;
	@%p101 bra 	$L__BB3_52;
	shr.u32 	%r258, %r35, 2;
	and.b32  	%r259, %r258, 248;
	mov.u32 	%r260, _ZZN3cub18CUB_300001_SM_10006detail6reduce28DeviceReduceSingleTileKernelINS2_10policy_hubIdjN4cuda3__47maximumIvEEE10Policy1000EPdSB_jS8_ddNS5_3std3__410__identityEEEvT0_T1_T2_T3_T4_T6_E12temp_storage;
	add.s32 	%r261, %r260, %r259;
	st.shared.f64 	[%r261+8], %fd38;
$L__BB3_52:
	bar.sync 	0;
	setp.ne.s32 	%p102, %r35, 0;
	@%p102 bra 	$L__BB3_74;
	ld.shared.f64 	%fd193, [_ZZN3cub18CUB_300001_SM_10006detail6reduce28DeviceReduceSingleTileKernelINS2_10policy_hubIdjN4cuda3__47maximumIvEEE10Policy1000EPdSB_jS8_ddNS5_3std3__410__identityEEEvT0_T1_T2_T3_T4_T6_E12temp_storage+16];
	setp.lt.f64 	%p103, %fd380, %fd193;
	selp.f64 	%fd194, %fd193, %fd380, %p103;
	ld.shared.f64 	%fd195, [_ZZN3cub18CUB_300001_SM_10006detail6reduce28DeviceReduceSingleTileKernelINS2_10policy_hubIdjN4cuda3__47maximumIvEEE10Policy1000EPdSB_jS8_ddNS5_3std3__410__identityEEEvT0_T1_T2_T3_T4_T6_E12temp_storage+24];
	setp.lt.f64 	%p104, %fd194, %fd195;
	selp.f64 	%fd196, %fd195, %fd194, %p104;
	ld.shared.f64 	%fd197, [_ZZN3cub18CUB_300001_SM_10006detail6reduce28DeviceReduceSingleTileKernelINS2_10policy_hubIdjN4cuda3__47maximumIvEEE10Policy1000EPdSB_jS8_ddNS5_3std3__410__identityEEEvT0_T1_T2_T3_T4_T6_E12temp_storage+32];
	setp.lt.f64 	%p105, %fd196, %fd197;
	selp.f64 	%fd198, %fd197, %fd196, %p105;
	ld.shared.f64 	%fd199, [_ZZN3cub18CUB_300001_SM_10006detail6reduce28DeviceReduceSingleTileKernelINS2_10policy_hubIdjN4cuda3__47maximumIvEEE10Policy1000EPdSB_jS8_ddNS5_3std3__410__identityEEEvT0_T1_T2_T3_T4_T6_E12temp_storage+40];
	setp.lt.f64 	%p106, %fd198, %fd199;
	selp.f64 	%fd200, %fd199, %fd198, %p106;
	ld.shared.f64 	%fd201, [_ZZN3cub18CUB_300001_SM_10006detail6reduce28DeviceReduceSingleTileKernelINS2_10policy_hubIdjN4cuda3__47maximumIvEEE10Policy1000EPdSB_jS8_ddNS5_3std3__410__identityEEEvT0_T1_T2_T3_T4_T6_E12temp_storage+48];
	setp.lt.f64 	%p107, %fd200, %fd201;
	selp.f64 	%fd202, %fd201, %fd200, %p107;
	ld.shared.f64 	%fd203, [_ZZN3cub18CUB_300001_SM_10006detail6reduce28DeviceReduceSingleTileKernelINS2_10policy_hubIdjN4cuda3__47maximumIvEEE10Policy1000EPdSB_jS8_ddNS5_3std3__410__identityEEEvT0_T1_T2_T3_T4_T6_E12temp_storage+56];
	setp.lt.f64 	%p108, %fd202, %fd203;
	selp.f64 	%fd204, %fd203, %fd202, %p108;
	ld.shared.f64 	%fd205, [_ZZN3cub18CUB_300001_SM_10006detail6reduce28DeviceReduceSingleTileKernelINS2_10policy_hubIdjN4cuda3__47maximumIvEEE10Policy1000EPdSB_jS8_ddNS5_3std3__410__identityEEEvT0_T1_T2_T3_T4_T6_E12temp_storage+64];
	setp.lt.f64 	%p109, %fd204, %fd205;
	selp.f64 	%fd380, %fd205, %fd204, %p109;
	bra.uni 	$L__BB3_74;
$L__BB3_54:
	// begin inline asm
	mov.u32 %r144, %laneid;
	// end inline asm
	and.b32  	%r195, %r35, 992;
	add.s32 	%r196, %r195, 32;
	setp.gt.u32 	%p64, %r196, %r69;
	not.b32 	%r197, %r195;
	add.s32 	%r198, %r69, %r197;
	selp.b32 	%r193, %r198, 31, %p64;
	mov.b64 	%rd95, %fd372;
	mov.b64 	{%r146, %r151}, %rd95;
	mov.b32 	%r152, 1;
	mov.b32 	%r194, -1;
	// begin inline asm
	shfl.sync.down.b32 %r145, %r146, %r152, %r193, %r194;
	// end inline asm
	// begin inline asm
	shfl.sync.down.b32 %r150, %r151, %r152, %r193, %r194;
	// end inline asm
	mov.b64 	%rd96, {%r145, %r150};
	mov.b64 	%fd133, %rd96;
	setp.lt.s32 	%p65, %r144, %r193;
	setp.lt.f64 	%p66, %fd372, %fd133;
	selp.f64 	%fd134, %fd133, %fd372, %p66;
	selp.f64 	%fd135, %fd134, %fd372, %p65;
	mov.b64 	%rd97, %fd135;
	mov.b64 	{%r156, %r161}, %rd97;
	mov.b32 	%r162, 2;
	// begin inline asm
	shfl.sync.down.b32 %r155, %r156, %r162, %r193, %r194;
	// end inline asm
	// begin inline asm
	shfl.sync.down.b32 %r160, %r161, %r162, %r193, %r194;
	// end inline asm
	mov.b64 	%rd98, {%r155, %r160};
	mov.b64 	%fd136, %rd98;
	add.s32 	%r199, %r144, 2;
	setp.gt.s32 	%p67, %r199, %r193;
	setp.lt.f64 	%p68, %fd135, %fd136;
	selp.f64 	%fd137, %fd136, %fd135, %p68;
	selp.f64 	%fd138, %fd135, %fd137, %p67;
	mov.b64 	%rd99, %fd138;
	mov.b64 	{%r166, %r171}, %rd99;
	mov.b32 	%r172, 4;
	// begin inline asm
	shfl.sync.down.b32 %r165, %r166, %r172, %r193, %r194;
	// end inline asm
	// begin inline asm
	shfl.sync.down.b32 %r170, %r171, %r172, %r193, %r194;
	// end inline asm
	mov.b64 	%rd100, {%r165, %r170};
	mov.b64 	%fd139, %rd100;
	add.s32 	%r200, %r144, 4;
	setp.gt.s32 	%p69, %r200, %r193;
	setp.lt.f64 	%p70, %fd138, %fd139;
	selp.f64 	%fd140, %fd139, %fd138, %p70;
	selp.f64 	%fd141, %fd138, %fd140, %p69;
	mov.b64 	%rd101, %fd141;
	mov.b64 	{%r176, %r181}, %rd101;
	mov.b32 	%r182, 8;
	// begin inline asm
	shfl.sync.down.b32 %r175, %r176, %r182, %r193, %r194;
	// end inline asm
	// begin inline asm
	shfl.sync.down.b32 %r180, %r181, %r182, %r193, %r194;
	// end inline asm
	mov.b64 	%rd102, {%r175, %r180};
	mov.b64 	%fd142, %rd102;
	add.s32 	%r201, %r144, 8;
	setp.gt.s32 	%p71, %r201, %r193;
	setp.lt.f64 	%p72, %fd141, %fd142;
	selp.f64 	%fd143, %fd142, %fd141, %p72;
	selp.f64 	%fd144, %fd141, %fd143, %p71;
	mov.b64 	%rd103, %fd144;
	mov.b64 	{%r186, %r191}, %rd103;
	mov.b32 	%r192, 16;
	// begin inline asm
	shfl.sync.down.b32 %r185, %r186, %r192, %r193, %r194;
	// end inline asm
	// begin inline asm
	shfl.sync.down.b32 %r190, %r191, %r192, %r193, %r194;
	// end inline asm
	mov.b64 	%rd104, {%r185, %r190};
	mov.b64 	%fd145, %rd104;
	add.s32 	%r202, %r144, 16;
	setp.gt.s32 	%p73, %r202, %r193;
	setp.lt.f64 	%p74, %fd144, %fd145;
	selp.f64 	%fd146, %fd145, %fd144, %p74;
	selp.f64 	%fd380, %fd144, %fd146, %p73;
	setp.ne.s32 	%p75, %r144, 0;
	@%p75 bra 	$L__BB3_56;
	shr.u32 	%r203, %r35, 2;
	and.b32  	%r204, %r203, 248;
	mov.u32 	%r205, _ZZN3cub18CUB_300001_SM_10006detail6reduce28DeviceReduceSingleTileKernelINS2_10policy_hubIdjN4cuda3__47maximumIvEEE10Policy1000EPdSB_jS8_ddNS5_3std3__410__identityEEEvT0_T1_T2_T3_T4_T6_E12temp_storage;
	add.s32 	%r206, %r205, %r204;
	st.shared.f64 	[%r206+8], %fd380;
$L__BB3_56:
	bar.sync 	0;
	setp.ne.s32 	%p76, %r35, 0;
	@%p76 bra 	$L__BB3_74;
	setp.gt.u32 	%p77, %r69, 32;
	ld.shared.f64 	%fd147, [_ZZN3cub18CUB_300001_SM_10006detail6reduce28DeviceReduceSingleTileKernelINS2_10policy_hubIdjN4cuda3__47maximumIvEEE10Policy1000EPdSB_jS8_ddNS5_3std3__410__identityEEEvT0_T1_T2_T3_T4_T6_E12temp_storage+16];
	setp.lt.f64 	%p78, %fd380, %fd147;
	selp.f64 	%fd149, %fd147, %fd380, %p78;
	selp.f64 	%fd150, %fd149, %fd380, %p77;
	setp.gt.u32 	%p79, %r69, 64;
	ld.shared.f64 	%fd152, [_ZZN3cub18CUB_300001_SM_10006detail6reduce28DeviceReduceSingleTileKernelINS2_10policy_hubIdjN4cuda3__47maximumIvEEE10Policy1000EPdSB_jS8_ddNS5_3std3__410__identityEEEvT0_T1_T2_T3_T4_T6_E12temp_storage+24];
	setp.lt.f64 	%p80, %fd150, %fd152;
	selp.f64 	%fd154, %fd152, %fd150, %p80;
	selp.f64 	%fd155, %fd154, %fd150, %p79;
	setp.gt.u32 	%p81, %r69, 96;
	ld.shared.f64 	%fd157, [_ZZN3cub18CUB_300001_SM_10006detail6reduce28DeviceReduceSingleTileKernelINS2_10policy_hubIdjN4cuda3__47maximumIvEEE10Policy1000EPdSB_jS8_ddNS5_3std3__410__identityEEEvT0_T1_T2_T3_T4_T6_E12temp_storage+32];
	setp.lt.f64 	%p82, %fd155, %fd157;
	selp.f64 	%fd159, %fd157, %fd155, %p82;
	selp.f64 	%fd160, %fd159, %fd155, %p81;
	setp.gt.u32 	%p83, %r69, 128;
	ld.shared.f64 	%fd162, [_ZZN3cub18CUB_300001_SM_10006detail6reduce28DeviceReduceSingleTileKernelINS2_10policy_hubIdjN4cuda3__47maximumIvEEE10Policy1000EPdSB_jS8_ddNS5_3std3__410__identityEEEvT0_T1_T2_T3_T4_T6_E12temp_storage+40];
	setp.lt.f64 	%p84, %fd160, %fd162;
	selp.f64 	%fd164, %fd162, %fd160, %p84;
	selp.f64 	%fd165, %fd164, %fd160, %p83;
	setp.gt.u32 	%p85, %r69, 160;
	ld.shared.f64 	%fd167, [_ZZN3cub18CUB_300001_SM_10006detail6reduce28DeviceReduceSingleTileKernelINS2_10policy_hubIdjN4cuda3__47maximumIvEEE10Policy1000EPdSB_jS8_ddNS5_3std3__410__identityEEEvT0_T1_T2_T3_T4_T6_E12temp_storage+48];
	setp.lt.f64 	%p86, %fd165, %fd167;
	selp.f64 	%fd169, %fd167, %fd165, %p86;
	selp.f64 	%fd170, %fd169, %fd165, %p85;
	setp.gt.u32 	%p87, %r69, 192;
	ld.shared.f64 	%fd172, [_ZZN3cub18CUB_300001_SM_10006detail6reduce28DeviceReduceSingleTileKernelINS2_10policy_hubIdjN4cuda3__47maximumIvEEE10Policy1000EPdSB_jS8_ddNS5_3std3__410__identityEEEvT0_T1_T2_T3_T4_T6_E12temp_storage+56];
	setp.lt.f64 	%p88, %fd170, %fd172;
	selp.f64 	%fd174, %fd172, %fd170, %p88;
	selp.f64 	%fd175, %fd174, %fd170, %p87;
	setp.gt.u32 	%p89, %r69, 224;
	ld.shared.f64 	%fd177, [_ZZN3cub18CUB_300001_SM_10006detail6reduce28DeviceReduceSingleTileKernelINS2_10policy_hubIdjN4cuda3__47maximumIvEEE10Policy1000EPdSB_jS8_ddNS5_3std3__410__identityEEEvT0_T1_T2_T3_T4_T6_E12temp_storage+64];
	setp.lt.f64 	%p90, %fd175, %fd177;
	selp.f64 	%fd179, %fd177, %fd175, %p90;
	selp.f64 	%fd380, %fd179, %fd175, %p89;
	bra.uni 	$L__BB3_74;
$L__BB3_58:
	mov.u32 	%r47, %tid.x;
	mul.wide.u32 	%rd35, %r47, 8;
	add.s64 	%rd20, %rd16, %rd35;
	// begin inline asm
	ld.global.nc.u64 %rd19, [%rd20];
	// end inline asm
	mov.b64 	%fd59, %rd19;
	add.s64 	%rd22, %rd20, 2048;
	// begin inline asm
	ld.global.nc.u64 %rd21, [%rd22];
	// end inline asm
	mov.b64 	%fd60, %rd21;
	add.s64 	%rd24, %rd20, 4096;
	// begin inline asm
	ld.global.nc.u64 %rd23, [%rd24];
	// end inline asm
	mov.b64 	%fd61, %rd23;
	add.s64 	%rd26, %rd20, 6144;
	// begin inline asm
	ld.global.nc.u64 %rd25, [%rd26];
	// end inline asm
	mov.b64 	%fd62, %rd25;
	add.s64 	%rd28, %rd20, 8192;
	// begin inline asm
	ld.global.nc.u64 %rd27, [%rd28];
	// end inline asm
	mov.b64 	%fd63, %rd27;
	add.s64 	%rd30, %rd20, 10240;
	// begin inline asm
	ld.global.nc.u64 %rd29, [%rd30];
	// end inline asm
	mov.b64 	%fd64, %rd29;
	add.s64 	%rd32, %rd20, 12288;
	// begin inline asm
	ld.global.nc.u64 %rd31, [%rd32];
	// end inline asm
	mov.b64 	%fd65, %rd31;
	add.s64 	%rd34, %rd20, 14336;
	// begin inline asm
	ld.global.nc.u64 %rd33, [%rd34];
	// end inline asm
	mov.b64 	%fd66, %rd33;
	setp.lt.f64 	%p4, %fd59, %fd60;
	selp.f64 	%fd67, %fd60, %fd59, %p4;
	setp.lt.f64 	%p5, %fd67, %fd61;
	selp.f64 	%fd68, %fd61, %fd67, %p5;
	setp.lt.f64 	%p6, %fd68, %fd62;
	selp.f64 	%fd69, %fd62, %fd68, %p6;
	setp.lt.f64 	%p7, %fd69, %fd63;
	selp.f64 	%fd70, %fd63, %fd69, %p7;
	setp.lt.f64 	%p8, %fd70, %fd64;
	selp.f64 	%fd71, %fd64, %fd70, %p8;
	setp.lt.f64 	%p9, %fd71, %fd65;
	selp.f64 	%fd72, %fd65, %fd71, %p9;
	setp.lt.f64 	%p10, %fd72, %fd66;
	selp.f64 	%fd379, %fd66, %fd72, %p10;
	add.s32 	%r48, %r69, -2048;
	setp.lt.u32 	%p11, %r48, 2048;
	mov.b32 	%r475, 2048;
	@%p11 bra 	$L__BB3_62;
	mov.b32 	%r475, 2048;
$L__BB3_60:
	add.s32 	%r72, %r47, %r475;
	mul.wide.u32 	%rd52, %r72, 8;
	add.s64 	%rd37, %rd16, %rd52;
	// begin inline asm
	ld.global.nc.u64 %rd36, [%rd37];
	// end inline asm
	mov.b64 	%fd73, %rd36;
	mul.wide.u32 	%rd53, %r475, 8;
	add.s64 	%rd54, %rd20, %rd53;
	add.s64 	%rd39, %rd54, 2048;
	// begin inline asm
	ld.global.nc.u64 %rd38, [%rd39];
	// end inline asm
	mov.b64 	%fd74, %rd38;
	add.s64 	%rd41, %rd54, 4096;
	// begin inline asm
	ld.global.nc.u64 %rd40, [%rd41];
	// end inline asm
	mov.b64 	%fd75, %rd40;
	add.s64 	%rd43, %rd54, 6144;
	// begin inline asm
	ld.global.nc.u64 %rd42, [%rd43];
	// end inline asm
	mov.b64 	%fd76, %rd42;
	add.s64 	%rd45, %rd54, 8192;
	// begin inline asm
	ld.global.nc.u64 %rd44, [%rd45];
	// end inline asm
	mov.b64 	%fd77, %rd44;
	add.s64 	%rd47, %rd54, 10240;
	// begin inline asm
	ld.global.nc.u64 %rd46, [%rd47];
	// end inline asm
	mov.b64 	%fd78, %rd46;
	add.s64 	%rd49, %rd54, 12288;
	// begin inline asm
	ld.global.nc.u64 %rd48, [%rd49];
	// end inline asm
	mov.b64 	%fd79, %rd48;
	add.s64 	%rd51, %rd54, 14336;
	// begin inline asm
	ld.global.nc.u64 %rd50, [%rd51];
	// end inline asm
	mov.b64 	%fd80, %rd50;
	setp.lt.f64 	%p12, %fd379, %fd73;
	selp.f64 	%fd81, %fd73, %fd379, %p12;
	setp.lt.f64 	%p13, %fd81, %fd74;
	selp.f64 	%fd82, %fd74, %fd81, %p13;
	setp.lt.f64 	%p14, %fd82, %fd75;
	selp.f64 	%fd83, %fd75, %fd82, %p14;
	setp.lt.f64 	%p15, %fd83, %fd76;
	selp.f64 	%fd84, %fd76, %fd83, %p15;
	setp.lt.f64 	%p16, %fd84, %fd77;
	selp.f64 	%fd85, %fd77, %fd84, %p16;
	setp.lt.f64 	%p17, %fd85, %fd78;
	selp.f64 	%fd86, %fd78, %fd85, %p17;
	setp.lt.f64 	%p18, %fd86, %fd79;
	selp.f64 	%fd87, %fd79, %fd86, %p18;
	setp.lt.f64 	%p19, %fd87, %fd80;
	selp.f64 	%fd379, %fd80, %fd87, %p19;
	sub.s32 	%r73, %r69, %r475;
	setp.lt.u32 	%p20, %r73, 2048;
	@%p20 bra 	$L__BB3_70;
	add.s32 	%r475, %r475, 2048;
	setp.le.u32 	%p21, %r475, %r48;
	@%p21 bra 	$L__BB3_60;
$L__BB3_62:
	setp.le.u32 	%p22, %r69, %r475;
	@%p22 bra 	$L__BB3_70;
	sub.s32 	%r52, %r69, %r475;
	setp.ge.s32 	%p23, %r47, %r52;
	@%p23 bra 	$L__BB3_70;
	not.b32 	%r74, %r47;
	add.s32 	%r75, %r69, %r74;
	sub.s32 	%r53, %r75, %r475;
	and.b32  	%r76, %r53, 768;
	setp.eq.s32 	%p24, %r76, 768;
	mov.u32 	%r479, %r47;
	@%p24 bra 	$L__BB3_67;
	add.s32 	%r477, %r47, %r475;
	shr.u32 	%r77, %r53, 8;
	add.s32 	%r78, %r77, 1;
	and.b32  	%r79, %r78, 3;
	neg.s32 	%r476, %r79;
	mov.u32 	%r479, %r47;
$L__BB3_66:
	.pragma "nounroll";
	mul.wide.u32 	%rd57, %r477, 8;
	add.s64 	%rd56, %rd16, %rd57;
	// begin inline asm
	ld.global.nc.u64 %rd55, [%rd56];
	// end inline asm
	mov.b64 	%fd89, %rd55;
	setp.lt.f64 	%p25, %fd379, %fd89;
	selp.f64 	%fd379, %fd89, %fd379, %p25;
	add.s32 	%r479, %r479, 256;
	add.s32 	%r477, %r477, 256;
	add.s32 	%r476, %r476, 1;
	setp.ne.s32 	%p26, %r476, 0;
	@%p26 bra 	$L__BB3_66;
$L__BB3_67:
	setp.lt.u32 	%p27, %r53, 768;
	@%p27 bra 	$L__BB3_70;
	add.s32 	%r481, %r479, 512;
	add.s32 	%r480, %r479, %r475;
$L__BB3_69:
	mul.wide.u32 	%rd66, %r480, 8;
	add.s64 	%rd59, %rd16, %rd66;
	// begin inline asm
	ld.global.nc.u64 %rd58, [%rd59];
	// end inline asm
	mov.b64 	%fd90, %rd58;
	setp.lt.f64 	%p28, %fd379, %fd90;
	selp.f64 	%fd91, %fd90, %fd379, %p28;
	add.s32 	%r80, %r480, 256;
	mul.wide.u32 	%rd67, %r80, 8;
	add.s64 	%rd61, %rd16, %rd67;
	// begin inline asm
	ld.global.nc.u64 %rd60, [%rd61];
	// end inline asm
	mov.b64 	%fd92, %rd60;
	setp.lt.f64 	%p29, %fd91, %fd92;
	selp.f64 	%fd93, %fd92, %fd91, %p29;
	add.s32 	%r81, %r480, 512;
	mul.wide.u32 	%rd68, %r81, 8;
	add.s64 	%rd63, %rd16, %rd68;
	// begin inline asm
	ld.global.nc.u64 %rd62, [%rd63];
	// end inline asm
	mov.b64 	%fd94, %rd62;
	setp.lt.f64 	%p30, %fd93, %fd94;
	selp.f64 	%fd95, %fd94, %fd93, %p30;
	add.s32 	%r82, %r480, 768;
	mul.wide.u32 	%rd69, %r82, 8;
	add.s64 	%rd65, %rd16, %rd69;
	// begin inline asm
	ld.global.nc.u64 %rd64, [%rd65];
	// end inline asm
	mov.b64 	%fd96, %rd64;
	setp.lt.f64 	%p31, %fd95, %fd96;
	selp.f64 	%fd379, %fd96, %fd95, %p31;
	add.s32 	%r67, %r481, 1024;
	add.s32 	%r83, %r481, 512;
	add.s32 	%r480, %r480, 1024;
	setp.lt.s32 	%p32, %r83, %r52;
	mov.u32 	%r481, %r67;
	@%p32 bra 	$L__BB3_69;
$L__BB3_70:
	// begin inline asm
	mov.u32 %r84, %laneid;
	// end inline asm
	mov.b64 	%rd70, %fd379;
	mov.b64 	{%r86, %r91}, %rd70;
	mov.b32 	%r92, 1;
	mov.b32 	%r133, 31;
	mov.b32 	%r134, -1;
	// begin inline asm
	shfl.sync.down.b32 %r85, %r86, %r92, %r133, %r134;
	// end inline asm
	// begin inline asm
	shfl.sync.down.b32 %r90, %r91, %r92, %r133, %r134;
	// end inline asm
	mov.b64 	%rd71, {%r85, %r90};
	mov.b64 	%fd97, %rd71;
	setp.gt.s32 	%p33, %r84, 30;
	setp.lt.f64 	%p34, %fd379, %fd97;
	selp.f64 	%fd98, %fd97, %fd379, %p34;
	selp.f64 	%fd99, %fd379, %fd98, %p33;
	mov.b64 	%rd72, %fd99;
	mov.b64 	{%r96, %r101}, %rd72;
	mov.b32 	%r102, 2;
	// begin inline asm
	shfl.sync.down.b32 %r95, %r96, %r102, %r133, %r134;
	// end inline asm
	// begin inline asm
	shfl.sync.down.b32 %r100, %r101, %r102, %r133, %r134;
	// end inline asm
	mov.b64 	%rd73, {%r95, %r100};
	mov.b64 	%fd100, %rd73;
	setp.gt.s32 	%p35, %r84, 29;
	setp.lt.f64 	%p36, %fd99, %fd100;
	selp.f64 	%fd101, %fd100, %fd99, %p36;
	selp.f64 	%fd102, %fd99, %fd101, %p35;
	mov.b64 	%rd74, %fd102;
	mov.b64 	{%r106, %r111}, %rd74;
	mov.b32 	%r112, 4;
	// begin inline asm
	shfl.sync.down.b32 %r105, %r106, %r112, %r133, %r134;
	// end inline asm
	// begin inline asm
	shfl.sync.down.b32 %r110, %r111, %r112, %r133, %r134;
	// end inline asm
	mov.b64 	%rd75, {%r105, %r110};
	mov.b64 	%fd103, %rd75;
	setp.gt.s32 	%p37, %r84, 27;
	setp.lt.f64 	%p38, %fd102, %fd103;
	selp.f64 	%fd104, %fd103, %fd102, %p38;
	selp.f64 	%fd105, %fd102, %fd104, %p37;
	mov.b64 	%rd76, %fd105;
	mov.b64 	{%r116, %r121}, %rd76;
	mov.b32 	%r122, 8;
	// begin inline asm
	shfl.sync.down.b32 %r115, %r116, %r122, %r133, %r134;
	// end inline asm
	// begin inline asm
	shfl.sync.down.b32 %r120, %r121, %r122, %r133, %r134;
	// end inline asm
	mov.b64 	%rd77, {%r115, %r120};
	mov.b64 	%fd106, %rd77;
	setp.gt.s32 	%p39, %r84, 23;
	setp.lt.f64 	%p40, %fd105, %fd106;
	selp.f64 	%fd107, %fd106, %fd105, %p40;
	selp.f64 	%fd108, %fd105, %fd107, %p39;
	mov.b64 	%rd78, %fd108;
	mov.b64 	{%r126, %r131}, %rd78;
	mov.b32 	%r132, 16;
	// begin inline asm
	shfl.sync.down.b32 %r125, %r126, %r132, %r133, %r134;
	// end inline asm
	// begin inline asm
	shfl.sync.down.b32 %r130, %r131, %r132, %r133, %r134;
	// end inline asm
	mov.b64 	%rd79, {%r125, %r130};
	mov.b64 	%fd109, %rd79;
	setp.gt.s32 	%p41, %r84, 15;
	setp.lt.f64 	%p42, %fd108, %fd109;
	selp.f64 	%fd54, %fd109, %fd108, %p42;
	selp.f64 	%fd380, %fd108, %fd54, %p41;
	setp.ne.s32 	%p43, %r84, 0;
	@%p43 bra 	$L__BB3_72;
	shr.u32 	%r135, %r47, 2;
	and.b32  	%r136, %r135, 248;
	mov.u32 	%r137, _ZZN3cub18CUB_300001_SM_10006detail6reduce28DeviceReduceSingleTileKernelINS2_10policy_hubIdjN4cuda3__47maximumIvEEE10Policy1000EPdSB_jS8_ddNS5_3std3__410__identityEEEvT0_T1_T2_T3_T4_T6_E12temp_storage;
	add.s32 	%r138, %r137, %r136;
	st.shared.f64 	[%r138+8], %fd54;
$L__BB3_72:
	bar.sync 	0;
	setp.ne.s32 	%p44, %r47, 0;
	@%p44 bra 	$L__BB3_74;
	ld.shared.f64 	%fd110, [_ZZN3cub18CUB_300001_SM_10006detail6reduce28DeviceReduceSingleTileKernelINS2_10policy_hubIdjN4cuda3__47maximumIvEEE10Policy1000EPdSB_jS8_ddNS5_3std3__410__identityEEEvT0_T1_T2_T3_T4_T6_E12temp_storage+16];
	setp.lt.f64 	%p45, %fd380, %fd110;
	selp.f64 	%fd111, %fd110, %fd380, %p45;
	ld.shared.f64 	%fd112, [_ZZN3cub18CUB_300001_SM_10006detail6reduce28DeviceReduceSingleTileKernelINS2_10policy_hubIdjN4cuda3__47maximumIvEEE10Policy1000EPdSB_jS8_ddNS5_3std3__410__identityEEEvT0_T1_T2_T3_T4_T6_E12temp_storage+24];
	setp.lt.f64 	%p46, %fd111, %fd112;
	selp.f64 	%fd113, %fd112, %fd111, %p46;
	ld.shared.f64 	%fd114, [_ZZN3cub18CUB_300001_SM_10006detail6reduce28DeviceReduceSingleTileKernelINS2_10policy_hubIdjN4cuda3__47maximumIvEEE10Policy1000EPdSB_jS8_ddNS5_3std3__410__identityEEEvT0_T1_T2_T3_T4_T6_E12temp_storage+32];
	setp.lt.f64 	%p47, %fd113, %fd114;
	selp.f64 	%fd115, %fd114, %fd113, %p47;
	ld.shared.f64 	%fd116, [_ZZN3cub18CUB_300001_SM_10006detail6reduce28DeviceReduceSingleTileKernelINS2_10policy_hubIdjN4cuda3__47maximumIvEEE10Policy1000EPdSB_jS8_ddNS5_3std3__410__identityEEEvT0_T1_T2_T3_T4_T6_E12temp_storage+40];
	setp.lt.f64 	%p48, %fd115, %fd116;
	selp.f64 	%fd117, %fd116, %fd115, %p48;
	ld.shared.f64 	%fd118, [_ZZN3cub18CUB_300001_SM_10006detail6reduce28DeviceReduceSingleTileKernelINS2_10policy_hubIdjN4cuda3__47maximumIvEEE10Policy1000EPdSB_jS8_ddNS5_3std3__410__identityEEEvT0_T1_T2_T3_T4_T6_E12temp_storage+48];
	setp.lt.f64 	%p49, %fd117, %fd118;
	selp.f64 	%fd119, %fd118, %fd117, %p49;
	ld.shared.f64 	%fd120, [_ZZN3cub18CUB_300001_SM_10006detail6reduce28DeviceReduceSingleTileKernelINS2_10policy_hubIdjN4cuda3__47maximumIvEEE10Policy1000EPdSB_jS8_ddNS5_3std3__410__identityEEEvT0_T1_T2_T3_T4_T6_E12temp_storage+56];
	setp.lt.f64 	%p50, %fd119, %fd120;
	selp.f64 	%fd121, %fd120, %fd119, %p50;
	ld.shared.f64 	%fd122, [_ZZN3cub18CUB_300001_SM_10006detail6reduce28DeviceReduceSingleTileKernelINS2_10policy_hubIdjN4cuda3__47maximumIvEEE10Policy1000EPdSB_jS8_ddNS5_3std3__410__identityEEEvT0_T1_T2_T3_T4_T6_E12temp_storage+64];
	setp.lt.f64 	%p51, %fd121, %fd122;
	selp.f64 	%fd380, %fd122, %fd121, %p51;
$L__BB3_74:
	mov.u32 	%r454, %tid.x;
	setp.ne.s32 	%p217, %r454, 0;
	@%p217 bra 	$L__BB3_76;
	setp.lt.f64 	%p218, %fd58, %fd380;
	selp.f64 	%fd353, %fd380, %fd58, %p218;
	st.global.f64 	[%rd1], %fd353;
$L__BB3_76:
	ret;

}
	// .globl	_ZN3cub18CUB_300001_SM_10006detail6reduce18DeviceReduceKernelINS2_10policy_hubIdjN4cuda3__47maximumIvEEE10Policy1000EPdjS8_dNS5_3std3__410__identityEEEvT0_PT3_T1_NS0_13GridEvenShareISI_EET2_T4_
.visible .entry _ZN3cub18CUB_300001_SM_10006detail6reduce18DeviceReduceKernelINS2_10policy_hubIdjN4cuda3__47maximumIvEEE10Policy1000EPdjS8_dNS5_3std3__410__identityEEEvT0_PT3_T1_NS0_13GridEvenShareISI_EET2_T4_(
	.param .u64 .ptr .align 1 _ZN3cub18CUB_300001_SM_10006detail6reduce18DeviceReduceKernelINS2_10policy_hubIdjN4cuda3__47maximumIvEEE10Policy1000EPdjS8_dNS5_3std3__410__identityEEEvT0_PT3_T1_NS0_13GridEvenShareISI_EET2_T4__param_0,
	.param .u64 .ptr .align 1 _ZN3cub18CUB_300001_SM_10006detail6reduce18DeviceReduceKernelINS2_10policy_hubIdjN4cuda3__47maximumIvEEE10Policy1000EPdjS8_dNS5_3std3__410__identityEEEvT0_PT3_T1_NS0_13GridEvenShareISI_EET2_T4__param_1,
	.param .u32 _ZN3cub18CUB_300001_SM_10006detail6reduce18DeviceReduceKernelINS2_10policy_hubIdjN4cuda3__47maximumIvEEE10Policy1000EPdjS8_dNS5_3std3__410__identityEEEvT0_PT3_T1_NS0_13GridEvenShareISI_EET2_T4__param_2,
	.param .align 4 .b8 _ZN3cub18CUB_300001_SM_10006detail6reduce18DeviceReduceKernelINS2_10policy_hubIdjN4cuda3__47maximumIvEEE10Policy1000EPdjS8_dNS5_3std3__410__identityEEEvT0_PT3_T1_NS0_13GridEvenShareISI_EET2_T4__param_3[40],
	.param .align 1 .b8 _ZN3cub18CUB_300001_SM_10006detail6reduce18DeviceReduceKernelINS2_10policy_hubIdjN4cuda3__47maximumIvEEE10Policy1000EPdjS8_dNS5_3std3__410__identityEEEvT0_PT3_T1_NS0_13GridEvenShareISI_EET2_T4__param_4[1],
	.param .align 1 .b8 _ZN3cub18CUB_300001_SM_10006detail6reduce18DeviceReduceKernelINS2_10policy_hubIdjN4cuda3__47maximumIvEEE10Policy1000EPdjS8_dNS5_3std3__410__identityEEEvT0_PT3_T1_NS0_13GridEvenShareISI_EET2_T4__param_5[1]
)
.maxntid 256
{
	.reg .pred 	%p<217>;
	.reg .b32 	%r<542>;
	.reg .b64 	%rd<197>;
	.reg .b64 	%fd<375>;
	// demoted variable
	.shared .align 8 .b8 _ZZN3cub18CUB_300001_SM_10006detail6reduce18DeviceReduceKernelINS2_10policy_hubIdjN4cuda3__47maximumIvEEE10Policy1000EPdjS8_dNS5_3std3__410__identityEEEvT0_PT3_T1_NS0_13GridEvenShareISI_EET2_T4_E12temp_storage[80];
	ld.param.u32 	%r1, [_ZN3cub18CUB_300001_SM_10006detail6reduce18DeviceReduceKernelINS2_10policy_hubIdjN4cuda3__47maximumIvEEE10Policy1000EPdjS8_dNS5_3std3__410__identityEEEvT0_PT3_T1_NS0_13GridEvenShareISI_EET2_T4__param_3+20];
	ld.param.u64 	%rd1, [_ZN3cub18CUB_300001_SM_10006detail6reduce18DeviceReduceKernelINS2_10policy_hubIdjN4cuda3__47maximumIvEEE10Policy1000EPdjS8_dNS5_3std3__410__identityEEEvT0_PT3_T1_NS0_13GridEvenShareISI_EET2_T4__param_0];
	ld.param.u32 	%r2, [_ZN3cub18CUB_300001_SM_10006detail6reduce18DeviceReduceKernelINS2_10policy_hubIdjN4cuda3__47maximumIvEEE10Policy1000EPdjS8_dNS5_3std3__410__identityEEEvT0_PT3_T1_NS0_13GridEvenShareISI_EET2_T4__param_3+24];
	mov.u32 	%r3, %ctaid.x;
	shl.b32 	%r4, %r2, 11;
	shl.b32 	%r5, %r3, 11;
	and.b64  	%rd3, %rd1, 31;
	setp.ne.s64 	%p1, %rd3, 0;
	@%p1 bra 	$L__BB4_36;
	sub.s32 	%r6, %r1, %r5;
	setp.gt.u32 	%p109, %r6, 2047;
	@%p109 bra 	$L__BB4_20;
	mov.u32 	%r7, %tid.x;
	setp.ge.u32 	%p158, %r7, %r6;
	mov.f64 	%fd355, 0d0000000000000000;
	mov.u32 	%r512, %r7;
	@%p158 bra 	$L__BB4_4;
	add.s32 	%r378, %r5, %r7;
	mul.wide.u32 	%rd157, %r378, 8;
	add.s64 	%rd156, %rd1, %rd157;
	// begin inline asm
	ld.global.nc.u64 %rd155, [%rd156];
	// end inline asm
	mov.b64 	%fd355, %rd155;
	add.s32 	%r512, %r7, 256;
$L__BB4_4:
	setp.ge.u32 	%p159, %r512, %r6;
	@%p159 bra 	$L__BB4_11;
	not.b32 	%r379, %r512;
	add.s32 	%r10, %r1, %r379;
	and.b32  	%r380, %r10, 768;
	setp.eq.s32 	%p160, %r380, 768;
	@%p160 bra 	$L__BB4_8;
	add.s32 	%r510, %r512, %r5;
	shr.u32 	%r381, %r10, 8;
	add.s32 	%r382, %r381, 1;
	and.b32  	%r383, %r382, 3;
	neg.s32 	%r509, %r383;
$L__BB4_7:
	.pragma "nounroll";
	mul.wide.u32 	%rd160, %r510, 8;
	add.s64 	%rd159, %rd1, %rd160;
	// begin inline asm
	ld.global.nc.u64 %rd158, [%rd159];
	// end inline asm
	mov.b64 	%fd269, %rd158;
	setp.lt.f64 	%p161, %fd355, %fd269;
	selp.f64 	%fd355, %fd269, %fd355, %p161;
	add.s32 	%r512, %r512, 256;
	add.s32 	%r510, %r510, 256;
	add.s32 	%r509, %r509, 1;
	setp.ne.s32 	%p162, %r509, 0;
	@%p162 bra 	$L__BB4_7;
$L__BB4_8:
	sub.s32 	%r384, %r10, %r5;
	setp.lt.u32 	%p163, %r384, 768;
	@%p163 bra 	$L__BB4_11;
	add.s32 	%r514, %r512, 512;
	add.s32 	%r513, %r512, %r5;
$L__BB4_10:
	mul.wide.u32 	%rd169, %r513, 8;
	add.s64 	%rd162, %rd1, %rd169;
	// begin inline asm
	ld.global.nc.u64 %rd161, [%rd162];
	// end inline asm
	mov.b64 	%fd270, %rd161;
	setp.lt.f64 	%p164, %fd355, %fd270;
	selp.f64 	%fd271, %fd270, %fd355, %p164;
	add.s32 	%r385, %r513, 256;
	mul.wide.u32 	%rd170, %r385, 8;
	add.s64 	%rd164, %rd1, %rd170;
	// begin inline asm
	ld.global.nc.u64 %rd163, [%rd164];
	// end inline asm
	mov.b64 	%fd272, %rd163;
	setp.lt.f64 	%p165, %fd271, %fd272;
	selp.f64 	%fd273, %fd272, %fd271, %p165;
	add.s32 	%r386, %r513, 512;
	mul.wide.u32 	%rd171, %r386, 8;
	add.s64 	%rd166, %rd1, %rd171;
	// begin inline asm
	ld.global.nc.u64 %rd165, [%rd166];
	// end inline asm
	mov.b64 	%fd274, %rd165;
	setp.lt.f64 	%p166, %fd273, %fd274;
	selp.f64 	%fd275, %fd274, %fd273, %p166;
	add.s32 	%r387, %r513, 768;
	mul.wide.u32 	%rd172, %r387, 8;
	add.s64 	%rd168, %rd1, %rd172;
	// begin inline asm
	ld.global.nc.u64 %rd167, [%rd168];
	// end inline asm
	mov.b64 	%fd276, %rd167;
	setp.lt.f64 	%p167, %fd275, %fd276;
	selp.f64 	%fd355, %fd276, %fd275, %p167;
	add.s32 	%r24, %r514, 1024;
	add.s32 	%r388, %r514, 512;
	add.s32 	%r513, %r513, 1024;
	setp.lt.s32 	%p168, %r388, %r6;
	mov.u32 	%r514, %r24;
	@%p168 bra 	$L__BB4_10;
$L__BB4_11:
	setp.lt.u32 	%p169, %r6, 256;
	@%p169 bra 	$L__BB4_16;
	// begin inline asm
	mov.u32 %r452, %laneid;
	// end inline asm
	mov.b64 	%rd183, %fd355;
	mov.b64 	{%r454, %r459}, %rd183;
	mov.b32 	%r460, 1;
	mov.b32 	%r501, 31;
	mov.b32 	%r502, -1;
	// begin inline asm
	shfl.sync.down.b32 %r453, %r454, %r460, %r501, %r502;
	// end inline asm
	// begin inline asm
	shfl.sync.down.b32 %r458, %r459, %r460, %r501, %r502;
	// end inline asm
	mov.b64 	%rd184, {%r453, %r458};
	mov.b64 	%fd324, %rd184;
	setp.gt.s32 	%p197, %r452, 30;
	setp.lt.f64 	%p198, %fd355, %fd324;
	selp.f64 	%fd325, %fd324, %fd355, %p198;
	selp.f64 	%fd326, %fd355, %fd325, %p197;
	mov.b64 	%rd185, %fd326;
	mov.b64 	{%r464, %r469}, %rd185;
	mov.b32 	%r470, 2;
	// begin inline asm
	shfl.sync.down.b32 %r463, %r464, %r470, %r501, %r502;
	// end inline asm
	// begin inline asm
	shfl.sync.down.b32 %r468, %r469, %r470, %r501, %r502;
	// end inline asm
	mov.b64 	%rd186, {%r463, %r468};
	mov.b64 	%fd327, %rd186;
	setp.gt.s32 	%p199, %r452, 29;
	setp.lt.f64 	%p200, %fd326, %fd327;
	selp.f64 	%fd328, %fd327, %fd326, %p200;
	selp.f64 	%fd329, %fd326, %fd328, %p199;
	mov.b64 	%rd187, %fd329;
	mov.b64 	{%r474, %r479}, %rd187;
	mov.b32 	%r480, 4;
	// begin inline asm
	shfl.sync.down.b32 %r473, %r474, %r480, %r501, %r502;
	// end inline asm
	// begin inline asm
	shfl.sync.down.b32 %r478, %r479, %r480, %r501, %r502;
	// end inline asm
	mov.b64 	%rd188, {%r473, %r478};
	mov.b64 	%fd330, %rd188;
	setp.gt.s32 	%p201, %r452, 27;
	setp.lt.f64 	%p202, %fd329, %fd330;
	selp.f64 	%fd331, %fd330, %fd329, %p202;
	selp.f64 	%fd332, %fd329, %fd331, %p201;
	mov.b64 	%rd189, %fd332;
	mov.b64 	{%r484, %r489}, %rd189;
	mov.b32 	%r490, 8;
	// begin inline asm
	shfl.sync.down.b32 %r483, %r484, %r490, %r501, %r502;
	// end inline asm
	// begin inline asm
	shfl.sync.down.b32 %r488, %r489, %r490, %r501, %r502;
	// end inline asm
	mov.b64 	%rd190, {%r483, %r488};
	mov.b64 	%fd333, %rd190;
	setp.gt.s32 	%p203, %r452, 23;
	setp.lt.f64 	%p204, %fd332, %fd333;
	selp.f64 	%fd334, %fd333, %fd332, %p204;
	selp.f64 	%fd335, %fd332, %fd334, %p203;
	mov.b64 	%rd191, %fd335;
	mov.b64 	{%r494, %r499}, %rd191;
	mov.b32 	%r500, 16;
	// begin inline asm
	shfl.sync.down.b32 %r493, %r494, %r500, %r501, %r502;
	// end inline asm
	// begin inline asm
	shfl.sync.down.b32 %r498, %r499, %r500, %r501, %r502;
	// end inline asm
	mov.b64 	%rd192, {%r493, %r498};
	mov.b64 	%fd336, %rd192;
	setp.gt.s32 	%p205, %r452, 15;
	setp.lt.f64 	%p206, %fd335, %fd336;
	selp.f64 	%fd10, %fd336, %fd335, %p206;
	selp.f64 	%fd374, %fd335, %fd10, %p205;
	setp.ne.s32 	%p207, %r452, 0;
	@%p207 bra 	$L__BB4_14;
	shr.u32 	%r503, %r7, 2;
	and.b32  	%r504, %r503, 248;
	mov.u32 	%r505, _ZZN3cub18CUB_300001_SM_10006detail6reduce18DeviceReduceKernelINS2_10policy_hubIdjN4cuda3__47maximumIvEEE10Policy1000EPdjS8_dNS5_3std3__410__identityEEEvT0_PT3_T1_NS0_13GridEvenShareISI_EET2_T4_E12temp_storage;
	add.s32 	%r506, %r505, %r504;
	st.shared.f64 	[%r506+8], %fd10;
$L__BB4_14:
	bar.sync 	0;
	setp.ne.s32 	%p208, %r7, 0;
	@%p208 bra 	$L__BB4_71;
	ld.shared.f64 	%fd337, [_ZZN3cub18CUB_300001_SM_10006detail6reduce18DeviceReduceKernelINS2_10policy_hubIdjN4cuda3__47maximumIvEEE10Policy1000EPdjS8_dNS5_3std3__410__identityEEEvT0_PT3_T1_NS0_13GridEvenShareISI_EET2_T4_E12temp_storage+16];
	setp.lt.f64 	%p209, %fd374, %fd337;
	selp.f64 	%fd338, %fd337, %fd374, %p209;
	ld.shared.f64 	%fd339, [_ZZN3cub18CUB_300001_SM_10006detail6reduce18DeviceReduceKernelINS2_10policy_hubIdjN4cuda3__47maximumIvEEE10Policy1000EPdjS8_dNS5_3std3__410__identityEEEvT0_PT3_T1_NS0_13GridEvenShareISI_EET2_T4_E12temp_storage+24];
	setp.lt.f64 	%p210, %fd338, %fd339;
	selp.f64 	%fd340, %fd339, %fd338, %p210;
	ld.shared.f64 	%fd341, [_ZZN3cub18CUB_300001_SM_10006detail6reduce18DeviceReduceKernelINS2_10policy_hubIdjN4cuda3__47maximumIvEEE10Policy1000EPdjS8_dNS5_3std3__410__identityEEEvT0_PT3_T1_NS0_13GridEvenShareISI_EET2_T4_E12temp_storage+32];
	setp.lt.f64 	%p211, %fd340, %fd341;
	selp.f64 	%fd342, %fd341, %fd340, %p211;
	ld.shared.f64 	%fd343, [_ZZN3cub18CUB_300001_SM_10006detail6reduce18DeviceReduceKernelINS2_10policy_hubIdjN4cuda3__47maximumIvEEE10Policy1000EPdjS8_dNS5_3std3__410__identityEEEvT0_PT3_T1_NS0_13GridEvenShareISI_EET2_T4_E12temp_storage+40];
	setp.lt.f64 	%p212, %fd342, %fd343;
	selp.f64 	%fd344, %fd343, %fd342, %p212;
	ld.shared.f64 	%fd345, [_ZZN3cub18CUB_300001_SM_10006detail6reduce18DeviceReduceKernelINS2_10policy_hubIdjN4cuda3__47maximumIvEEE10Policy1000EPdjS8_dNS5_3std3__410__identityEEEvT0_PT3_T1_NS0_13GridEvenShareISI_EET2_T4_E12temp_storage+48];
	setp.lt.f64 	%p213, %fd344, %fd345;
	selp.f64 	%fd346, %fd345, %fd344, %p213;
	ld.shared.f64 	%fd347, [_ZZN3cub18CUB_300001_SM_10006detail6reduce18DeviceReduceKernelINS2_10policy_hubIdjN4cuda3__47maximumIvEEE10Policy1000EPdjS8_dNS5_3std3__410__identityEEEvT0_PT3_T1_NS0_13GridEvenShareISI_EET2_T4_E12temp_storage+56];
	setp.lt.f64 	%p214, %fd346, %fd347;
	selp.f64 	%fd348, %fd347, %fd346, %p214;
	ld.shared.f64 	%fd349, [_ZZN3cub18CUB_300001_SM_10006detail6reduce18DeviceReduceKernelINS2_10policy_hubIdjN4cuda3__47maximumIvEEE10Policy1000EPdjS8_dNS5_3std3__410__identityEEEvT0_PT3_T1_NS0_13GridEvenShareISI_EET2_T4_E12temp_storage+64];
	setp.lt.f64 	%p215, %fd348, %fd349;
	selp.f64 	%fd374, %fd349, %fd348, %p215;
	bra.uni 	$L__BB4_71;
$L__BB4_16:
	// begin inline asm
	mov.u32 %r389, %laneid;
	// end inline asm
	and.b32  	%r440, %r7, 992;
	add.s32 	%r441, %r440, 32;
	setp.gt.u32 	%p170, %r441, %r6;
	not.b32 	%r442, %r440;
	add.s32 	%r443, %r6, %r442;
	selp.b32 	%r438, %r443, 31, %p170;
	mov.b64 	%rd173, %fd355;
	mov.b64 	{%r391, %r396}, %rd173;
	mov.b32 	%r397, 1;
	mov.b32 	%r439, -1;
	// begin inline asm
	shfl.sync.down.b32 %r390, %r391, %r397, %r438, %r439;
	// end inline asm
	// begin inline asm
	shfl.sync.down.b32 %r395, %r396, %r397, %r438, %r439;
	// end inline asm
	mov.b64 	%rd174, {%r390, %r395};
	mov.b64 	%fd277, %rd174;
	setp.lt.s32 	%p171, %r389, %r438;
	setp.lt.f64 	%p172, %fd355, %fd277;
	selp.f64 	%fd278, %fd277, %fd355, %p172;
	selp.f64 	%fd279, %fd278, %fd355, %p171;
	mov.b64 	%rd175, %fd279;
	mov.b64 	{%r401, %r406}, %rd175;
	mov.b32 	%r407, 2;
	// begin inline asm
	shfl.sync.down.b32 %r400, %r401, %r407, %r438, %r439;
	// end inline asm
	// begin inline asm
	shfl.sync.down.b32 %r405, %r406, %r407, %r438, %r439;
	// end inline asm
	mov.b64 	%rd176, {%r400, %r405};
	mov.b64 	%fd280, %rd176;
	add.s32 	%r444, %r389, 2;
	setp.gt.s32 	%p173, %r444, %r438;
	setp.lt.f64 	%p174, %fd279, %fd280;
	selp.f64 	%fd281, %fd280, %fd279, %p174;
	selp.f64 	%fd282, %fd279, %fd281, %p173;
	mov.b64 	%rd177, %fd282;
	mov.b64 	{%r411, %r416}, %rd177;
	mov.b32 	%r417, 4;
	// begin inline asm
	shfl.sync.down.b32 %r410, %r411, %r417, %r438, %r439;
	// end inline asm
	// begin inline asm
	shfl.sync.down.b32 %r415, %r416, %r417, %r438, %r439;
	// end inline asm
	mov.b64 	%rd178, {%r410, %r415};
	mov.b64 	%fd283, %rd178;
	add.s32 	%r445, %r389, 4;
	setp.gt.s32 	%p175, %r445, %r438;
	setp.lt.f64 	%p176, %fd282, %fd283;
	selp.f64 	%fd284, %fd283, %fd282, %p176;
	selp.f64 	%fd285, %fd282, %fd284, %p175;
	mov.b64 	%rd179, %fd285;
	mov.b64 	{%r421, %r426}, %rd179;
	mov.b32 	%r427, 8;
	// begin inline asm
	shfl.sync.down.b32 %r420, %r421, %r427, %r438, %r439;
	// end inline asm
	// begin inline asm
	shfl.sync.down.b32 %r425, %r426, %r427, %r438, %r439;
	// end inline asm
	mov.b64 	%rd180, {%r420, %r425};
	mov.b64 	%fd286, %rd180;
	add.s32 	%r446, %r389, 8;
	setp.gt.s32 	%p177, %r446, %r438;
	setp.lt.f64 	%p178, %fd285, %fd286;
	selp.f64 	%fd287, %fd286, %fd285, %p178;
	selp.f64 	%fd288, %fd285, %fd287, %p177;
	mov.b64 	%rd181, %fd288;
	mov.b64 	{%r431, %r436}, %rd181;
	mov.b32 	%r437, 16;
	// begin inline asm
	shfl.sync.down.b32 %r430, %r431, %r437, %r438, %r439;
	// end inline asm
	// begin inline asm
	shfl.sync.down.b32 %r435, %r436, %r437, %r438, %r439;
	// end inline asm
	mov.b64 	%rd182, {%r430, %r435};
	mov.b64 	%fd289, %rd182;
	add.s32 	%r447, %r389, 16;
	setp.gt.s32 	%p179, %r447, %r438;
	setp.lt.f64 	%p180, %fd288, %fd289;
	selp.f64 	%fd290, %fd289, %fd288, %p180;
	selp.f64 	%fd374, %fd288, %fd290, %p179;
	setp.ne.s32 	%p181, %r389, 0;
	@%p181 bra 	$L__BB4_18;
	shr.u32 	%r448, %r7, 2;
	and.b32  	%r449, %r448, 248;
	mov.u32 	%r450, _ZZN3cub18CUB_300001_SM_10006detail6reduce18DeviceReduceKernelINS2_10policy_hubIdjN4cuda3__47maximumIvEEE10Policy1000EPdjS8_dNS5_3std3__410__identityEEEvT0_PT3_T1_NS0_13GridEvenShareISI_EET2_T4_E12temp_storage;
	add.s32 	%r451, %r450, %r449;
	st.shared.f64 	[%r451+8], %fd374;
$L__BB4_18:
	bar.sync 	0;
	setp.ne.s32 	%p182, %r7, 0;
	@%p182 bra 	$L__BB4_71;
	setp.gt.u32 	%p183, %r6, 32;
	ld.shared.f64 	%fd291, [_ZZN3cub18CUB_300001_SM_10006detail6reduce18DeviceReduceKernelINS2_10policy_hubIdjN4cuda3__47maximumIvEEE10Policy1000EPdjS8_dNS5_3std3__410__identityEEEvT0_PT3_T1_NS0_13GridEvenShareISI_EET2_T4_E12temp_storage+16];
	setp.lt.f64 	%p184, %fd374, %fd291;
	selp.f64 	%fd293, %fd291, %fd374, %p184;
	selp.f64 	%fd294, %fd293, %fd374, %p183;
	setp.gt.u32 	%p185, %r6, 64;
	ld.shared.f64 	%fd296, [_ZZN3cub18CUB_300001_SM_10006detail6reduce18DeviceReduceKernelINS2_10policy_hubIdjN4cuda3__47maximumIvEEE10Policy1000EPdjS8_dNS5_3std3__410__identityEEEvT0_PT3_T1_NS0_13GridEvenShareISI_EET2_T4_E12temp_storage+24];
	setp.lt.f64 	%p186, %fd294, %fd296;
	selp.f64 	%fd298, %fd296, %fd294, %p186;
	selp.f64 	%fd299, %fd298, %fd294, %p185;
	setp.gt.u32 	%p187, %r6, 96;
	ld.shared.f64 	%fd301, [_ZZN3cub18CUB_300001_SM_10006detail6reduce18DeviceReduceKernelINS2_10policy_hubIdjN4cuda3__47maximumIvEEE10Policy1000EPdjS8_dNS5_3std3__410__identityEEEvT0_PT3_T1_NS0_13GridEvenShareISI_EET2_T4_E12temp_storage+32];
	setp.lt.f64 	%p188, %fd299, %fd301;
	selp.f64 	%fd303, %fd301, %fd299, %p188;
	selp.f64 	%fd304, %fd303, %fd299, %p187;
	setp.gt.u32 	%p189, %r6, 128;
	ld.shared.f64 	%fd306, [_ZZN3cub18CUB_300001_SM_10006detail6reduce18DeviceReduceKernelINS2_10policy_hubIdjN4cuda3__47maximumIvEEE10Policy1000EPdjS8_dNS5_3std3__410__identityEEEvT0_PT3_T1_NS0_13GridEvenShareISI_EET2_T4_E12temp_storage+40];
	setp.lt.f64 	%p190, %fd304, %fd306;
	selp.f64 	%fd308, %fd306, %fd304, %p190;
	selp.f64 	%fd309, %fd308, %fd304, %p189;
	setp.gt.u32 	%p191, %r6, 160;
	ld.shared.f64 	%fd311, [_ZZN3cub18CUB_300001_SM_10006detail6reduce18DeviceReduceKernelINS2_10policy_hubIdjN4cuda3__47maximumIvEEE10Policy1000EPdjS8_dNS5_3std3__410__identityEEEvT0_PT3_T1_NS0_13GridEvenShareISI_EET2_T4_E12temp_storage+48];
	setp.lt.f64 	%p192, %fd309, %fd311;
	selp.f64 	%fd313, %fd311, %fd309, %p192;
	selp.f64 	%fd314, %fd313, %fd309, %p191;
	setp.gt.u32 	%p193, %r6, 192;
	ld.shared.f64 	%fd316, [_ZZN3cub18CUB_300001_SM_10006detail6reduce18DeviceReduceKernelINS2_10policy_hubIdjN4cuda3__47maximumIvEEE10Policy1000EPdjS8_dNS5_3std3__410__identityEEEvT0_PT3_T1_NS0_13GridEvenShareISI_EET2_T4_E12temp_storage+56];
	setp.lt.f64 	%p194, %fd314, %fd316;
	selp.f64 	%fd318, %fd316, %fd314, %p194;
	selp.f64 	%fd319, %fd318, %fd314, %p193;
	setp.gt.u32 	%p195, %r6, 224;
	ld.shared.f64 	%fd321, [_ZZN3cub18CUB_300001_SM_10006detail6reduce18DeviceReduceKernelINS2_10policy_hubIdjN4cuda3__47maximumIvEEE10Policy1000EPdjS8_dNS5_3std3__410__identityEEEvT0_PT3_T1_NS0_13GridEvenShareISI_EET2_T4_E12temp_storage+64];
	setp.lt.f64 	%p196, %fd319, %fd321;
	selp.f64 	%fd323, %fd321, %fd319, %p196;
	selp.f64 	%fd374, %fd323, %fd319, %p195;
	bra.uni 	$L__BB4_71;
$L__BB4_20:
	mov.u32 	%r26, %tid.x;
	shl.b32 	%r305, %r26, 2;
	add.s32 	%r306, %r5, %r305;
	mul.wide.u32 	%rd113, %r306, 8;
	add.s64 	%rd103, %rd1, %rd113;
	// begin inline asm
	ld.global.nc.v2.u64 {%rd101, %rd102}, [%rd103];
	// end inline asm
	add.s64 	%rd106, %rd103, 16;
	// begin inline asm
	ld.global.nc.v2.u64 {%rd104, %rd105}, [%rd106];
	// end inline asm
	mov.b64 	%fd203, %rd101;
	mov.b64 	%fd204, %rd102;
	mov.b64 	%fd205, %rd104;
	mov.b64 	%fd206, %rd105;
	add.s64 	%rd109, %rd103, 8192;
	// begin inline asm
	ld.global.nc.v2.u64 {%rd107, %rd108}, [%rd109];
	// end inline asm
	add.s64 	%rd112, %rd103, 8208;
	// begin inline asm
	ld.global.nc.v2.u64 {%rd110, %rd111}, [%rd112];
	// end inline asm
	mov.b64 	%fd207, %rd107;
	mov.b64 	%fd208, %rd108;
	mov.b64 	%fd209, %rd110;
	mov.b64 	%fd210, %rd111;
	setp.lt.f64 	%p110, %fd203, %fd204;
	selp.f64 	%fd211, %fd204, %fd203, %p110;
	setp.lt.f64 	%p111, %fd211, %fd205;
	selp.f64 	%fd212, %fd205, %fd211, %p111;
	setp.lt.f64 	%p112, %fd212, %fd206;
	selp.f64 	%fd213, %fd206, %fd212, %p112;
	setp.lt.f64 	%p113, %fd213, %fd207;
	selp.f64 	%fd214, %fd207, %fd213, %p113;
	setp.lt.f64 	%p114, %fd214, %fd208;
	selp.f64 	%fd215, %fd208, %fd214, %p114;
	setp.lt.f64 	%p115, %fd215, %fd209;
	selp.f64 	%fd216, %fd209, %fd215, %p115;
	setp.lt.f64 	%p116, %fd216, %fd210;
	selp.f64 	%fd361, %fd210, %fd216, %p116;
	setp.lt.u32 	%p117, %r6, %r4;
	@%p117 bra 	$L__BB4_32;
	add.s32 	%r27, %r4, %r5;
	add.s32 	%r516, %r27, 256;
	add.s32 	%r515, %r27, %r26;
	mov.b32 	%r517, 0;
$L__BB4_22:
	add.s32 	%r5, %r5, %r4;
	add.s32 	%r308, %r1, -2048;
	setp.gt.u32 	%p118, %r5, %r308;
	@%p118 bra 	$L__BB4_24;
	cvt.u64.u32 	%rd126, %r5;
	cvt.u64.u32 	%rd127, %r305;
	add.s64 	%rd128, %rd126, %rd127;
	shl.b64 	%rd129, %rd128, 3;
	add.s64 	%rd116, %rd1, %rd129;
	// begin inline asm
	ld.global.nc.v2.u64 {%rd114, %rd115}, [%rd116];
	// end inline asm
	add.s64 	%rd119, %rd116, 16;
	// begin inline asm
	ld.global.nc.v2.u64 {%rd117, %rd118}, [%rd119];
	// end inline asm
	mov.b64 	%fd217, %rd114;
	mov.b64 	%fd218, %rd115;
	mov.b64 	%fd219, %rd117;
	mov.b64 	%fd220, %rd118;
	add.s64 	%rd122, %rd116, 8192;
	// begin inline asm
	ld.global.nc.v2.u64 {%rd120, %rd121}, [%rd122];
	// end inline asm
	add.s64 	%rd125, %rd116, 8208;
	// begin inline asm
	ld.global.nc.v2.u64 {%rd123, %rd124}, [%rd125];
	// end inline asm
	mov.b64 	%fd221, %rd120;
	mov.b64 	%fd222, %rd121;
	mov.b64 	%fd223, %rd123;
	mov.b64 	%fd224, %rd124;
	setp.lt.f64 	%p119, %fd361, %fd217;
	selp.f64 	%fd225, %fd217, %fd361, %p119;
	setp.lt.f64 	%p120, %fd225, %fd218;
	selp.f64 	%fd226, %fd218, %fd225, %p120;
	setp.lt.f64 	%p121, %fd226, %fd219;
	selp.f64 	%fd227, %fd219, %fd226, %p121;
	setp.lt.f64 	%p122, %fd227, %fd220;
	selp.f64 	%fd228, %fd220, %fd227, %p122;
	setp.lt.f64 	%p123, %fd228, %fd221;
	selp.f64 	%fd229, %fd221, %fd228, %p123;
	setp.lt.f64 	%p124, %fd229, %fd222;
	selp.f64 	%fd230, %fd222, %fd229, %p124;
	setp.lt.f64 	%p125, %fd230, %fd223;
	selp.f64 	%fd231, %fd223, %fd230, %p125;
	setp.lt.f64 	%p126, %fd231, %fd224;
	selp.f64 	%fd361, %fd224, %fd231, %p126;
	sub.s32 	%r310, %r1, %r5;
	setp.lt.u32 	%p127, %r310, %r4;
	add.s32 	%r517, %r517, 1;
	add.s32 	%r516, %r516, %r4;
	add.s32 	%r515, %r515, %r4;
	@%p127 bra 	$L__BB4_32;
	bra.uni 	$L__BB4_22;
$L__BB4_24:
	setp.le.u32 	%p128, %r1, %r5;
	@%p128 bra 	$L__BB4_32;
	sub.s32 	%r38, %r1, %r5;
	setp.ge.s32 	%p129, %r26, %r38;
	@%p129 bra 	$L__BB4_32;
	not.b32 	%r311, %r26;
	add.s32 	%r312, %r1, %r311;
	sub.s32 	%r313, %r312, %r27;
	mul.lo.s32 	%r314, %r2, %r517;
	shl.b32 	%r315, %r314, 11;
	sub.s32 	%r39, %r313, %r315;
	shr.u32 	%r316, %r312, 8;
	add.s32 	%r40, %r316, 1;
	and.b32  	%r317, %r312, 768;
	setp.eq.s32 	%p130, %r317, 768;
	mov.u32 	%r522, %r26;
	@%p130 bra 	$L__BB4_29;
	and.b32  	%r318, %r40, 3;
	neg.s32 	%r519, %r318;
	mov.u32 	%r522, %r26;
$L__BB4_28:
	.pragma "nounroll";
	mul.wide.u32 	%rd132, %r515, 8;
	add.s64 	%rd131, %rd1, %rd132;
	// begin inline asm
	ld.global.nc.u64 %rd130, [%rd131];
	// end inline asm
	mov.b64 	%fd233, %rd130;
	setp.lt.f64 	%p131, %fd361, %fd233;
	selp.f64 	%fd361, %fd233, %fd361, %p131;
	add.s32 	%r522, %r522, 256;
	add.s32 	%r515, %r515, 256;
	add.s32 	%r519, %r519, 1;
	setp.ne.s32 	%p132, %r519, 0;
	@%p132 bra 	$L__BB4_28;
$L__BB4_29:
	setp.lt.u32 	%p133, %r39, 768;
	@%p133 bra 	$L__BB4_32;
	add.s32 	%r524, %r522, 512;
	add.s32 	%r523, %r522, %r516;
$L__BB4_31:
	add.s32 	%r319, %r523, -256;
	mul.wide.u32 	%rd141, %r319, 8;
	add.s64 	%rd134, %rd1, %rd141;
	// begin inline asm
	ld.global.nc.u64 %rd133, [%rd134];
	// end inline asm
	mov.b64 	%fd234, %rd133;
	setp.lt.f64 	%p134, %fd361, %fd234;
	selp.f64 	%fd235, %fd234, %fd361, %p134;
	mul.wide.u32 	%rd142, %r523, 8;
	add.s64 	%rd136, %rd1, %rd142;
	// begin inline asm
	ld.global.nc.u64 %rd135, [%rd136];
	// end inline asm
	mov.b64 	%fd236, %rd135;
	setp.lt.f64 	%p135, %fd235, %fd236;
	selp.f64 	%fd237, %fd236, %fd235, %p135;
	add.s32 	%r320, %r523, 256;
	mul.wide.u32 	%rd143, %r320, 8;
	add.s64 	%rd138, %rd1, %rd143;
	// begin inline asm
	ld.global.nc.u64 %rd137, [%rd138];
	// end inline asm
	mov.b64 	%fd238, %rd137;
	setp.lt.f64 	%p136, %fd237, %fd238;
	selp.f64 	%fd239, %fd238, %fd237, %p136;
	add.s32 	%r321, %r523, 512;
	mul.wide.u32 	%rd144, %r321, 8;
	add.s64 	%rd140, %rd1, %rd144;
	// begin inline asm
	ld.global.nc.u64 %rd139, [%rd140];
	// end inline asm
	mov.b64 	%fd240, %rd139;
	setp.lt.f64 	%p137, %fd239, %fd240;
	selp.f64 	%fd361, %fd240, %fd239, %p137;
	add.s32 	%r53, %r524, 1024;
	add.s32 	%r322, %r524, 512;
	add.s32 	%r523, %r523, 1024;
	setp.lt.s32 	%p138, %r322, %r38;
	mov.u32 	%r524, %r53;
	@%p138 bra 	$L__BB4_31;
$L__BB4_32:
	// begin inline asm
	mov.u32 %r323, %laneid;
	// end inline asm
	mov.b64 	%rd145, %fd361;
	mov.b64 	{%r325, %r330}, %rd145;
	mov.b32 	%r331, 1;
	mov.b32 	%r372, 31;
	mov.b32 	%r373, -1;
	// begin inline asm
	shfl.sync.down.b32 %r324, %r325, %r331, %r372, %r373;
	// end inline asm
	// begin inline asm
	shfl.sync.down.b32 %r329, %r330, %r331, %r372, %r373;
	// end inline asm
	mov.b64 	%rd146, {%r324, %r329};
	mov.b64 	%fd241, %rd146;
	setp.gt.s32 	%p139, %r323, 30;
	setp.lt.f64 	%p140, %fd361, %fd241;
	selp.f64 	%fd242, %fd241, %fd361, %p140;
	selp.f64 	%fd243, %fd361, %fd242, %p139;
	mov.b64 	%rd147, %fd243;
	mov.b64 	{%r335, %r340}, %rd147;
	mov.b32 	%r341, 2;
	// begin inline asm
	shfl.sync.down.b32 %r334, %r335, %r341, %r372, %r373;
	// end inline asm
	// begin inline asm
	shfl.sync.down.b32 %r339, %r340, %r341, %r372, %r373;
	// end inline asm
	mov.b64 	%rd148, {%r334, %r339};
	mov.b64 	%fd244, %rd148;
	setp.gt.s32 	%p141, %r323, 29;
	setp.lt.f64 	%p142, %fd243, %fd244;
	selp.f64 	%fd245, %fd244, %fd243, %p142;
	selp.f64 	%fd246, %fd243, %fd245, %p141;
	mov.b64 	%rd149, %fd246;
	mov.b64 	{%r345, %r350}, %rd149;
	mov.b32 	%r351, 4;
	// begin inline asm
	shfl.sync.down.b32 %r344, %r345, %r351, %r372, %r373;
	// end inline asm
	// begin inline asm
	shfl.sync.down.b32 %r349, %r350, %r351, %r372, %r373;
	// end inline asm
	mov.b64 	%rd150, {%r344, %r349};
	mov.b64 	%fd247, %rd150;
	setp.gt.s32 	%p143, %r323, 27;
	setp.lt.f64 	%p144, %fd246, %fd247;
	selp.f64 	%fd248, %fd247, %fd246, %p144;
	selp.f64 	%fd249, %fd246, %fd248, %p143;
	mov.b64 	%rd151, %fd249;
	mov.b64 	{%r355, %r360}, %rd151;
	mov.b32 	%r361, 8;
	// begin inline asm
	shfl.sync.down.b32 %r354, %r355, %r361, %r372, %r373;
	// end inline asm
	// begin inline asm
	shfl.sync.down.b32 %r359, %r360, %r361, %r372, %r373;
	// end inline asm
	mov.b64 	%rd152, {%r354, %r359};
	mov.b64 	%fd250, %rd152;
	setp.gt.s32 	%p145, %r323, 23;
	setp.lt.f64 	%p146, %fd249, %fd250;
	selp.f64 	%fd251, %fd250, %fd249, %p146;
	selp.f64 	%fd252, %fd249, %fd251, %p145;
	mov.b64 	%rd153, %fd252;
	mov.b64 	{%r365, %r370}, %rd153;
	mov.b32 	%r371, 16;
	// begin inline asm
	shfl.sync.down.b32 %r364, %r365, %r371, %r372, %r373;
	// end inline asm
	// begin inline asm
	shfl.sync.down.b32 %r369, %r370, %r371, %r372, %r373;
	// end inline asm
	mov.b64 	%rd154, {%r364, %r369};
	mov.b64 	%fd253, %rd154;
	setp.gt.s32 	%p147, %r323, 15;
	setp.lt.f64 	%p148, %fd252, %fd253;
	selp.f64 	%fd25, %fd253, %fd252, %p148;
	selp.f64 	%fd374, %fd252, %fd25, %p147;
	setp.ne.s32 	%p149, %r323, 0;
	@%p149 bra 	$L__BB4_34;
	shr.u32 	%r374, %r26, 2;
	and.b32  	%r375, %r374, 248;
	mov.u32 	%r376, _ZZN3cub18CUB_300001_SM_10006detail6reduce18DeviceReduceKernelINS2_10policy_hubIdjN4cuda3__47maximumIvEEE10Policy1000EPdjS8_dNS5_3std3__410__identityEEEvT0_PT3_T1_NS0_13GridEvenShareISI_EET2_T4_E12temp_storage;
	add.s32 	%r377, %r376, %r375;
	st.shared.f64 	[%r377+8], %fd25;
$L__BB4_34:
	bar.sync 	0;
	setp.ne.s32 	%p150, %r26, 0;
	@%p150 bra 	$L__BB4_71;
	ld.shared.f64 	%fd254, [_ZZN3cub18CUB_300001_SM_10006detail6reduce18DeviceReduceKernelINS2_10policy_hubIdjN4cuda3__47maximumIvEEE10Policy1000EPdjS8_dNS5_3std3__410__identityEEEvT0_PT3_T1_NS0_13GridEvenShareISI_EET2_T4_E12temp_storage+16];
	setp.lt.f64 	%p151, %fd374, %fd254;
	selp.f64 	%fd255, %fd254, %fd374, %p151;
	ld.shared.f64 	%fd256, [_ZZN3cub18CUB_300001_SM_10006detail6reduce18DeviceReduceKernelINS2_10policy_hubIdjN4cuda3__47maximumIvEEE10Policy1000EPdjS8_dNS5_3std3__410__identityEEEvT0_PT3_T1_NS0_13GridEvenShareISI_EET2_T4_E12temp_storage+24];
	setp.lt.f64 	%p152, %fd255, %fd256;
	selp.f64 	%fd257, %fd256, %fd255, %p152;
	ld.shared.f64 	%fd258, [_ZZN3cub18CUB_300001_SM_10006detail6reduce18DeviceReduceKernelINS2_10policy_hubIdjN4cuda3__47maximumIvEEE10Policy1000EPdjS8_dNS5_3std3__410__identityEEEvT0_PT3_T1_NS0_13GridEvenShareISI_EET2_T4_E12temp_storage+32];
	setp.lt.f64 	%p153, %fd257, %fd258;
	selp.f64 	%fd259, %fd258, %fd257, %p153;
	ld.shared.f64 	%fd260, [_ZZN3cub18CUB_300001_SM_10006detail6reduce18DeviceReduceKernelINS2_10policy_hubIdjN4cuda3__47maximumIvEEE10Policy1000EPdjS8_dNS5_3std3__410__identityEEEvT0_PT3_T1_NS0_13GridEvenShareISI_EET2_T4_E12temp_storage+40];
	setp.lt.f64 	%p154, %fd259, %fd260;
	selp.f64 	%fd261, %fd260, %fd259, %p154;
	ld.shared.f64 	%fd262, [_ZZN3cub18CUB_300001_SM_10006detail6reduce18DeviceReduceKernelINS2_10policy_hubIdjN4cuda3__47maximumIvEEE10Policy1000EPdjS8_dNS5_3std3__410__identityEEEvT0_PT3_T1_NS0_13GridEvenShareISI_EET2_T4_E12temp_storage+48];
	setp.lt.f64 	%p155, %fd261, %fd262;
	selp.f64 	%fd263, %fd262, %fd261, %p155;
	ld.shared.f64 	%fd264, [_ZZN3cub18CUB_300001_SM_10006detail6reduce18DeviceReduceKernelINS2_10policy_hubIdjN4cuda3__47maximumIvEEE10Policy1000EPdjS8_dNS5_3std3__410__identityEEEvT0_PT3_T1_NS0_13GridEvenShareISI_EET2_T4_E12temp_storage+56];
	setp.lt.f64 	%p156, %fd263, %fd264;
	selp.f64 	%fd265, %fd264, %fd263, %p156;
	ld.shared.f64 	%fd266, [_ZZN3cub18CUB_300001_SM_10006detail6reduce18DeviceReduceKernelINS2_10policy_hubIdjN4cuda3__47maximumIvEEE10Policy1000EPdjS8_dNS5_3std3__410__identityEEEvT0_PT3_T1_NS0_13GridEvenShareISI_EET2_T4_E12temp_storage+64];
	setp.lt.f64 	%p157, %fd265, %fd266;
	selp.f64 	%fd374, %fd266, %fd265, %p157;
	bra.uni 	$L__BB4_71;
$L__BB4_36:
	sub.s32 	%r55, %r1, %r5;
	setp.gt.u32 	%p2, %r55, 2047;
	@%p2 bra 	$L__BB4_55;
	mov.u32 	%r56, %tid.x;
	setp.ge.u32 	%p51, %r56, %r55;
	mov.f64 	%fd367, 0d0000000000000000;
	mov.u32 	%r529, %r56;
	@%p51 bra 	$L__BB4_39;
	add.s32 	%r176, %r5, %r56;
	mul.wide.u32 	%rd65, %r176, 8;
	add.s64 	%rd64, %rd1, %rd65;
	// begin inline asm
	ld.global.nc.u64 %rd63, [%rd64];
	// end inline asm
	mov.b64 	%fd367, %rd63;
	add.s32 	%r529, %r56, 256;
$L__BB4_39:
	setp.ge.u32 	%p52, %r529, %r55;
	@%p52 bra 	$L__BB4_46;
	not.b32 	%r177, %r529;
	add.s32 	%r59, %r1, %r177;
	and.b32  	%r178, %r59, 768;
	setp.eq.s32 	%p53, %r178, 768;
	@%p53 bra 	$L__BB4_43;
	add.s32 	%r527, %r529, %r5;
	shr.u32 	%r179, %r59, 8;
	add.s32 	%r180, %r179, 1;
	and.b32  	%r181, %r180, 3;
	neg.s32 	%r526, %r181;
$L__BB4_42:
	.pragma "nounroll";
	mul.wide.u32 	%rd68, %r527, 8;
	add.s64 	%rd67, %rd1, %rd68;
	// begin inline asm
	ld.global.nc.u64 %rd66, [%rd67];
	// end inline asm
	mov.b64 	%fd122, %rd66;
	setp.lt.f64 	%p54, %fd367, %fd122;
	selp.f64 	%fd367, %fd122, %fd367, %p54;
	add.s32 	%r529, %r529, 256;
	add.s32 	%r527, %r527, 256;
	add.s32 	%r526, %r526, 1;
	setp.ne.s32 	%p55, %r526, 0;
	@%p55 bra 	$L__BB4_42;
$L__BB4_43:
	sub.s32 	%r182, %r59, %r5;
	setp.lt.u32 	%p56, %r182, 768;
	@%p56 bra 	$L__BB4_46;
	add.s32 	%r531, %r529, 512;
	add.s32 	%r530, %r529, %r5;
$L__BB4_45:
	mul.wide.u32 	%rd77, %r530, 8;
	add.s64 	%rd70, %rd1, %rd77;
	// begin inline asm
	ld.global.nc.u64 %rd69, [%rd70];
	// end inline asm
	mov.b64 	%fd123, %rd69;
	setp.lt.f64 	%p57, %fd367, %fd123;
	selp.f64 	%fd124, %fd123, %fd367, %p57;
	add.s32 	%r183, %r530, 256;
	mul.wide.u32 	%rd78, %r183, 8;
	add.s64 	%rd72, %rd1, %rd78;
	// begin inline asm
	ld.global.nc.u64 %rd71, [%rd72];
	// end inline asm
	mov.b64 	%fd125, %rd71;
	setp.lt.f64 	%p58, %fd124, %fd125;
	selp.f64 	%fd126, %fd125, %fd124, %p58;
	add.s32 	%r184, %r530, 512;
	mul.wide.u32 	%rd79, %r184, 8;
	add.s64 	%rd74, %rd1, %rd79;
	// begin inline asm
	ld.global.nc.u64 %rd73, [%rd74];
	// end inline asm
	mov.b64 	%fd127, %rd73;
	setp.lt.f64 	%p59, %fd126, %fd127;
	selp.f64 	%fd128, %fd127, %fd126, %p59;
	add.s32 	%r185, %r530, 768;
	mul.wide.u32 	%rd80, %r185, 8;
	add.s64 	%rd76, %rd1, %rd80;
	// begin inline asm
	ld.global.nc.u64 %rd75, [%rd76];
	// end inline asm
	mov.b64 	%fd129, %rd75;
	setp.lt.f64 	%p60, %fd128, %fd129;
	selp.f64 	%fd367, %fd129, %fd128, %p60;
	add.s32 	%r73, %r531, 1024;
	add.s32 	%r186, %r531, 512;
	add.s32 	%r530, %r530, 1024;
	setp.lt.s32 	%p61, %r186, %r55;
	mov.u32 	%r531, %r73;
	@%p61 bra 	$L__BB4_45;
$L__BB4_46:
	setp.lt.u32 	%p62, %r55, 256;
	@%p62 bra 	$L__BB4_51;
	// begin inline asm
	mov.u32 %r250, %laneid;
	// end inline asm
	mov.b64 	%rd91, %fd367;
	mov.b64 	{%r252, %r257}, %rd91;
	mov.b32 	%r258, 1;
	mov.b32 	%r299, 31;
	mov.b32 	%r300, -1;
	// begin inline asm
	shfl.sync.down.b32 %r251, %r252, %r258, %r299, %r300;
	// end inline asm
	// begin inline asm
	shfl.sync.down.b32 %r256, %r257, %r258, %r299, %r300;
	// end inline asm
	mov.b64 	%rd92, {%r251, %r256};
	mov.b64 	%fd177, %rd92;
	setp.gt.s32 	%p90, %r250, 30;
	setp.lt.f64 	%p91, %fd367, %fd177;
	selp.f64 	%fd178, %fd177, %fd367, %p91;
	selp.f64 	%fd179, %fd367, %fd178, %p90;
	mov.b64 	%rd93, %fd179;
	mov.b64 	{%r262, %r267}, %rd93;
	mov.b32 	%r268, 2;
	// begin inline asm
	shfl.sync.down.b32 %r261, %r262, %r268, %r299, %r300;
	// end inline asm
	// begin inline asm
	shfl.sync.down.b32 %r266, %r267, %r268, %r299, %r300;
	// end inline asm
	mov.b64 	%rd94, {%r261, %r266};
	mov.b64 	%fd180, %rd94;
	setp.gt.s32 	%p92, %r250, 29;
	setp.lt.f64 	%p93, %fd179, %fd180;
	selp.f64 	%fd181, %fd180, %fd179, %p93;
	selp.f64 	%fd182, %fd179, %fd181, %p92;
	mov.b64 	%rd95, %fd182;
	mov.b64 	{%r272, %r277}, %rd95;
	mov.b32 	%r278, 4;
	// begin inline asm
	shfl.sync.down.b32 %r271, %r272, %r278, %r299, %r300;
	// end inline asm
	// begin inline asm
	shfl.sync.down.b32 %r276, %r277, %r278, %r299, %r300;
	// end inline asm
	mov.b64 	%rd96, {%r271, %r276};
	mov.b64 	%fd183, %rd96;
	setp.gt.s32 	%p94, %r250, 27;
	setp.lt.f64 	%p95, %fd182, %fd183;
	selp.f64 	%fd184, %fd183, %fd182, %p95;
	selp.f64 	%fd185, %fd182, %fd184, %p94;
	mov.b64 	%rd97, %fd185;
	mov.b64 	{%r282, %r287}, %rd97;
	mov.b32 	%r288, 8;
	// begin inline asm
	shfl.sync.down.b32 %r281, %r282, %r288, %r299, %r300;
	// end inline asm
	// begin inline asm
	shfl.sync.down.b32 %r286, %r287, %r288, %r299, %r300;
	// end inline asm
	mov.b64 	%rd98, {%r281, %r286};
	mov.b64 	%fd186, %rd98;
	setp.gt.s32 	%p96, %r250, 23;
	setp.lt.f64 	%p97, %fd185, %fd186;
	selp.f64 	%fd187, %fd186, %fd185, %p97;
	selp.f64 	%fd188, %fd185, %fd187, %p96;
	mov.b64 	%rd99, %fd188;
	mov.b64 	{%r292, %r297}, %rd99;
	mov.b32 	%r298, 16;
	// begin inline asm
	shfl.sync.down.b32 %r291, %r292, %r298, %r299, %r300;
	// end inline asm
	// begin inline asm
	shfl.sync.down.b32 %r296, %r297, %r298, %r299, %r300;
	// end inline asm
	mov.b64 	%rd100, {%r291, %r296};
	mov.b64 	%fd189, %rd100;
	setp.gt.s32 	%p98, %r250, 15;
	setp.lt.f64 	%p99, %fd188, %fd189;
	selp.f64 	%fd37, %fd189, %fd188, %p99;
	selp.f64 	%fd374, %fd188, %fd37, %p98;
	setp.ne.s32 	%p100, %r250, 0;
	@%p100 bra 	$L__BB4_49;
	shr.u32 	%r301, %r56, 2;
	and.b32  	%r302, %r301, 248;
	mov.u32 	%r303, _ZZN3cub18CUB_300001_SM_10006detail6reduce18DeviceReduceKernelINS2_10policy_hubIdjN4cuda3__47maximumIvEEE10Policy1000EPdjS8_dNS5_3std3__410__identityEEEvT0_PT3_T1_NS0_13GridEvenShareISI_EET2_T4_E12temp_storage;
	add.s32 	%r304, %r303, %r302;
	st.shared.f64 	[%r304+8], %fd37;
$L__BB4_49:
	bar.sync 	0;
	setp.ne.s32 	%p101, %r56, 0;
	@%p101 bra 	$L__BB4_71;
	ld.shared.f64 	%fd190, [_ZZN3cub18CUB_300001_SM_10006detail6reduce18DeviceReduceKernelINS2_10policy_hubIdjN4cuda3__47maximumIvEEE10Policy1000EPdjS8_dNS5_3std3__410__identityEEEvT0_PT3_T1_NS0_13GridEvenShareISI_EET2_T4_E12temp_storage+16];
	setp.lt.f64 	%p102, %fd374, %fd190;
	selp.f64 	%fd191, %fd190, %fd374, %p102;
	ld.shared.f64 	%fd192, [_ZZN3cub18CUB_300001_SM_10006detail6reduce18DeviceReduceKernelINS2_10policy_hubIdjN4cuda3__47maximumIvEEE10Policy1000EPdjS8_dNS5_3std3__410__identityEEEvT0_PT3_T1_NS0_13GridEvenShareISI_EET2_T4_E12temp_storage+24];
	setp.lt.f64 	%p103, %fd191, %fd192;
	selp.f64 	%fd193, %fd192, %fd191, %p103;
	ld.shared.f64 	%fd194, [_ZZN3cub18CUB_300001_SM_10006detail6reduce18DeviceReduceKernelINS2_10policy_hubIdjN4cuda3__47maximumIvEEE10Policy1000EPdjS8_dNS5_3std3__410__identityEEEvT0_PT3_T1_NS0_13GridEvenShareISI_EET2_T4_E12temp_storage+32];
	setp.lt.f64 	%p104, %fd193, %fd194;
	selp.f64 	%fd195, %fd194, %fd193, %p104;
	ld.shared.f64 	%fd196, [_ZZN3cub18CUB_300001_SM_10006detail6reduce18DeviceReduceKernelINS2_10policy_hubIdjN4cuda3__47maximumIvEEE10Policy1000EPdjS8_dNS5_3std3__410__identityEEEvT0_PT3_T1_NS0_13GridEvenShareISI_EET2_T4_E12temp_storage+40];
	setp.lt.f64 	%p105, %fd195, %fd196;
	selp.f64 	%fd197, %fd196, %fd195, %p105;
	ld.shared.f64 	%fd198, [_ZZN3cub18CUB_300001_SM_10006detail6reduce18DeviceReduceKernelINS2_10policy_hubIdjN4cuda3__47maximumIvEEE10Policy1000EPdjS8_dNS5_3std3__410__identityEEEvT0_PT3_T1_NS0_13GridEvenShareISI_EET2_T4_E12temp_storage+48];
	setp.lt.f64 	%p106, %fd197, %fd198;
	selp.f64 	%fd199, %fd198, %fd197, %p106;
	ld.shared.f64 	%fd200, [_ZZN3cub18CUB_300001_SM_10006detail6reduce18DeviceReduceKernelINS2_10policy_hubIdjN4cuda3__47maximumIvEEE10Policy1000EPdjS8_dNS5_3std3__410__identityEEEvT0_PT3_T1_NS0_13GridEvenShareISI_EET2_T4_E12temp_storage+56];
	setp.lt.f64 	%p107, %fd199, %fd200;
	selp.f64 	%fd201, %fd200, %fd199, %p107;
	ld.shared.f64 	%fd202, [_ZZN3cub18CUB_300001_SM_10006detail6reduce18DeviceReduceKernelINS2_10policy_hubIdjN4cuda3__47maximumIvEEE10Policy1000EPdjS8_dNS5_3std3__410__identityEEEvT0_PT3_T1_NS0_13GridEvenShareISI_EET2_T4_E12temp_storage+64];
	setp.lt.f64 	%p108, %fd201, %fd202;
	selp.f64 	%fd374, %fd202, %fd201, %p108;
	bra.uni 	$L__BB4_71;
$L__BB4_51:
	// begin inline asm
	mov.u32 %r187, %laneid;
	// end inline asm
	and.b32  	%r238, %r56, 992;
	add.s32 	%r239, %r238, 32;
	setp.gt.u32 	%p63, %r239, %r55;
	not.b32 	%r240, %r238;
	add.s32 	%r241, %r55, %r240;
	selp.b32 	%r236, %r241, 31, %p63;
	mov.b64 	%rd81, %fd367;
	mov.b64 	{%r189, %r194}, %rd81;
	mov.b32 	%r195, 1;
	mov.b32 	%r237, -1;
	// begin inline asm
	shfl.sync.down.b32 %r188, %r189, %r195, %r236, %r237;
	// end inline asm
	// begin inline asm
	shfl.sync.down.b32 %r193, %r194, %r195, %r236, %r237;
	// end inline asm
	mov.b64 	%rd82, {%r188, %r193};
	mov.b64 	%fd130, %rd82;
	setp.lt.s32 	%p64, %r187, %r236;
	setp.lt.f64 	%p65, %fd367, %fd130;
	selp.f64 	%fd131, %fd130, %fd367, %p65;
	selp.f64 	%fd132, %fd131, %fd367, %p64;
	mov.b64 	%rd83, %fd132;
	mov.b64 	{%r199, %r204}, %rd83;
	mov.b32 	%r205, 2;
	// begin inline asm
	shfl.sync.down.b32 %r198, %r199, %r205, %r236, %r237;
	// end inline asm
	// begin inline asm
	shfl.sync.down.b32 %r203, %r204, %r205, %r236, %r237;
	// end inline asm
	mov.b64 	%rd84, {%r198, %r203};
	mov.b64 	%fd133, %rd84;
	add.s32 	%r242, %r187, 2;
	setp.gt.s32 	%p66, %r242, %r236;
	setp.lt.f64 	%p67, %fd132, %fd133;
	selp.f64 	%fd134, %fd133, %fd132, %p67;
	selp.f64 	%fd135, %fd132, %fd134, %p66;
	mov.b64 	%rd85, %fd135;
	mov.b64 	{%r209, %r214}, %rd85;
	mov.b32 	%r215, 4;
	// begin inline asm
	shfl.sync.down.b32 %r208, %r209, %r215, %r236, %r237;
	// end inline asm
	// begin inline asm
	shfl.sync.down.b32 %r213, %r214, %r215, %r236, %r237;
	// end inline asm
	mov.b64 	%rd86, {%r208, %r213};
	mov.b64 	%fd136, %rd86;
	add.s32 	%r243, %r187, 4;
	setp.gt.s32 	%p68, %r243, %r236;
	setp.lt.f64 	%p69, %fd135, %fd136;
	selp.f64 	%fd137, %fd136, %fd135, %p69;
	selp.f64 	%fd138, %fd135, %fd137, %p68;
	mov.b64 	%rd87, %fd138;
	mov.b64 	{%r219, %r224}, %rd87;
	mov.b32 	%r225, 8;
	// begin inline asm
	shfl.sync.down.b32 %r218, %r219, %r225, %r236, %r237;
	// end inline asm
	// begin inline asm
	shfl.sync.down.b32 %r223, %r224, %r225, %r236, %r237;
	// end inline asm
	mov.b64 	%rd88, {%r218, %r223};
	mov.b64 	%fd139, %rd88;
	add.s32 	%r244, %r187, 8;
	setp.gt.s32 	%p70, %r244, %r236;
	setp.lt.f64 	%p71, %fd138, %fd139;
	selp.f64 	%fd140, %fd139, %fd138, %p71;
	selp.f64 	%fd141, %fd138, %fd140, %p70;
	mov.b64 	%rd89, %fd141;
	mov.b64 	{%r229, %r234}, %rd89;
	mov.b32 	%r235, 16;
	// begin inline asm
	shfl.sync.down.b32 %r228, %r229, %r235, %r236, %r237;
	// end inline asm
	// begin inline asm
	shfl.sync.down.b32 %r233, %r234, %r235, %r236, %r237;
	// end inline asm
	mov.b64 	%rd90, {%r228, %r233};
	mov.b64 	%fd142, %rd90;
	add.s32 	%r245, %r187, 16;
	setp.gt.s32 	%p72, %r245, %r236;
	setp.lt.f64 	%p73, %fd141, %fd142;
	selp.f64 	%fd143, %fd142, %fd141, %p73;
	selp.f64 	%fd374, %fd141, %fd143, %p72;
	setp.ne.s32 	%p74, %r187, 0;
	@%p74 bra 	$L__BB4_53;
	shr.u32 	%r246, %r56, 2;
	and.b32  	%r247, %r246, 248;
	mov.u32 	%r248, _ZZN3cub18CUB_300001_SM_10006detail6reduce18DeviceReduceKernelINS2_10policy_hubIdjN4cuda3__47maximumIvEEE10Policy1000EPdjS8_dNS5_3std3__410__identityEEEvT0_PT3_T1_NS0_13GridEvenShareISI_EET2_T4_E12temp_storage;
	add.s32 	%r249, %r248, %r247;
	st.shared.f64 	[%r249+8], %fd374;
$L__BB4_53:
	bar.sync 	0;
	setp.ne.s32 	%p75, %r56, 0;
	@%p75 bra 	$L__BB4_71;
	setp.gt.u32 	%p76, %r55, 32;
	ld.shared.f64 	%fd144, [_ZZN3cub18CUB_300001_SM_10006detail6reduce18DeviceReduceKernelINS2_10policy_hubIdjN4cuda3__47maximumIvEEE10Policy1000EPdjS8_dNS5_3std3__410__identityEEEvT0_PT3_T1_NS0_13GridEvenShareISI_EET2_T4_E12temp_storage+16];
	setp.lt.f64 	%p77, %fd374, %fd144;
	selp.f64 	%fd146, %fd144, %fd374, %p77;
	selp.f64 	%fd147, %fd146, %fd374, %p76;
	setp.gt.u32 	%p78, %r55, 64;
	ld.shared.f64 	%fd149, [_ZZN3cub18CUB_300001_SM_10006detail6reduce18DeviceReduceKernelINS2_10policy_hubIdjN4cuda3__47maximumIvEEE10Policy1000EPdjS8_dNS5_3std3__410__identityEEEvT0_PT3_T1_NS0_13GridEvenShareISI_EET2_T4_E12temp_storage+24];
	setp.lt.f64 	%p79, %fd147, %fd149;
	selp.f64 	%fd151, %fd149, %fd147, %p79;
	selp.f64 	%fd152, %fd151, %fd147, %p78;
	setp.gt.u32 	%p80, %r55, 96;
	ld.shared.f64 	%fd154, [_ZZN3cub18CUB_300001_SM_10006detail6reduce18DeviceReduceKernelINS2_10policy_hubIdjN4cuda3__47maximumIvEEE10Policy1000EPdjS8_dNS5_3std3__410__identityEEEvT0_PT3_T1_NS0_13GridEvenShareISI_EET2_T4_E12temp_storage+32];
	setp.lt.f64 	%p81, %fd152, %fd154;
	selp.f64 	%fd156, %fd154, %fd152, %p81;
	selp.f64 	%fd157, %fd156, %fd152, %p80;
	setp.gt.u32 	%p82, %r55, 128;
	ld.shared.f64 	%fd159, [_ZZN3cub18CUB_300001_SM_10006detail6reduce18DeviceReduceKernelINS2_10policy_hubIdjN4cuda3__47maximumIvEEE10Policy1000EPdjS8_dNS5_3std3__410__identityEEEvT0_PT3_T1_NS0_13GridEvenShareISI_EET2_T4_E12temp_storage+40];
	setp.lt.f64 	%p83, %fd157, %fd159;
	selp.f64 	%fd161, %fd159, %fd157, %p83;
	selp.f64 	%fd162, %fd161, %fd157, %p82;
	setp.gt.u32 	%p84, %r55, 160;
	ld.shared.f64 	%fd164, [_ZZN3cub18CUB_300001_SM_10006detail6reduce18DeviceReduceKernelINS2_10policy_hubIdjN4cuda3__47maximumIvEEE10Policy1000EPdjS8_dNS5_3std3__410__identityEEEvT0_PT3_T1_NS0_13GridEvenShareISI_EET2_T4_E12temp_storage+48];
	setp.lt.f64 	%p85, %fd162, %fd164;
	selp.f64 	%fd166, %fd164, %fd162, %p85;
	selp.f64 	%fd167, %fd166, %fd162, %p84;
	setp.gt.u32 	%p86, %r55, 192;
	ld.shared.f64 	%fd169, [_ZZN3cub18CUB_300001_SM_10006detail6reduce18DeviceReduceKernelINS2_10policy_hubIdjN4cuda3__47maximumIvEEE10Policy1000EPdjS8_dNS5_3std3__410__identityEEEvT0_PT3_T1_NS0_13GridEvenShareISI_EET2_T4_E12temp_storage+56];
	setp.lt.f64 	%p87, %fd167, %fd169;
	selp.f64 	%fd171, %fd169, %fd167, %p87;
	selp.f64 	%fd172, %fd171, %fd167, %p86;
	setp.gt.u32 	%p88, %r55, 224;
	ld.shared.f64 	%fd174, [_ZZN3cub18CUB_300001_SM_10006detail6reduce18DeviceReduceKernelINS2_10policy_hubIdjN4cuda3__47maximumIvEEE10Policy1000EPdjS8_dNS5_3std3__410__identityEEEvT0_PT3_T1_NS0_13GridEvenShareISI_EET2_T4_E12temp_storage+64];
	setp.lt.f64 	%p89, %fd172, %fd174;
	selp.f64 	%fd176, %fd174, %fd172, %p89;
	selp.f64 	%fd374, %fd176, %fd172, %p88;
	bra.uni 	$L__BB4_71;
$L__BB4_55:
	mov.u32 	%r75, %tid.x;
	add.s32 	%r104, %r75, %r5;
	mul.wide.u32 	%rd20, %r104, 8;
	add.s64 	%rd5, %rd1, %rd20;
	// begin inline asm
	ld.global.nc.u64 %rd4, [%rd5];
	// end inline asm
	mov.b64 	%fd56, %rd4;
	add.s64 	%rd7, %rd5, 2048;
	// begin inline asm
	ld.global.nc.u64 %rd6, [%rd7];
	// end inline asm
	mov.b64 	%fd57, %rd6;
	add.s64 	%rd9, %rd5, 4096;
	// begin inline asm
	ld.global.nc.u64 %rd8, [%rd9];
	// end inline asm
	mov.b64 	%fd58, %rd8;
	add.s64 	%rd11, %rd5, 6144;
	// begin inline asm
	ld.global.nc.u64 %rd10, [%rd11];
	// end inline asm
	mov.b64 	%fd59, %rd10;
	add.s64 	%rd13, %rd5, 8192;
	// begin inline asm
	ld.global.nc.u64 %rd12, [%rd13];
	// end inline asm
	mov.b64 	%fd60, %rd12;
	add.s64 	%rd15, %rd5, 10240;
	// begin inline asm
	ld.global.nc.u64 %rd14, [%rd15];
	// end inline asm
	mov.b64 	%fd61, %rd14;
	add.s64 	%rd17, %rd5, 12288;
	// begin inline asm
	ld.global.nc.u64 %rd16, [%rd17];
	// end inline asm
	mov.b64 	%fd62, %rd16;
	add.s64 	%rd19, %rd5, 14336;
	// begin inline asm
	ld.global.nc.u64 %rd18, [%rd19];
	// end inline asm
	mov.b64 	%fd63, %rd18;
	setp.lt.f64 	%p3, %fd56, %fd57;
	selp.f64 	%fd64, %fd57, %fd56, %p3;
	setp.lt.f64 	%p4, %fd64, %fd58;
	selp.f64 	%fd65, %fd58, %fd64, %p4;
	setp.lt.f64 	%p5, %fd65, %fd59;
	selp.f64 	%fd66, %fd59, %fd65, %p5;
	setp.lt.f64 	%p6, %fd66, %fd60;
	selp.f64 	%fd67, %fd60, %fd66, %p6;
	setp.lt.f64 	%p7, %fd67, %fd61;
	selp.f64 	%fd68, %fd61, %fd67, %p7;
	setp.lt.f64 	%p8, %fd68, %fd62;
	selp.f64 	%fd69, %fd62, %fd68, %p8;
	setp.lt.f64 	%p9, %fd69, %fd63;
	selp.f64 	%fd373, %fd63, %fd69, %p9;
	setp.lt.u32 	%p10, %r55, %r4;
	@%p10 bra 	$L__BB4_67;
	add.s32 	%r76, %r4, %r5;
	add.s32 	%r533, %r76, 256;
	add.s32 	%r532, %r76, %r75;
	mov.b32 	%r534, 0;
$L__BB4_57:
	add.s32 	%r5, %r5, %r4;
	add.s32 	%r106, %r1, -2048;
	setp.gt.u32 	%p11, %r5, %r106;
	@%p11 bra 	$L__BB4_59;
	add.s32 	%r107, %r75, %r5;
	mul.wide.u32 	%rd37, %r107, 8;
	add.s64 	%rd22, %rd1, %rd37;
	// begin inline asm
	ld.global.nc.u64 %rd21, [%rd22];
	// end inline asm
	mov.b64 	%fd70, %rd21;
	add.s64 	%rd24, %rd22, 2048;
	// begin inline asm
	ld.global.nc.u64 %rd23, [%rd24];
	// end inline asm
	mov.b64 	%fd71, %rd23;
	add.s64 	%rd26, %rd22, 4096;
	// begin inline asm
	ld.global.nc.u64 %rd25, [%rd26];
	// end inline asm
	mov.b64 	%fd72, %rd25;
	add.s64 	%rd28, %rd22, 6144;
	// begin inline asm
	ld.global.nc.u64 %rd27, [%rd28];
	// end inline asm
	mov.b64 	%fd73, %rd27;
	add.s64 	%rd30, %rd22, 8192;
	// begin inline asm
	ld.global.nc.u64 %rd29, [%rd30];
	// end inline asm
	mov.b64 	%fd74, %rd29;
	add.s64 	%rd32, %rd22, 10240;
	// begin inline asm
	ld.global.nc.u64 %rd31, [%rd32];
	// end inline asm
	mov.b64 	%fd75, %rd31;
	add.s64 	%rd34, %rd22, 12288;
	// begin inline asm
	ld.global.nc.u64 %rd33, [%rd34];
	// end inline asm
	mov.b64 	%fd76, %rd33;
	add.s64 	%rd36, %rd22, 14336;
	// begin inline asm
	ld.global.nc.u64 %rd35, [%rd36];
	// end inline asm
	mov.b64 	%fd77, %rd35;
	setp.lt.f64 	%p12, %fd373, %fd70;
	selp.f64 	%fd78, %fd70, %fd373, %p12;
	setp.lt.f64 	%p13, %fd78, %fd71;
	selp.f64 	%fd79, %fd71, %fd78, %p13;
	setp.lt.f64 	%p14, %fd79, %fd72;
	selp.f64 	%fd80, %fd72, %fd79, %p14;
	setp.lt.f64 	%p15, %fd80, %fd73;
	selp.f64 	%fd81, %fd73, %fd80, %p15;
	setp.lt.f64 	%p16, %fd81, %fd74;
	selp.f64 	%fd82, %fd74, %fd81, %p16;
	setp.lt.f64 	%p17, %fd82, %fd75;
	selp.f64 	%fd83, %fd75, %fd82, %p17;
	setp.lt.f64 	%p18, %fd83, %fd76;
	selp.f64 	%fd84, %fd76, %fd83, %p18;
	setp.lt.f64 	%p19, %fd84, %fd77;
	selp.f64 	%fd373, %fd77, %fd84, %p19;
	sub.s32 	%r108, %r1, %r5;
	setp.lt.u32 	%p20, %r108, %r4;
	add.s32 	%r534, %r534, 1;
	add.s32 	%r533, %r533, %r4;
	add.s32 	%r532, %r532, %r4;
	@%p20 bra 	$L__BB4_67;
	bra.uni 	$L__BB4_57;
$L__BB4_59:
	setp.le.u32 	%p21, %r1, %r5;
	@%p21 bra 	$L__BB4_67;
	sub.s32 	%r87, %r1, %r5;
	setp.ge.s32 	%p22, %r75, %r87;
	@%p22 bra 	$L__BB4_67;
	not.b32 	%r109, %r75;
	add.s32 	%r110, %r1, %r109;
	sub.s32 	%r111, %r110, %r76;
	mul.lo.s32 	%r112, %r2, %r534;
	shl.b32 	%r113, %r112, 11;
	sub.s32 	%r88, %r111, %r113;
	shr.u32 	%r114, %r110, 8;
	add.s32 	%r89, %r114, 1;
	and.b32  	%r115, %r110, 768;
	setp.eq.s32 	%p23, %r115, 768;
	mov.u32 	%r539, %r75;
	@%p23 bra 	$L__BB4_64;
	and.b32  	%r116, %r89, 3;
	neg.s32 	%r536, %r116;
	mov.u32 	%r539, %r75;
$L__BB4_63:
	.pragma "nounroll";
	mul.wide.u32 	%rd40, %r532, 8;
	add.s64 	%rd39, %rd1, %rd40;
	// begin inline asm
	ld.global.nc.u64 %rd38, [%rd39];
	// end inline asm
	mov.b64 	%fd86, %rd38;
	setp.lt.f64 	%p24, %fd373, %fd86;
	selp.f64 	%fd373, %fd86, %fd373, %p24;
	add.s32 	%r539, %r539, 256;
	add.s32 	%r532, %r532, 256;
	add.s32 	%r536, %r536, 1;
	setp.ne.s32 	%p25, %r536, 0;
	@%p25 bra 	$L__BB4_63;
$L__BB4_64:
	setp.lt.u32 	%p26, %r88, 768;
	@%p26 bra 	$L__BB4_67;
	add.s32 	%r541, %r539, 512;
	add.s32 	%r540, %r539, %r533;
$L__BB4_66:
	add.s32 	%r117, %r540, -256;
	mul.wide.u32 	%rd49, %r117, 8;
	add.s64 	%rd42, %rd1, %rd49;
	// begin inline asm
	ld.global.nc.u64 %rd41, [%rd42];
	// end inline asm
	mov.b64 	%fd87, %rd41;
	setp.lt.f64 	%p27, %fd373, %fd87;
	selp.f64 	%fd88, %fd87, %fd373, %p27;
	mul.wide.u32 	%rd50, %r540, 8;
	add.s64 	%rd44, %rd1, %rd50;
	// begin inline asm
	ld.global.nc.u64 %rd43, [%rd44];
	// end inline asm
	mov.b64 	%fd89, %rd43;
	setp.lt.f64 	%p28, %fd88, %fd89;
	selp.f64 	%fd90, %fd89, %fd88, %p28;
	add.s32 	%r118, %r540, 256;
	mul.wide.u32 	%rd51, %r118, 8;
	add.s64 	%rd46, %rd1, %rd51;
	// begin inline asm
	ld.global.nc.u64 %rd45, [%rd46];
	// end inline asm
	mov.b64 	%fd91, %rd45;
	setp.lt.f64 	%p29, %fd90, %fd91;
	selp.f64 	%fd92, %fd91, %fd90, %p29;
	add.s32 	%r119, %r540, 512;
	mul.wide.u32 	%rd52, %r119, 8;
	add.s64 	%rd48, %rd1, %rd52;
	// begin inline asm
	ld.global.nc.u64 %rd47, [%rd48];
	// end inline asm
	mov.b64 	%fd93, %rd47;
	setp.lt.f64 	%p30, %fd92, %fd93;
	selp.f64 	%fd373, %fd93, %fd92, %p30;
	add.s32 	%r102, %r541, 1024;
	add.s32 	%r120, %r541, 512;
	add.s32 	%r540, %r540, 1024;
	setp.lt.s32 	%p31, %r120, %r87;
	mov.u32 	%r541, %r102;
	@%p31 bra 	$L__BB4_66;
$L__BB4_67:
	// begin inline asm
	mov.u32 %r121, %laneid;
	// end inline asm
	mov.b64 	%rd53, %fd373;
	mov.b64 	{%r123, %r128}, %rd53;
	mov.b32 	%r129, 1;
	mov.b32 	%r170, 31;
	mov.b32 	%r171, -1;
	// begin inline asm
	shfl.sync.down.b32 %r122, %r123, %r129, %r170, %r171;
	// end inline asm
	// begin inline asm
	shfl.sync.down.b32 %r127, %r128, %r129, %r170, %r171;
	// end inline asm
	mov.b64 	%rd54, {%r122, %r127};
	mov.b64 	%fd94, %rd54;
	setp.gt.s32 	%p32, %r121, 30;
	setp.lt.f64 	%p33, %fd373, %fd94;
	selp.f64 	%fd95, %fd94, %fd373, %p33;
	selp.f64 	%fd96, %fd373, %fd95, %p32;
	mov.b64 	%rd55, %fd96;
	mov.b64 	{%r133, %r138}, %rd55;
	mov.b32 	%r139, 2;
	// begin inline asm
	shfl.sync.down.b32 %r132, %r133, %r139, %r170, %r171;
	// end inline asm
	// begin inline asm
	shfl.sync.down.b32 %r137, %r138, %r139, %r170, %r171;
	// end inline asm
	mov.b64 	%rd56, {%r132, %r137};
	mov.b64 	%fd97, %rd56;
	setp.gt.s32 	%p34, %r121, 29;
	setp.lt.f64 	%p35, %fd96, %fd97;
	selp.f64 	%fd98, %fd97, %fd96, %p35;
	selp.f64 	%fd99, %fd96, %fd98, %p34;
	mov.b64 	%rd57, %fd99;
	mov.b64 	{%r143, %r148}, %rd57;
	mov.b32 	%r149, 4;
	// begin inline asm
	shfl.sync.down.b32 %r142, %r143, %r149, %r170, %r171;
	// end inline asm
	// begin inline asm
	shfl.sync.down.b32 %r147, %r148, %r149, %r170, %r171;
	// end inline asm
	mov.b64 	%rd58, {%r142, %r147};
	mov.b64 	%fd100, %rd58;
	setp.gt.s32 	%p36, %r121, 27;
	setp.lt.f64 	%p37, %fd99, %fd100;
	selp.f64 	%fd101, %fd100, %fd99, %p37;
	selp.f64 	%fd102, %fd99, %fd101, %p36;
	mov.b64 	%rd59, %fd102;
	mov.b64 	{%r153, %r158}, %rd59;
	mov.b32 	%r159, 8;
	// begin inline asm
	shfl.sync.down.b32 %r152, %r153, %r159, %r170, %r171;
	// end inline asm
	// begin inline asm
	shfl.sync.down.b32 %r157, %r158, %r159, %r170, %r171;
	// end inline asm
	mov.b64 	%rd60, {%r152, %r157};
	mov.b64 	%fd103, %rd60;
	setp.gt.s32 	%p38, %r121, 23;
	setp.lt.f64 	%p39, %fd102, %fd103;
	selp.f64 	%fd104, %fd103, %fd102, %p39;
	selp.f64 	%fd105, %fd102, %fd104, %p38;
	mov.b64 	%rd61, %fd105;
	mov.b64 	{%r163, %r168}, %rd61;
	mov.b32 	%r169, 16;
	// begin inline asm
	shfl.sync.down.b32 %r162, %r163, %r169, %r170, %r171;
	// end inline asm
	// begin inline asm
	shfl.sync.down.b32 %r167, %r168, %r169, %r170, %r171;
	// end inline asm
	mov.b64 	%rd62, {%r162, %r167};
	mov.b64 	%fd106, %rd62;
	setp.gt.s32 	%p40, %r121, 15;
	setp.lt.f64 	%p41, %fd105, %fd106;
	selp.f64 	%fd52, %fd106, %fd105, %p41;
	selp.f64 	%fd374, %fd105, %fd52, %p40;
	setp.ne.s32 	%p42, %r121, 0;
	@%p42 bra 	$L__BB4_69;
	shr.u32 	%r172, %r75, 2;
	and.b32  	%r173, %r172, 248;
	mov.u32 	%r174, _ZZN3cub18CUB_300001_SM_10006detail6reduce18DeviceReduceKernelINS2_10policy_hubIdjN4cuda3__47maximumIvEEE10Policy1000EPdjS8_dNS5_3std3__410__identityEEEvT0_PT3_T1_NS0_13GridEvenShareISI_EET2_T4_E12temp_storage;
	add.s32 	%r175, %r174, %r173;
	st.shared.f64 	[%r175+8], %fd52;
$L__BB4_69:
	bar.sync 	0;
	setp.ne.s32 	%p43, %r75, 0;
	@%p43 bra 	$L__BB4_71;
	ld.shared.f64 	%fd107, [_ZZN3cub18CUB_300001_SM_10006detail6reduce18DeviceReduceKernelINS2_10policy_hubIdjN4cuda3__47maximumIvEEE10Policy1000EPdjS8_dNS5_3std3__410__identityEEEvT0_PT3_T1_NS0_13GridEvenShareISI_EET2_T4_E12temp_storage+16];
	setp.lt.f64 	%p44, %fd374, %fd107;
	selp.f64 	%fd108, %fd107, %fd374, %p44;
	ld.shared.f64 	%fd109, [_ZZN3cub18CUB_300001_SM_10006detail6reduce18DeviceReduceKernelINS2_10policy_hubIdjN4cuda3__47maximumIvEEE10Policy1000EPdjS8_dNS5_3std3__410__identityEEEvT0_PT3_T1_NS0_13GridEvenShareISI_EET2_T4_E12temp_storage+24];
	setp.lt.f64 	%p45, %fd108, %fd109;
	selp.f64 	%fd110, %fd109, %fd108, %p45;
	ld.shared.f64 	%fd111, [_ZZN3cub18CUB_300001_SM_10006detail6reduce18DeviceReduceKernelINS2_10policy_hubIdjN4cuda3__47maximumIvEEE10Policy1000EPdjS8_dNS5_3std3__410__identityEEEvT0_PT3_T1_NS0_13GridEvenShareISI_EET2_T4_E12temp_storage+32];
	setp.lt.f64 	%p46, %fd110, %fd111;
	selp.f64 	%fd112, %fd111, %fd110, %p46;
	ld.shared.f64 	%fd113, [_ZZN3cub18CUB_300001_SM_10006detail6reduce18DeviceReduceKernelINS2_10policy_hubIdjN4cuda3__47maximumIvEEE10Policy1000EPdjS8_dNS5_3std3__410__identityEEEvT0_PT3_T1_NS0_13GridEvenShareISI_EET2_T4_E12temp_storage+40];
	setp.lt.f64 	%p47, %fd112, %fd113;
	selp.f64 	%fd114, %fd113, %fd112, %p47;
	ld.shared.f64 	%fd115, [_ZZN3cub18CUB_300001_SM_10006detail6reduce18DeviceReduceKernelINS2_10policy_hubIdjN4cuda3__47maximumIvEEE10Policy1000EPdjS8_dNS5_3std3__410__identityEEEvT0_PT3_T1_NS0_13GridEvenShareISI_EET2_T4_E12temp_storage+48];
	setp.lt.f64 	%p48, %fd114, %fd115;
	selp.f64 	%fd116, %fd115, %fd114, %p48;
	ld.shared.f64 	%fd117, [_ZZN3cub18CUB_300001_SM_10006detail6reduce18DeviceReduceKernelINS2_10policy_hubIdjN4cuda3__47maximumIvEEE10Policy1000EPdjS8_dNS5_3std3__410__identityEEEvT0_PT3_T1_NS0_13GridEvenShareISI_EET2_T4_E12temp_storage+56];
	setp.lt.f64 	%p49, %fd116, %fd117;
	selp.f64 	%fd118, %fd117, %fd116, %p49;
	ld.shared.f64 	%fd119, [_ZZN3cub18CUB_300001_SM_10006detail6reduce18DeviceReduceKernelINS2_10policy_hubIdjN4cuda3__47maximumIvEEE10Policy1000EPdjS8_dNS5_3std3__410__identityEEEvT0_PT3_T1_NS0_13GridEvenShareISI_EET2_T4_E12temp_storage+64];
	setp.lt.f64 	%p50, %fd118, %fd119;
	selp.f64 	%fd374, %fd119, %fd118, %p50;
$L__BB4_71:
	mov.u32 	%r507, %tid.x;
	setp.ne.s32 	%p216, %r507, 0;
	@%p216 bra 	$L__BB4_73;
	ld.param.u64 	%rd196, [_ZN3cub18CUB_300001_SM_10006detail6reduce18DeviceReduceKernelINS2_10policy_hubIdjN4cuda3__47maximumIvEEE10Policy1000EPdjS8_dNS5_3std3__410__identityEEEvT0_PT3_T1_NS0_13GridEvenShareISI_EET2_T4__param_1];
	cvta.to.global.u64 	%rd193, %rd196;
	mul.wide.u32 	%rd194, %r3, 8;
	add.s64 	%rd195, %rd193, %rd194;
	st.global.f64 	[%rd195], %fd374;
$L__BB4_73:
	ret;

}
	// .globl	_ZN3cub18CUB_300001_SM_10006detail6reduce28DeviceReduceSingleTileKernelINS2_10policy_hubIdjN4cuda3__47maximumIvEEE10Policy1000EPdSB_iS8_ddNS5_3std3__410__identityEEEvT0_T1_T2_T3_T4_T6_
.visible .entry _ZN3cub18CUB_300001_SM_10006detail6reduce28DeviceReduceSingleTileKernelINS2_10policy_hubIdjN4cuda3__47maximumIvEEE10Policy1000EPdSB_iS8_ddNS5_3std3__410__identityEEEvT0_T1_T2_T3_T4_T6_(
	.param .u64 .ptr .align 1 _ZN3cub18CUB_300001_SM_10006detail6reduce28DeviceReduceSingleTileKernelINS2_10policy_hubIdjN4cuda3__47maximumIvEEE10Policy1000EPdSB_iS8_ddNS5_3std3__410__identityEEEvT0_T1_T2_T3_T4_T6__param_0,
	.param .u64 .ptr .align 1 _ZN3cub18CUB_300001_SM_10006detail6reduce28DeviceReduceSingleTileKernelINS2_10policy_hubIdjN4cuda3__47maximumIvEEE10Policy1000EPdSB_iS8_ddNS5_3std3__410__identityEEEvT0_T1_T2_T3_T4_T6__param_1,
	.param .u32 _ZN3cub18CUB_300001_SM_10006detail6reduce28DeviceReduceSingleTileKernelINS2_10policy_hubIdjN4cuda3__47maximumIvEEE10Policy1000EPdSB_iS8_ddNS5_3std3__410__identityEEEvT0_T1_T2_T3_T4_T6__param_2,
	.param .align 1 .b8 _ZN3cub18CUB_300001_SM_10006detail6reduce28DeviceReduceSingleTileKernelINS2_10policy_hubIdjN4cuda3__47maximumIvEEE10Policy1000EPdSB_iS8_ddNS5_3std3__410__identityEEEvT0_T1_T2_T3_T4_T6__param_3[1],
	.param .f64 _ZN3cub18CUB_300001_SM_10006detail6reduce28DeviceReduceSingleTileKernelINS2_10policy_hubIdjN4cuda3__47maximumIvEEE10Policy1000EPdSB_iS8_ddNS5_3std3__410__identityEEEvT0_T1_T2_T3_T4_T6__param_4,
	.param .align 1 .b8 _ZN3cub18CUB_300001_SM_10006detail6reduce28DeviceReduceSingleTileKernelINS2_10policy_hubIdjN4cuda3__47maximumIvEEE10Policy1000EPdSB_iS8_ddNS5_3std3__410__identityEEEvT0_T1_T2_T3_T4_T6__param_5[1]
)
.maxntid 256
.minnctapersm 1
{
	.reg .pred 	%p<220>;
	.reg .b32 	%r<472>;
	.reg .b64 	%rd<206>;
	.reg .b64 	%fd<381>;
	// demoted variable
	.shared .align 8 .b8 _ZZN3cub18CUB_300001_SM_10006detail6reduce28DeviceReduceSingleTileKernelINS2_10policy_hubIdjN4cuda3__47maximumIvEEE10Policy1000EPdSB_iS8_ddNS5_3std3__410__identityEEEvT0_T1_T2_T3_T4_T6_E12temp_storage[80];
	ld.param.u64 	%rd15, [_ZN3cub18CUB_300001_SM_10006detail6reduce28DeviceReduceSingleTileKernelINS2_10policy_hubIdjN4cuda3__47maximumIvEEE10Policy1000EPdSB_iS8_ddNS5_3std3__410__identityEEEvT0_T1_T2_T3_T4_T6__param_0];
	ld.param.u64 	%rd16, [_ZN3cub18CUB_300001_SM_10006detail6reduce28DeviceReduceSingleTileKernelINS2_10policy_hubIdjN4cuda3__47maximumIvEEE10Policy1000EPdSB_iS8_ddNS5_3std3__410__identityEEEvT0_T1_T2_T3_T4_T6__param_1];
	ld.param.u32 	%r68, [_ZN3cub18CUB_300001_SM_10006detail6reduce28DeviceReduceSingleTileKernelINS2_10policy_hubIdjN4cuda3__47maximumIvEEE10Policy1000EPdSB_iS8_ddNS5_3std3__410__identityEEEvT0_T1_T2_T3_T4_T6__param_2];
	ld.param.f64 	%fd58, [_ZN3cub18CUB_300001_SM_10006detail6reduce28DeviceReduceSingleTileKernelINS2_10policy_hubIdjN4cuda3__47maximumIvEEE10Policy1000EPdSB_iS8_ddNS5_3std3__410__identityEEEvT0_T1_T2_T3_T4_T6__param_4];
	cvta.to.global.u64 	%rd1, %rd16;
	setp.ne.s32 	%p1, %r68, 0;
	@%p1 bra 	$L__BB5_3;
	mov.u32 	%r445, %tid.x;
	setp.ne.s32 	%p219, %r445, 0;
	@%p219 bra 	$L__BB5_74;
	st.global.f64 	[%rd1], %fd58;
	bra.uni 	$L__BB5_74;
$L__BB5_3:
	and.b64  	%rd17, %rd15, 31;
	setp.ne.s64 	%p2, %rd17, 0;
	@%p2 bra 	$L__BB5_38;
	setp.gt.s32 	%p110, %r68, 2047;
	@%p110 bra 	$L__BB5_22;
	mov.u32 	%r1, %tid.x;
	setp.ge.s32 	%p159, %r1, %r68;
	mov.f64 	%fd359, 0d0000000000000000;
	mov.u32 	%r449, %r1;
	@%p159 bra 	$L__BB5_7;
	mul.wide.u32 	%rd169, %r1, 8;
	add.s64 	%rd168, %rd15, %rd169;
	// begin inline asm
	ld.global.nc.u64 %rd167, [%rd168];
	// end inline asm
	mov.b64 	%fd359, %rd167;
	add.s32 	%r449, %r1, 256;
$L__BB5_7:
	setp.ge.s32 	%p160, %r449, %r68;
	@%p160 bra 	$L__BB5_13;
	not.b32 	%r321, %r449;
	add.s32 	%r4, %r68, %r321;
	and.b32  	%r322, %r4, 768;
	setp.eq.s32 	%p161, %r322, 768;
	@%p161 bra 	$L__BB5_11;
	mul.wide.u32 	%rd170, %r449, 8;
	add.s64 	%rd202, %rd15, %rd170;
	shr.u32 	%r323, %r4, 8;
	add.s32 	%r324, %r323, 1;
	and.b32  	%r325, %r324, 3;
	neg.s32 	%r447, %r325;
$L__BB5_10:
	.pragma "nounroll";
	// begin inline asm
	ld.global.nc.u64 %rd171, [%rd202];
	// end inline asm
	mov.b64 	%fd272, %rd171;
	setp.lt.f64 	%p162, %fd359, %fd272;
	selp.f64 	%fd359, %fd272, %fd359, %p162;
	add.s32 	%r449, %r449, 256;
	add.s64 	%rd202, %rd202, 2048;
	add.s32 	%r447, %r447, 1;
	setp.ne.s32 	%p163, %r447, 0;
	@%p163 bra 	$L__BB5_10;
$L__BB5_11:
	setp.lt.u32 	%p164, %r4, 768;
	@%p164 bra 	$L__BB5_13;
$L__BB5_12:
	mul.wide.s32 	%rd181, %r449, 8;
	add.s64 	%rd174, %rd15, %rd181;
	// begin inline asm
	ld.global.nc.u64 %rd173, [%rd174];
	// end inline asm
	mov.b64 	%fd273, %rd173;
	setp.lt.f64 	%p165, %fd359, %fd273;
	selp.f64 	%fd274, %fd273, %fd359, %p165;
	add.s64 	%rd176, %rd174, 2048;
	// begin inline asm
	ld.global.nc.u64 %rd175, [%rd176];
	// end inline asm
	mov.b64 	%fd275, %rd175;
	setp.lt.f64 	%p166, %fd274, %fd275;
	selp.f64 	%fd276, %fd275, %fd274, %p166;
	add.s64 	%rd178, %rd174, 4096;
	// begin inline asm
	ld.global.nc.u64 %rd177, [%rd178];
	// end inline asm
	mov.b64 	%fd277, %rd177;
	setp.lt.f64 	%p167, %fd276, %fd277;
	selp.f64 	%fd278, %fd277, %fd276, %p167;
	add.s64 	%rd180, %rd174, 6144;
	// begin inline asm
	ld.global.nc.u64 %rd179, [%rd180];
	// end inline asm
	mov.b64 	%fd279, %rd179;
	setp.lt.f64 	%p168, %fd278, %fd279;
	selp.f64 	%fd359, %fd279, %fd278, %p168;
	add.s32 	%r449, %r449, 1024;
	setp.lt.s32 	%p169, %r449, %r68;
	@%p169 bra 	$L__BB5_12;
$L__BB5_13:
	setp.lt.s32 	%p170, %r68, 256;
	@%p170 bra 	$L__BB5_18;
	// begin inline asm
	mov.u32 %r389, %laneid;
	// end inline asm
	mov.b64 	%rd192, %fd359;
	mov.b64 	{%r391, %r396}, %rd192;
	mov.b32 	%r397, 1;
	mov.b32 	%r438, 31;
	mov.b32 	%r439, -1;
	// begin inline asm
	shfl.sync.down.b32 %r390, %r391, %r397, %r438, %r439;
	// end inline asm
	// begin inline asm
	shfl.sync.down.b32 %r395, %r396, %r397, %r438, %r439;
	// end inline asm
	mov.b64 	%rd193, {%r390, %r395};
	mov.b64 	%fd327, %rd193;
	setp.gt.s32 	%p198, %r389, 30;
	setp.lt.f64 	%p199, %fd359, %fd327;
	selp.f64 	%fd328, %fd327, %fd359, %p199;
	selp.f64 	%fd329, %fd359, %fd328, %p198;
	mov.b64 	%rd194, %fd329;
	mov.b64 	{%r401, %r406}, %rd194;
	mov.b32 	%r407, 2;
	// begin inline asm
	shfl.sync.down.b32 %r400, %r401, %r407, %r438, %r439;
	// end inline asm
	// begin inline asm
	shfl.sync.down.b32 %r405, %r406, %r407, %r438, %r439;
	// end inline asm
	mov.b64 	%rd195, {%r400, %r405};
	mov.b64 	%fd330, %rd195;
	setp.gt.s32 	%p200, %r389, 29;
	setp.lt.f64 	%p201, %fd329, %fd330;
	selp.f64 	%fd331, %fd330, %fd329, %p201;
	selp.f64 	%fd332, %fd329, %fd331, %p200;
	mov.b64 	%rd196, %fd332;
	mov.b64 	{%r411, %r416}, %rd196;
	mov.b32 	%r417, 4;
	// begin inline asm
	shfl.sync.down.b32 %r410, %r411, %r417, %r438, %r439;
	// end inline asm
	// begin inline asm
	shfl.sync.down.b32 %r415, %r416, %r417, %r438, %r439;
	// end inline asm
	mov.b64 	%rd197, {%r410, %r415};
	mov.b64 	%fd333, %rd197;
	setp.gt.s32 	%p202, %r389, 27;
	setp.lt.f64 	%p203, %fd332, %fd333;
	selp.f64 	%fd334, %fd333, %fd332, %p203;
	selp.f64 	%fd335, %fd332, %fd334, %p202;
	mov.b64 	%rd198, %fd335;
	mov.b64 	{%r421, %r426}, %rd198;
	mov.b32 	%r427, 8;
	// begin inline asm
	shfl.sync.down.b32 %r420, %r421, %r427, %r438, %r439;
	// end inline asm
	// begin inline asm
	shfl.sync.down.b32 %r425, %r426, %r427, %r438, %r439;
	// end inline asm
	mov.b64 	%rd199, {%r420, %r425};
	mov.b64 	%fd336, %rd199;
	setp.gt.s32 	%p204, %r389, 23;
	setp.lt.f64 	%p205, %fd335, %fd336;
	selp.f64 	%fd337, %fd336, %fd335, %p205;
	selp.f64 	%fd338, %fd335, %fd337, %p204;
	mov.b64 	%rd200, %fd338;
	mov.b64 	{%r431, %r436}, %rd200;
	mov.b32 	%r437, 16;
	// begin inline asm
	shfl.sync.down.b32 %r430, %r431, %r437, %r438, %r439;
	// end inline asm
	// begin inline asm
	shfl.sync.down.b32 %r435, %r436, %r437, %r438, %r439;
	// end inline asm
	mov.b64 	%rd201, {%r430, %r435};
	mov.b64 	%fd339, %rd201;
	setp.gt.s32 	%p206, %r389, 15;
	setp.lt.f64 	%p207, %fd338, %fd339;
	selp.f64 	%fd10, %fd339, %fd338, %p207;
	selp.f64 	%fd380, %fd338, %fd10, %p206;
	setp.ne.s32 	%p208, %r389, 0;
	@%p208 bra 	$L__BB5_16;
	shr.u32 	%r440, %r1, 2;
	and.b32  	%r441, %r440, 248;
	mov.u32 	%r442, _ZZN3cub18CUB_300001_SM_10006detail6reduce28DeviceReduceSingleTileKernelINS2_10policy_hubIdjN4cuda3__47maximumIvEEE10Policy1000EPdSB_iS8_ddNS5_3std3__410__identityEEEvT0_T1_T2_T3_T4_T6_E12temp_storage;
	add.s32 	%r443, %r442, %r441;
	st.shared.f64 	[%r443+8], %fd10;
$L__BB5_16:
	bar.sync 	0;
	setp.ne.s32 	%p209, %r1, 0;
	@%p209 bra 	$L__BB5_72;
	ld.shared.f64 	%fd340, [_ZZN3cub18CUB_300001_SM_10006detail6reduce28DeviceReduceSingleTileKernelINS2_10policy_hubIdjN4cuda3__47maximumIvEEE10Policy1000EPdSB_iS8_ddNS5_3std3__410__identityEEEvT0_T1_T2_T3_T4_T6_E12temp_storage+16];
	setp.lt.f64 	%p210, %fd380, %fd340;
	selp.f64 	%fd341, %fd340, %fd380, %p210;
	ld.shared.f64 	%fd342, [_ZZN3cub18CUB_300001_SM_10006detail6reduce28DeviceReduceSingleTileKernelINS2_10policy_hubIdjN4cuda3__47maximumIvEEE10Policy1000EPdSB_iS8_ddNS5_3std3__410__identityEEEvT0_T1_T2_T3_T4_T6_E12temp_storage+24];
	setp.lt.f64 	%p211, %fd341, %fd342;
	selp.f64 	%fd343, %fd342, %fd341, %p211;
	ld.shared.f64 	%fd344, [_ZZN3cub18CUB_300001_SM_10006detail6reduce28DeviceReduceSingleTileKernelINS2_10policy_hubIdjN4cuda3__47maximumIvEEE10Policy1000EPdSB_iS8_ddNS5_3std3__410__identityEEEvT0_T1_T2_T3_T4_T6_E12temp_storage+32];
	setp.lt.f64 	%p212, %fd343, %fd344;
	selp.f64 	%fd345, %fd344, %fd343, %p212;
	ld.shared.f64 	%fd346, [_ZZN3cub18CUB_300001_SM_10006detail6reduce28DeviceReduceSingleTileKernelINS2_10policy_hubIdjN4cuda3__47maximumIvEEE10Policy1000EPdSB_iS8_ddNS5_3std3__410__identityEEEvT0_T1_T2_T3_T4_T6_E12temp_storage+40];
	setp.lt.f64 	%p213, %fd345, %fd346;
	selp.f64 	%fd347, %fd346, %fd345, %p213;
	ld.shared.f64 	%fd348, [_ZZN3cub18CUB_300001_SM_10006detail6reduce28DeviceReduceSingleTileKernelINS2_10policy_hubIdjN4cuda3__47maximumIvEEE10Policy1000EPdSB_iS8_ddNS5_3std3__410__identityEEEvT0_T1_T2_T3_T4_T6_E12temp_storage+48];
	setp.lt.f64 	%p214, %fd347, %fd348;
	selp.f64 	%fd349, %fd348, %fd347, %p214;
	ld.shared.f64 	%fd350, [_ZZN3cub18CUB_300001_SM_10006detail6reduce28DeviceReduceSingleTileKernelINS2_10policy_hubIdjN4cuda3__47maximumIvEEE10Policy1000EPdSB_iS8_ddNS5_3std3__410__identityEEEvT0_T1_T2_T3_T4_T6_E12temp_storage+56];
	setp.lt.f64 	%p215, %fd349, %fd350;
	selp.f64 	%fd351, %fd350, %fd349, %p215;
	ld.shared.f64 	%fd352, [_ZZN3cub18CUB_300001_SM_10006detail6reduce28DeviceReduceSingleTileKernelINS2_10policy_hubIdjN4cuda3__47maximumIvEEE10Policy1000EPdSB_iS8_ddNS5_3std3__410__identityEEEvT0_T1_T2_T3_T4_T6_E12temp_storage+64];
	setp.lt.f64 	%p216, %fd351, %fd352;
	selp.f64 	%fd380, %fd352, %fd351, %p216;
	bra.uni 	$L__BB5_72;
$L__BB5_18:
	// begin inline asm
	mov.u32 %r326, %laneid;
	// end inline asm
	and.b32  	%r377, %r1, 992;
	add.s32 	%r378, %r377, 32;
	setp.gt.s32 	%p171, %r378, %r68;
	not.b32 	%r379, %r377;
	add.s32 	%r380, %r68, %r379;
	selp.b32 	%r375, %r380, 31, %p171;
	mov.b64 	%rd182, %fd359;
	mov.b64 	{%r328, %r333}, %rd182;
	mov.b32 	%r334, 1;
	mov.b32 	%r376, -1;
	// begin inline asm
	shfl.sync.down.b32 %r327, %r328, %r334, %r375, %r376;
	// end inline asm
	// begin inline asm
	shfl.sync.down.b32 %r332, %r333, %r334, %r375, %r376;
	// end inline asm
	mov.b64 	%rd183, {%r327, %r332};
	mov.b64 	%fd280, %rd183;
	setp.lt.s32 	%p172, %r326, %r375;
	setp.lt.f64 	%p173, %fd359, %fd280;
	selp.f64 	%fd281, %fd280, %fd359, %p173;
	selp.f64 	%fd282, %fd281, %fd359, %p172;
	mov.b64 	%rd184, %fd282;
	mov.b64 	{%r338, %r343}, %rd184;
	mov.b32 	%r344, 2;
	// begin inline asm
	shfl.sync.down.b32 %r337, %r338, %r344, %r375, %r376;
	// end inline asm
	// begin inline asm
	shfl.sync.down.b32 %r342, %r343, %r344, %r375, %r376;
	// end inline asm
	mov.b64 	%rd185, {%r337, %r342};
	mov.b64 	%fd283, %rd185;
	add.s32 	%r381, %r326, 2;
	setp.gt.s32 	%p174, %r381, %r375;
	setp.lt.f64 	%p175, %fd282, %fd283;
	selp.f64 	%fd284, %fd283, %fd282, %p175;
	selp.f64 	%fd285, %fd282, %fd284, %p174;
	mov.b64 	%rd186, %fd285;
	mov.b64 	{%r348, %r353}, %rd186;
	mov.b32 	%r354, 4;
	// begin inline asm
	shfl.sync.down.b32 %r347, %r348, %r354, %r375, %r376;
	// end inline asm
	// begin inline asm
	shfl.sync.down.b32 %r352, %r353, %r354, %r375, %r376;
	// end inline asm
	mov.b64 	%rd187, {%r347, %r352};
	mov.b64 	%fd286, %rd187;
	add.s32 	%r382, %r326, 4;
	setp.gt.s32 	%p176, %r382, %r375;
	setp.lt.f64 	%p177, %fd285, %fd286;
	selp.f64 	%fd287, %fd286, %fd285, %p177;
	selp.f64 	%fd288, %fd285, %fd287, %p176;
	mov.b64 	%rd188, %fd288;
	mov.b64 	{%r358, %r363}, %rd188;
	mov.b32 	%r364, 8;
	// begin inline asm
	shfl.sync.down.b32 %r357, %r358, %r364, %r375, %r376;
	// end inline asm
	// begin inline asm
	shfl.sync.down.b32 %r362, %r363, %r364, %r375, %r376;
	// end inline asm
	mov.b64 	%rd189, {%r357, %r362};
	mov.b64 	%fd289, %rd189;
	add.s32 	%r383, %r326, 8;
	setp.gt.s32 	%p178, %r383, %r375;
	setp.lt.f64 	%p179, %fd288, %fd289;
	selp.f64 	%fd290, %fd289, %fd288, %p179;
	selp.f64 	%fd291, %fd288, %fd290, %p178;
	mov.b64 	%rd190, %fd291;
	mov.b64 	{%r368, %r373}, %rd190;
	mov.b32 	%r374, 16;
	// begin inline asm
	shfl.sync.down.b32 %r367, %r368, %r374, %r375, %r376;
	// end inline asm
	// begin inline asm
	shfl.sync.down.b32 %r372, %r373, %r374, %r375, %r376;
	// end inline asm
	mov.b64 	%rd191, {%r367, %r372};
	mov.b64 	%fd292, %rd191;
	add.s32 	%r384, %r326, 16;
	setp.gt.s32 	%p180, %r384, %r375;
	setp.lt.f64 	%p181, %fd291, %fd292;
	selp.f64 	%fd293, %fd292, %fd291, %p181;
	selp.f64 	%fd380, %fd291, %fd293, %p180;
	setp.ne.s32 	%p182, %r326, 0;
	@%p182 bra 	$L__BB5_20;
	shr.u32 	%r385, %r1, 2;
	and.b32  	%r386, %r385, 248;
	mov.u32 	%r387, _ZZN3cub18CUB_300001_SM_10006detail6reduce28DeviceReduceSingleTileKernelINS2_10policy_hubIdjN4cuda3__47maximumIvEEE10Policy1000EPdSB_iS8_ddNS5_3std3__410__identityEEEvT0_T1_T2_T3_T4_T6_E12temp_storage;
	add.s32 	%r388, %r387, %r386;
	st.shared.f64 	[%r388+8], %fd380;
$L__BB5_20:
	bar.sync 	0;
	setp.ne.s32 	%p183, %r1, 0;
	@%p183 bra 	$L__BB5_72;
	setp.gt.s32 	%p184, %r68, 32;
	ld.shared.f64 	%fd294, [_ZZN3cub18CUB_300001_SM_10006detail6reduce28DeviceReduceSingleTileKernelINS2_10policy_hubIdjN4cuda3__47maximumIvEEE10Policy1000EPdSB_iS8_ddNS5_3std3__410__identityEEEvT0_T1_T2_T3_T4_T6_E12temp_storage+16];
	setp.lt.f64 	%p185, %fd380, %fd294;
	selp.f64 	%fd296, %fd294, %fd380, %p185;
	selp.f64 	%fd297, %fd296, %fd380, %p184;
	setp.gt.s32 	%p186, %r68, 64;
	ld.shared.f64 	%fd299, [_ZZN3cub18CUB_300001_SM_10006detail6reduce28DeviceReduceSingleTileKernelINS2_10policy_hubIdjN4cuda3__47maximumIvEEE10Policy1000EPdSB_iS8_ddNS5_3std3__410__identityEEEvT0_T1_T2_T3_T4_T6_E12temp_storage+24];
	setp.lt.f64 	%p187, %fd297, %fd299;
	selp.f64 	%fd301, %fd299, %fd297, %p187;
	selp.f64 	%fd302, %fd301, %fd297, %p186;
	setp.gt.s32 	%p188, %r68, 96;
	ld.shared.f64 	%fd304, [_ZZN3cub18CUB_300001_SM_10006detail6reduce28DeviceReduceSingleTileKernelINS2_10policy_hubIdjN4cuda3__47maximumIvEEE10Policy1000EPdSB_iS8_ddNS5_3std3__410__identityEEEvT0_T1_T2_T3_T4_T6_E12temp_storage+32];
	setp.lt.f64 	%p189, %fd302, %fd304;
	selp.f64 	%fd306, %fd304, %fd302, %p189;
	selp.f64 	%fd307, %fd306, %fd302, %p188;
	setp.gt.s32 	%p190, %r68, 128;
	ld.shared.f64 	%fd309, [_ZZN3cub18CUB_300001_SM_10006detail6reduce28DeviceReduceSingleTileKernelINS2_10policy_hubIdjN4cuda3__47maximumIvEEE10Policy1000EPdSB_iS8_ddNS5_3std3__410__identityEEEvT0_T1_T2_T3_T4_T6_E12temp_storage+40];
	setp.lt.f64 	%p191, %fd307, %fd309;
	selp.f64 	%fd311, %fd309, %fd307, %p191;
	selp.f64 	%fd312, %fd311, %fd307, %p190;
	setp.gt.s32 	%p192, %r68, 160;
	ld.shared.f64 	%fd314, [_ZZN3cub18CUB_300001_SM_10006detail6reduce28DeviceReduceSingleTileKernelINS2_10policy_hubIdjN4cuda3__47maximumIvEEE10Policy1000EPdSB_iS8_ddNS5_3std3__410__identityEEEvT0_T1_T2_T3_T4_T6_E12temp_storage+48];
	setp.lt.f64 	%p193, %fd312, %fd314;
	selp.f64 	%fd316, %fd314, %fd312, %p193;
	selp.f64 	%fd317, %fd316, %fd312, %p192;
	setp.gt.s32 	%p194, %r68, 192;
	ld.shared.f64 	%fd319, [_ZZN3cub18CUB_300001_SM_10006detail6reduce28DeviceReduceSingleTileKernelINS2_10policy_hubIdjN4cuda3__47maximumIvEEE10Policy1000EPdSB_iS8_ddNS5_3std3__410__identityEEEvT0_T1_T2_T3_T4_T6_E12temp_storage+56];
	setp.lt.f64 	%p195, %fd317, %fd319;
	selp.f64 	%fd321, %fd319, %fd317, %p195;
	selp.f64 	%fd322, %fd321, %fd317, %p194;
	setp.gt.s32 	%p196, %r68, 224;
	ld.shared.f64 	%fd324, [_ZZN3cub18CUB_300001_SM_10006detail6reduce28DeviceReduceSingleTileKernelINS2_10policy_hubIdjN4cuda3__47maximumIvEEE10Policy1000EPdSB_iS8_ddNS5_3std3__410__identityEEEvT0_T1_T2_T3_T4_T6_E12temp_storage+64];
	setp.lt.f64 	%p197, %fd322, %fd324;
	selp.f64 	%fd326, %fd324, %fd322, %p197;
	selp.f64 	%fd380, %fd326, %fd322, %p196;
	bra.uni 	$L__BB5_72;
$L__BB5_22:
	mov.u32 	%r13, %tid.x;
	shl.b32 	%r14, %r13, 2;
	mul.wide.u32 	%rd126, %r14, 8;
	add.s64 	%rd116, %rd15, %rd126;
	// begin inline asm
	ld.global.nc.v2.u64 {%rd114, %rd115}, [%rd116];
	// end inline asm
	add.s64 	%rd119, %rd116, 16;
	// begin inline asm
	ld.global.nc.v2.u64 {%rd117, %rd118}, [%rd119];
	// end inline asm
	mov.b64 	%fd206, %rd114;
	mov.b64 	%fd207, %rd115;
	mov.b64 	%fd208, %rd117;
	mov.b64 	%fd209, %rd118;
	add.s64 	%rd122, %rd116, 8192;
	// begin inline asm
	ld.global.nc.v2.u64 {%rd120, %rd121}, [%rd122];
	// end inline asm
	add.s64 	%rd125, %rd116, 8208;
	// begin inline asm
	ld.global.nc.v2.u64 {%rd123, %rd124}, [%rd125];
	// end inline asm
	mov.b64 	%fd210, %rd120;
	mov.b64 	%fd211, %rd121;
	mov.b64 	%fd212, %rd123;
	mov.b64 	%fd213, %rd124;
	setp.lt.f64 	%p111, %fd206, %fd207;
	selp.f64 	%fd214, %fd207, %fd206, %p111;
	setp.lt.f64 	%p112, %fd214, %fd208;
	selp.f64 	%fd215, %fd208, %fd214, %p112;
	setp.lt.f64 	%p113, %fd215, %fd209;
	selp.f64 	%fd216, %fd209, %fd215, %p113;
	setp.lt.f64 	%p114, %fd216, %fd210;
	selp.f64 	%fd217, %fd210, %fd216, %p114;
	setp.lt.f64 	%p115, %fd217, %fd211;
	selp.f64 	%fd218, %fd211, %fd217, %p115;
	setp.lt.f64 	%p116, %fd218, %fd212;
	selp.f64 	%fd219, %fd212, %fd218, %p116;
	setp.lt.f64 	%p117, %fd219, %fd213;
	selp.f64 	%fd366, %fd213, %fd219, %p117;
	setp.lt.u32 	%p118, %r68, 4096;
	mov.b32 	%r452, 2048;
	@%p118 bra 	$L__BB5_26;
	add.s32 	%r15, %r68, -2048;
	mov.b32 	%r452, 2048;
$L__BB5_24:
	add.s32 	%r258, %r452, %r14;
	mul.wide.u32 	%rd139, %r258, 8;
	add.s64 	%rd129, %rd15, %rd139;
	// begin inline asm
	ld.global.nc.v2.u64 {%rd127, %rd128}, [%rd129];
	// end inline asm
	add.s64 	%rd132, %rd129, 16;
	// begin inline asm
	ld.global.nc.v2.u64 {%rd130, %rd131}, [%rd132];
	// end inline asm
	mov.b64 	%fd220, %rd127;
	mov.b64 	%fd221, %rd128;
	mov.b64 	%fd222, %rd130;
	mov.b64 	%fd223, %rd131;
	add.s64 	%rd135, %rd129, 8192;
	// begin inline asm
	ld.global.nc.v2.u64 {%rd133, %rd134}, [%rd135];
	// end inline asm
	add.s64 	%rd138, %rd129, 8208;
	// begin inline asm
	ld.global.nc.v2.u64 {%rd136, %rd137}, [%rd138];
	// end inline asm
	mov.b64 	%fd224, %rd133;
	mov.b64 	%fd225, %rd134;
	mov.b64 	%fd226, %rd136;
	mov.b64 	%fd227, %rd137;
	setp.lt.f64 	%p119, %fd366, %fd220;
	selp.f64 	%fd228, %fd220, %fd366, %p119;
	setp.lt.f64 	%p120, %fd228, %fd221;
	selp.f64 	%fd229, %fd221, %fd228, %p120;
	setp.lt.f64 	%p121, %fd229, %fd222;
	selp.f64 	%fd230, %fd222, %fd229, %p121;
	setp.lt.f64 	%p122, %fd230, %fd223;
	selp.f64 	%fd231, %fd223, %fd230, %p122;
	setp.lt.f64 	%p123, %fd231, %fd224;
	selp.f64 	%fd232, %fd224, %fd231, %p123;
	setp.lt.f64 	%p124, %fd232, %fd225;
	selp.f64 	%fd233, %fd225, %fd232, %p124;
	setp.lt.f64 	%p125, %fd233, %fd226;
	selp.f64 	%fd234, %fd226, %fd233, %p125;
	setp.lt.f64 	%p126, %fd234, %fd227;
	selp.f64 	%fd366, %fd227, %fd234, %p126;
	sub.s32 	%r259, %r68, %r452;
	setp.lt.s32 	%p127, %r259, 2048;
	@%p127 bra 	$L__BB5_34;
	add.s32 	%r452, %r452, 2048;
	setp.le.s32 	%p128, %r452, %r15;
	@%p128 bra 	$L__BB5_24;
$L__BB5_26:
	setp.le.s32 	%p129, %r68, %r452;
	@%p129 bra 	$L__BB5_34;
	sub.s32 	%r19, %r68, %r452;
	setp.ge.s32 	%p130, %r13, %r19;
	@%p130 bra 	$L__BB5_34;
	not.b32 	%r260, %r13;
	add.s32 	%r261, %r68, %r260;
	sub.s32 	%r20, %r261, %r452;
	and.b32  	%r262, %r20, 768;
	setp.eq.s32 	%p131, %r262, 768;
	mov.u32 	%r456, %r13;
	@%p131 bra 	$L__BB5_31;
	add.s32 	%r454, %r13, %r452;
	shr.u32 	%r263, %r20, 8;
	add.s32 	%r264, %r263, 1;
	and.b32  	%r265, %r264, 3;
	neg.s32 	%r453, %r265;
	mov.u32 	%r456, %r13;
$L__BB5_30:
	.pragma "nounroll";
	mul.wide.u32 	%rd142, %r454, 8;
	add.s64 	%rd141, %rd15, %rd142;
	// begin inline asm
	ld.global.nc.u64 %rd140, [%rd141];
	// end inline asm
	mov.b64 	%fd236, %rd140;
	setp.lt.f64 	%p132, %fd366, %fd236;
	selp.f64 	%fd366, %fd236, %fd366, %p132;
	add.s32 	%r456, %r456, 256;
	add.s32 	%r454, %r454, 256;
	add.s32 	%r453, %r453, 1;
	setp.ne.s32 	%p133, %r453, 0;
	@%p133 bra 	$L__BB5_30;
$L__BB5_31:
	setp.lt.u32 	%p134, %r20, 768;
	@%p134 bra 	$L__BB5_34;
	cvt.u64.u32 	%rd143, %r456;
	cvt.u64.u32 	%rd144, %r452;
	add.s64 	%rd145, %rd143, %rd144;
	shl.b64 	%rd146, %rd145, 3;
	add.s64 	%rd147, %rd146, %rd15;
	add.s64 	%rd203, %rd147, 4096;
	add.s32 	%r457, %r456, %r452;
$L__BB5_33:
	mul.wide.u32 	%rd156, %r457, 8;
	add.s64 	%rd149, %rd15, %rd156;
	// begin inline asm
	ld.global.nc.u64 %rd148, [%rd149];
	// end inline asm
	mov.b64 	%fd237, %rd148;
	setp.lt.f64 	%p135, %fd366, %fd237;
	selp.f64 	%fd238, %fd237, %fd366, %p135;
	add.s64 	%rd151, %rd203, -2048;
	// begin inline asm
	ld.global.nc.u64 %rd150, [%rd151];
	// end inline asm
	mov.b64 	%fd239, %rd150;
	setp.lt.f64 	%p136, %fd238, %fd239;
	selp.f64 	%fd240, %fd239, %fd238, %p136;
	// begin inline asm
	ld.global.nc.u64 %rd152, [%rd203];
	// end inline asm
	mov.b64 	%fd241, %rd152;
	setp.lt.f64 	%p137, %fd240, %fd241;
	selp.f64 	%fd242, %fd241, %fd240, %p137;
	add.s64 	%rd155, %rd203, 2048;
	// begin inline asm
	ld.global.nc.u64 %rd154, [%rd155];
	// end inline asm
	mov.b64 	%fd243, %rd154;
	setp.lt.f64 	%p138, %fd242, %fd243;
	selp.f64 	%fd366, %fd243, %fd242, %p138;
	add.s32 	%r456, %r456, 1024;
	add.s64 	%rd203, %rd203, 8192;
	add.s32 	%r457, %r457, 1024;
	setp.lt.s32 	%p139, %r456, %r19;
	@%p139 bra 	$L__BB5_33;
$L__BB5_34:
	// begin inline asm
	mov.u32 %r266, %laneid;
	// end inline asm
	mov.b64 	%rd157, %fd366;
	mov.b64 	{%r268, %r273}, %rd157;
	mov.b32 	%r274, 1;
	mov.b32 	%r315, 31;
	mov.b32 	%r316, -1;
	// begin inline asm
	shfl.sync.down.b32 %r267, %r268, %r274, %r315, %r316;
	// end inline asm
	// begin inline asm
	shfl.sync.down.b32 %r272, %r273, %r274, %r315, %r316;
	// end inline asm
	mov.b64 	%rd158, {%r267, %r272};
	mov.b64 	%fd244, %rd158;
	setp.gt.s32 	%p140, %r266, 30;
	setp.lt.f64 	%p141, %fd366, %fd244;
	selp.f64 	%fd245, %fd244, %fd366, %p141;
	selp.f64 	%fd246, %fd366, %fd245, %p140;
	mov.b64 	%rd159, %fd246;
	mov.b64 	{%r278, %r283}, %rd159;
	mov.b32 	%r284, 2;
	// begin inline asm
	shfl.sync.down.b32 %r277, %r278, %r284, %r315, %r316;
	// end inline asm
	// begin inline asm
	shfl.sync.down.b32 %r282, %r283, %r284, %r315, %r316;
	// end inline asm
	mov.b64 	%rd160, {%r277, %r282};
	mov.b64 	%fd247, %rd160;
	setp.gt.s32 	%p142, %r266, 29;
	setp.lt.f64 	%p143, %fd246, %fd247;
	selp.f64 	%fd248, %fd247, %fd246, %p143;
	selp.f64 	%fd249, %fd246, %fd248, %p142;
	mov.b64 	%rd161, %fd249;
	mov.b64 	{%r288, %r293}, %rd161;
	mov.b32 	%r294, 4;
	// begin inline asm
	shfl.sync.down.b32 %r287, %r288, %r294, %r315, %r316;
	// end inline asm
	// begin inline asm
	shfl.sync.down.b32 %r292, %r293, %r294, %r315, %r316;
	// end inline asm
	mov.b64 	%rd162, {%r287, %r292};
	mov.b64 	%fd250, %rd162;
	setp.gt.s32 	%p144, %r266, 27;
	setp.lt.f64 	%p145, %fd249, %fd250;
	selp.f64 	%fd251, %fd250, %fd249, %p145;
	selp.f64 	%fd252, %fd249, %fd251, %p144;
	mov.b64 	%rd163, %fd252;
	mov.b64 	{%r298, %r303}, %rd163;
	mov.b32 	%r304, 8;
	// begin inline asm
	shfl.sync.down.b32 %r297, %r298, %r304, %r315, %r316;
	// end inline asm
	// begin inline asm
	shfl.sync.down.b32 %r302, %r303, %r304, %r315, %r316;
	// end inline asm
	mov.b64 	%rd164, {%r297, %r302};
	mov.b64 	%fd253, %rd164;
	setp.gt.s32 	%p146, %r266, 23;
	setp.lt.f64 	%p147, %fd252, %fd253;
	selp.f64 	%fd254, %fd253, %fd252, %p147;
	selp.f64 	%fd255, %fd252, %fd254, %p146;
	mov.b64 	%rd165, %fd255;
	mov.b64 	{%r308, %r313}, %rd165;
	mov.b32 	%r314, 16;
	// begin inline asm
	shfl.sync.down.b32 %r307, %r308, %r314, %r315, %r316;
	// end inline asm
	// begin inline asm
	shfl.sync.down.b32 %r312, %r313, %r314, %r315, %r316;
	// end inline asm
	mov.b64 	%rd166, {%r307, %r312};
	mov.b64 	%fd256, %rd166;
	setp.gt.s32 	%p148, %r266, 15;
	setp.lt.f64 	%p149, %fd255, %fd256;
	selp.f64 	%fd26, %fd256, %fd255, %p149;
	selp.f64 	%fd380, %fd255, %fd26, %p148;
	setp.ne.s32 	%p150, %r266, 0;
	@%p150 bra 	$L__BB5_36;
	shr.u32 	%r317, %r13, 2;
	and.b32  	%r318, %r317, 248;
	mov.u32 	%r319, _ZZN3cub18CUB_300001_SM_10006detail6reduce28DeviceReduceSingleTileKernelINS2_10policy_hubIdjN4cuda3__47maximumIvEEE10Policy1000EPdSB_iS8_ddNS5_3std3__410__identityEEEvT0_T1_T2_T3_T4_T6_E12temp_storage;
	add.s32 	%r320, %r319, %r318;
	st.shared.f64 	[%r320+8], %fd26;
$L__BB5_36:
	bar.sync 	0;
	setp.ne.s32 	%p151, %r13, 0;
	@%p151 bra 	$L__BB5_72;
	ld.shared.f64 	%fd257, [_ZZN3cub18CUB_300001_SM_10006detail6reduce28DeviceReduceSingleTileKernelINS2_10policy_hubIdjN4cuda3__47maximumIvEEE10Policy1000EPdSB_iS8_ddNS5_3std3__410__identityEEEvT0_T1_T2_T3_T4_T6_E12temp_storage+16];
	setp.lt.f64 	%p152, %fd380, %fd257;
	selp.f64 	%fd258, %fd257, %fd380, %p152;
	ld.shared.f64 	%fd259, [_ZZN3cub18CUB_300001_SM_10006detail6reduce28DeviceReduceSingleTileKernelINS2_10policy_hubIdjN4cuda3__47maximumIvEEE10Policy1000EPdSB_iS8_ddNS5_3std3__410__identityEEEvT0_T1_T2_T3_T4_T6_E12temp_storage+24];
	setp.lt.f64 	%p153, %fd258, %fd259;
	selp.f64 	%fd260, %fd259, %fd258, %p153;
	ld.shared.f64 	%fd261, [_ZZN3cub18CUB_300001_SM_10006detail6reduce28DeviceReduceSingleTileKernelINS2_10policy_hubIdjN4cuda3__47maximumIvEEE10Policy1000EPdSB_iS8_ddNS5_3std3__410__identityEEEvT0_T1_T2_T3_T4_T6_E12temp_storage+32];
	setp.lt.f64 	%p154, %fd260, %fd261;
	selp.f64 	%fd262, %fd261, %fd260, %p154;
	ld.shared.f64 	%fd263, [_ZZN3cub18CUB_300001_SM_10006detail6reduce28DeviceReduceSingleTileKernelINS2_10policy_hubIdjN4cuda3__47maximumIvEEE10Policy1000EPdSB_iS8_ddNS5_3std3__410__identityEEEvT0_T1_T2_T3_T4_T6_E12temp_storage+40];
	setp.lt.f64 	%p155, %fd262, %fd263;
	selp.f64 	%fd264, %fd263, %fd262, %p155;
	ld.shared.f64 	%fd265, [_ZZN3cub18CUB_300001_SM_10006detail6reduce28DeviceReduceSingleTileKernelINS2_10policy_hubIdjN4cuda3__47maximumIvEEE10Policy1000EPdSB_iS8_ddNS5_3std3__410__identityEEEvT0_T1_T2_T3_T4_T6_E12temp_storage+48];
	setp.lt.f64 	%p156, %fd264, %fd265;
	selp.f64 	%fd266, %fd265, %fd264, %p156;
	ld.shared.f64 	%fd267, [_ZZN3cub18CUB_300001_SM_10006detail6reduce28DeviceReduceSingleTileKernelINS2_10policy_hubIdjN4cuda3__47maximumIvEEE10Policy1000EPdSB_iS8_ddNS5_3std3__410__identityEEEvT0_T1_T2_T3_T4_T6_E12temp_storage+56];
	setp.lt.f64 	%p157, %fd266, %fd267;
	selp.f64 	%fd268, %fd267, %fd266, %p157;
	ld.shared.f64 	%fd269, [_ZZN3cub18CUB_300001_SM_10006detail6reduce28DeviceReduceSingleTileKernelINS2_10policy_hubIdjN4cuda3__47maximumIvEEE10Policy1000EPdSB_iS8_ddNS5_3std3__410__identityEEEvT0_T1_T2_T3_T4_T6_E12temp_storage+64];
	setp.lt.f64 	%p158, %fd268, %fd269;
	selp.f64 	%fd380, %fd269, %fd268, %p158;
	bra.uni 	$L__BB5_72;
$L__BB5_38:
	setp.gt.s32 	%p3, %r68, 2047;
	@%p3 bra 	$L__BB5_56;
	mov.u32 	%r35, %tid.x;
	setp.ge.s32 	%p52, %r35, %r68;
	mov.f64 	%fd372, 0d0000000000000000;
	mov.u32 	%r462, %r35;
	@%p52 bra 	$L__BB5_41;
	mul.wide.u32 	%rd81, %r35, 8;
	add.s64 	%rd80, %rd15, %rd81;
	// begin inline asm
	ld.global.nc.u64 %rd79, [%rd80];
	// end inline asm
	mov.b64 	%fd372, %rd79;
	add.s32 	%r462, %r35, 256;
$L__BB5_41:
	setp.ge.s32 	%p53, %r462, %r68;
	@%p53 bra 	$L__BB5_47;
	not.b32 	%r133, %r462;
	add.s32 	%r38, %r68, %r133;
	and.b32  	%r134, %r38, 768;
	setp.eq.s32 	%p54, %r134, 768;
	@%p54 bra 	$L__BB5_45;
	mul.wide.u32 	%rd82, %r462, 8;
	add.s64 	%rd204, %rd15, %rd82;
	shr.u32 	%r135, %r38, 8;
	add.s32 	%r136, %r135, 1;
	and.b32  	%r137, %r136, 3;
	neg.s32 	%r460, %r137;
$L__BB5_44:
	.pragma "nounroll";
	// begin inline asm
	ld.global.nc.u64 %rd83, [%rd204];
	// end inline asm
	mov.b64 	%fd125, %rd83;
	setp.lt.f64 	%p55, %fd372, %fd125;
	selp.f64 	%fd372, %fd125, %fd372, %p55;
	add.s32 	%r462, %r462, 256;
	add.s64 	%rd204, %rd204, 2048;
	add.s32 	%r460, %r460, 1;
	setp.ne.s32 	%p56, %r460, 0;
	@%p56 bra 	$L__BB5_44;
$L__BB5_45:
	setp.lt.u32 	%p57, %r38, 768;
	@%p57 bra 	$L__BB5_47;
$L__BB5_46:
	mul.wide.s32 	%rd93, %r462, 8;
	add.s64 	%rd86, %rd15, %rd93;
	// begin inline asm
	ld.global.nc.u64 %rd85, [%rd86];
	// end inline asm
	mov.b64 	%fd126, %rd85;
	setp.lt.f64 	%p58, %fd372, %fd126;
	selp.f64 	%fd127, %fd126, %fd372, %p58;
	add.s64 	%rd88, %rd86, 2048;
	// begin inline asm
	ld.global.nc.u64 %rd87, [%rd88];
	// end inline asm
	mov.b64 	%fd128, %rd87;
	setp.lt.f64 	%p59, %fd127, %fd128;
	selp.f64 	%fd129, %fd128, %fd127, %p59;
	add.s64 	%rd90, %rd86, 4096;
	// begin inline asm
	ld.global.nc.u64 %rd89, [%rd90];
	// end inline asm
	mov.b64 	%fd130, %rd89;
	setp.lt.f64 	%p60, %fd129, %fd130;
	selp.f64 	%fd131, %fd130, %fd129, %p60;
	add.s64 	%rd92, %rd86, 6144;
	// begin inline asm
	ld.global.nc.u64 %rd91, [%rd92];
	// end inline asm
	mov.b64 	%fd132, %rd91;
	setp.lt.f64 	%p61, %fd131, %fd132;
	selp.f64 	%fd372, %fd132, %fd131, %p61;
	add.s32 	%r462, %r462, 1024;
	setp.lt.s32 	%p62, %r462, %r68;
	@%p62 bra 	$L__BB5_46;
$L__BB5_47:
	setp.lt.s32 	%p63, %r68, 256;
	@%p63 bra 	$L__BB5_52;
	// begin inline asm
	mov.u32 %r201, %laneid;
	// end inline asm
	mov.b64 	%rd104, %fd372;
	mov.b64 	{%r203, %r208}, %rd104;
	mov.b32 	%r209, 1;
	mov.b32 	%r250, 31;
	mov.b32 	%r251, -1;
	// begin inline asm
	shfl.sync.down.b32 %r202, %r203, %r209, %r250, %r251;
	// end inline asm
	// begin inline asm
	shfl.sync.down.b32 %r207, %r208, %r209, %r250, %r251;
	// end inline asm
	mov.b64 	%rd105, {%r202, %r207};
	mov.b64 	%fd180, %rd105;
	setp.gt.s32 	%p91, %r201, 30;
	setp.lt.f64 	%p92, %fd372, %fd180;
	selp.f64 	%fd181, %fd180, %fd372, %p92;
	selp.f64 	%fd182, %fd372, %fd181, %p91;
	mov.b64 	%rd106, %fd182;
	mov.b64 	{%r213, %r218}, %rd106;
	mov.b32 	%r219, 2;
	// begin inline asm
	shfl.sync.down.b32 %r212, %r213, %r219, %r250, %r251;
	// end inline asm
	// begin inline asm
	shfl.sync.down.b32 %r217, %r218, %r219, %r250, %r251;
	// end inline asm
	mov.b64 	%rd107, {%r212, %r217};
	mov.b64 	%fd183, %rd107;
	setp.gt.s32 	%p93, %r201, 29;
	setp.lt.f64 	%p94, %fd182, %fd183;
	selp.f64 	%fd184, %fd183, %fd182, %p94;
	selp.f64 	%fd185, %fd182, %fd184, %p93;
	mov.b64 	%rd108, %fd185;
	mov.b64 	{%r223, %r228}, %rd108;
	mov.b32 	%r229, 4;
	// begin inline asm
	shfl.sync.down.b32 %r222, %r223, %r229, %r250, %r251;
	// end inline asm
	// begin inline asm
	shfl.sync.down.b32 %r227, %r228, %r229, %r250, %r251;
	// end inline asm
	mov.b64 	%rd109, {%r222, %r227};
	mov.b64 	%fd186, %rd109;
	setp.gt.s32 	%p95, %r201, 27;
	setp.lt.f64 	%p96, %fd185, %fd186;
	selp.f64 	%fd187, %fd186, %fd185, %p96;
	selp.f64 	%fd188, %fd185, %fd187, %p95;
	mov.b64 	%rd110, %fd188;
	mov.b64 	{%r233, %r238}, %rd110;
	mov.b32 	%r239, 8;
	// begin inline asm
	shfl.sync.down.b32 %r232, %r233, %r239, %r250, %r251;
	// end inline asm
	// begin inline asm
	shfl.sync.down.b32 %r237, %r238, %r239, %r250, %r251;
	// end inline asm
	mov.b64 	%rd111, {%r232, %r237};
	mov.b64 	%fd189, %rd111;
	setp.gt.s32 	%p97, %r201, 23;
	setp.lt.f64 	%p98, %fd188, %fd189;
	selp.f64 	%fd190, %fd189, %fd188, %p98;
	selp.f64 	%fd191, %fd188, %fd190, %p97;
	mov.b64 	%rd112, %fd191;
	mov.b64 	{%r243, %r248}, %rd112;
	mov.b32 	%r249, 16;
	// begin inline asm
	shfl.sync.down.b32 %r242, %r243, %r249, %r250, %r251;
	// end inline asm
	// begin inline asm
	shfl.sync.down.b32 %r247, %r248, %r249, %r250, %r251;
	// end inline asm
	mov.b64 	%rd113, {%r242, %r247};
	mov.b64 	%fd192, %rd113;
	setp.gt.s32 	%p99, %r201, 15;
	setp.lt.f64 	%p100, %fd191, %fd192;
	selp.f64 	%fd38, %fd192, %fd191, %p100;
	selp.f64 	%fd380, %fd191, %fd38, %p99;
	setp.ne.s32 	%p101, %r201, 0;
	@%p101 bra 	$L__BB5_50;
	shr.u32 	%r252, %r35, 2;
	and.b32  	%r253, %r252, 248;
	mov.u32 	%r254, _ZZN3cub18CUB_300001_SM_10006detail6reduce28DeviceReduceSingleTileKernelINS2_10policy_hubIdjN4cuda3__47maximumIvEEE10Policy1000EPdSB_iS8_ddNS5_3std3__410__identityEEEvT0_T1_T2_T3_T4_T6_E12temp_storage;
	add.s32 	%r255, %r254, %r253;
	st.shared.f64 	[%r255+8], %fd38;
$L__BB5_50:
	bar.sync 	0;
	setp.ne.s32 	%p102, %r35, 0;
	@%p102 bra 	$L__BB5_72;
	ld.shared.f64 	%fd193, [_ZZN3cub18CUB_300001_SM_10006detail6reduce28DeviceReduceSingleTileKernelINS2_10policy_hubIdjN4cuda3__47maximumIvEEE10Policy1000EPdSB_iS8_ddNS5_3std3__410__identityEEEvT0_T1_T2_T3_T4_T6_E12temp_storage+16];
	setp.lt.f64 	%p103, %fd380, %fd193;
	selp.f64 	%fd194, %fd193, %fd380, %p103;
	ld.shared.f64 	%fd195, [_ZZN3cub18CUB_300001_SM_10006detail6reduce28DeviceReduceSingleTileKernelINS2_10policy_hubIdjN4cuda3__47maximumIvEEE10Policy1000EPdSB_iS8_ddNS5_3std3__410__identityEEEvT0_T1_T2_T3_T4_T6_E12temp_storage+24];
	setp.lt.f64 	%p104, %fd194, %fd195;
	selp.f64 	%fd196, %fd195, %fd194, %p104;
	ld.shared.f64 	%fd197, [_ZZN3cub18CUB_300001_SM_10006detail6reduce28DeviceReduceSingleTileKernelINS2_10policy_hubIdjN4cuda3__47maximumIvEEE10Policy1000EPdSB_iS8_ddNS5_3std3__410__identityEEEvT0_T1_T2_T3_T4_T6_E12temp_storage+32];
	setp.lt.f64 	%p105, %fd196, %fd197;
	selp.f64 	%fd198, %fd197, %fd196, %p105;
	ld.shared.f64 	%fd199, [_ZZN3cub18CUB_300001_SM_10006detail6reduce28DeviceReduceSingleTileKernelINS2_10policy_hubIdjN4cuda3__47maximumIvEEE10Policy1000EPdSB_iS8_ddNS5_3std3__410__identityEEEvT0_T1_T2_T3_T4_T6_E12temp_storage+40];
	setp.lt.f64 	%p106, %fd198, %fd199;
	selp.f64 	%fd200, %fd199, %fd198, %p106;
	ld.shared.f64 	%fd201, [_ZZN3cub18CUB_300001_SM_10006detail6reduce28DeviceReduceSingleTileKernelINS2_10policy_hubIdjN4cuda3__47maximumIvEEE10Policy1000EPdSB_iS8_ddNS5_3std3__410__identityEEEvT0_T1_T2_T3_T4_T6_E12temp_storage+48];
	setp.lt.f64 	%p107, %fd200, %fd201;
	selp.f64 	%fd202, %fd201, %fd200, %p107;
	ld.shared.f64 	%fd203, [_ZZN3cub18CUB_300001_SM_10006detail6reduce28DeviceReduceSingleTileKernelINS2_10policy_hubIdjN4cuda3__47maximumIvEEE10Policy1000EPdSB_iS8_ddNS5_3std3__410__identityEEEvT0_T1_T2_T3_T4_T6_E12temp_storage+56];
	setp.lt.f64 	%p108, %fd202, %fd203;
	selp.f64 	%fd204, %fd203, %fd202, %p108;
	ld.shared.f64 	%fd205, [_ZZN3cub18CUB_300001_SM_10006detail6reduce28DeviceReduceSingleTileKernelINS2_10policy_hubIdjN4cuda3__47maximumIvEEE10Policy1000EPdSB_iS8_ddNS5_3std3__410__identityEEEvT0_T1_T2_T3_T4_T6_E12temp_storage+64];
	setp.lt.f64 	%p109, %fd204, %fd205;
	selp.f64 	%fd380, %fd205, %fd204, %p109;
	bra.uni 	$L__BB5_72;
$L__BB5_52:
	// begin inline asm
	mov.u32 %r138, %laneid;
	// end inline asm
	and.b32  	%r189, %r35, 992;
	add.s32 	%r190, %r189, 32;
	setp.gt.s32 	%p64, %r190, %r68;
	not.b32 	%r191, %r189;
	add.s32 	%r192, %r68, %r191;
	selp.b32 	%r187, %r192, 31, %p64;
	mov.b64 	%rd94, %fd372;
	mov.b64 	{%r140, %r145}, %rd94;
	mov.b32 	%r146, 1;
	mov.b32 	%r188, -1;
	// begin inline asm
	shfl.sync.down.b32 %r139, %r140, %r146, %r187, %r188;
	// end inline asm
	// begin inline asm
	shfl.sync.down.b32 %r144, %r145, %r146, %r187, %r188;
	// end inline asm
	mov.b64 	%rd95, {%r139, %r144};
	mov.b64 	%fd133, %rd95;
	setp.lt.s32 	%p65, %r138, %r187;
	setp.lt.f64 	%p66, %fd372, %fd133;
	selp.f64 	%fd134, %fd133, %fd372, %p66;
	selp.f64 	%fd135, %fd134, %fd372, %p65;
	mov.b64 	%rd96, %fd135;
	mov.b64 	{%r150, %r155}, %rd96;
	mov.b32 	%r156, 2;
	// begin inline asm
	shfl.sync.down.b32 %r149, %r150, %r156, %r187, %r188;
	// end inline asm
	// begin inline asm
	shfl.sync.down.b32 %r154, %r155, %r156, %r187, %r188;
	// end inline asm
	mov.b64 	%rd97, {%r149, %r154};
	mov.b64 	%fd136, %rd97;
	add.s32 	%r193, %r138, 2;
	setp.gt.s32 	%p67, %r193, %r187;
	setp.lt.f64 	%p68, %fd135, %fd136;
	selp.f64 	%fd137, %fd136, %fd135, %p68;
	selp.f64 	%fd138, %fd135, %fd137, %p67;
	mov.b64 	%rd98, %fd138;
	mov.b64 	{%r160, %r165}, %rd98;
	mov.b32 	%r166, 4;
	// begin inline asm
	shfl.sync.down.b32 %r159, %r160, %r166, %r187, %r188;
	// end inline asm
	// begin inline asm
	shfl.sync.down.b32 %r164, %r165, %r166, %r187, %r188;
	// end inline asm
	mov.b64 	%rd99, {%r159, %r164};
	mov.b64 	%fd139, %rd99;
	add.s32 	%r194, %r138, 4;
	setp.gt.s32 	%p69, %r194, %r187;
	setp.lt.f64 	%p70, %fd138, %fd139;
	selp.f64 	%fd140, %fd139, %fd138, %p70;
	selp.f64 	%fd141, %fd138, %fd140, %p69;
	mov.b64 	%rd100, %fd141;
	mov.b64 	{%r170, %r175}, %rd100;
	mov.b32 	%r176, 8;
	// begin inline asm
	shfl.sync.down.b32 %r169, %r170, %r176, %r187, %r188;
	// end inline asm
	// begin inline asm
	shfl.sync.down.b32 %r174, %r175, %r176, %r187, %r188;
	// end inline asm
	mov.b64 	%rd101, {%r169, %r174};
	mov.b64 	%fd142, %rd101;
	add.s32 	%r195, %r138, 8;
	setp.gt.s32 	%p71, %r195, %r187;
	setp.lt.f64 	%p72, %fd141, %fd142;
	selp.f64 	%fd143, %fd142, %fd141, %p72;
	selp.f64 	%fd144, %fd141, %fd143, %p71;
	mov.b64 	%rd102, %fd144;
	mov.b64 	{%r180, %r185}, %rd102;
	mov.b32 	%r186, 16;
	// begin inline asm
	shfl.sync.down.b32 %r179, %r180, %r186, %r187, %r188;
	// end inline asm
	// begin inline asm
	shfl.sync.down.b32 %r184, %r185, %r186, %r187, %r188;
	// end inline asm
	mov.b64 	%rd103, {%r179, %r184};
	mov.b64 	%fd145, %rd103;
	add.s32 	%r196, %r138, 16;
	setp.gt.s32 	%p73, %r196, %r187;
	setp.lt.f64 	%p74, %fd144, %fd145;
	selp.f64 	%fd146, %fd145, %fd144, %p74;
	selp.f64 	%fd380, %fd144, %fd146, %p73;
	setp.ne.s32 	%p75, %r138, 0;
	@%p75 bra 	$L__BB5_54;
	shr.u32 	%r197, %r35, 2;
	and.b32  	%r198, %r197, 248;
	mov.u32 	%r199, _ZZN3cub18CUB_300001_SM_10006detail6reduce28DeviceReduceSingleTileKernelINS2_10policy_hubIdjN4cuda3__47maximumIvEEE10Policy1000EPdSB_iS8_ddNS5_3std3__410__identityEEEvT0_T1_T2_T3_T4_T6_E12temp_storage;
	add.s32 	%r200, %r199, %r198;
	st.shared.f64 	[%r200+8], %fd380;
$L__BB5_54:
	bar.sync 	0;
	setp.ne.s32 	%p76, %r35, 0;
	@%p76 bra 	$L__BB5_72;
	setp.gt.s32 	%p77, %r68, 32;
	ld.shared.f64 	%fd147, [_ZZN3cub18CUB_300001_SM_10006detail6reduce28DeviceReduceSingleTileKernelINS2_10policy_hubIdjN4cuda3__47maximumIvEEE10Policy1000EPdSB_iS8_ddNS5_3std3__410__identityEEEvT0_T1_T2_T3_T4_T6_E12temp_storage+16];
	setp.lt.f64 	%p78, %fd380, %fd147;
	selp.f64 	%fd149, %fd147, %fd380, %p78;
	selp.f64 	%fd150, %fd149, %fd380, %p77;
	setp.gt.s32 	%p79, %r68, 64;
	ld.shared.f64 	%fd152, [_ZZN3cub18CUB_300001_SM_10006detail6reduce28DeviceReduceSingleTileKernelINS2_10policy_hubIdjN4cuda3__47maximumIvEEE10Policy1000EPdSB_iS8_ddNS5_3std3__410__identityEEEvT0_T1_T2_T3_T4_T6_E12temp_storage+24];
	setp.lt.f64 	%p80, %fd150, %fd152;
	selp.f64 	%fd154, %fd152, %fd150, %p80;
	selp.f64 	%fd155, %fd154, %fd150, %p79;
	setp.gt.s32 	%p81, %r68, 96;
	ld.shared.f64 	%fd157, [_ZZN3cub18CUB_300001_SM_10006detail6reduce28DeviceReduceSingleTileKernelINS2_10policy_hubIdjN4cuda3__47maximumIvEEE10Policy1000EPdSB_iS8_ddNS5_3std3__410__identityEEEvT0_T1_T2_T3_T4_T6_E12temp_storage+32];
	setp.lt.f64 	%p82, %fd155, %fd157;
	selp.f64 	%fd159, %fd157, %fd155, %p82;
	selp.f64 	%fd160, %fd159, %fd155, %p81;
	setp.gt.s32 	%p83, %r68, 128;
	ld.shared.f64 	%fd162, [_ZZN3cub18CUB_300001_SM_10006detail6reduce28DeviceReduceSingleTileKernelINS2_10policy_hubIdjN4cuda3__47maximumIvEEE10Policy1000EPdSB_iS8_ddNS5_3std3__410__identityEEEvT0_T1_T2_T3_T4_T6_E12temp_storage+40];
	setp.lt.f64 	%p84, %fd160, %fd162;
	selp.f64 	%fd164, %fd162, %fd160, %p84;
	selp.f64 	%fd165, %fd164, %fd160, %p83;
	setp.gt.s32 	%p85, %r68, 160;
	ld.shared.f64 	%fd167, [_ZZN3cub18CUB_300001_SM_10006detail6reduce28DeviceReduceSingleTileKernelINS2_10policy_hubIdjN4cuda3__47maximumIvEEE10Policy1000EPdSB_iS8_ddNS5_3std3__410__identityEEEvT0_T1_T2_T3_T4_T6_E12temp_storage+48];
	setp.lt.f64 	%p86, %fd165, %fd167;
	selp.f64 	%fd169, %fd167, %fd165, %p86;
	selp.f64 	%fd170, %fd169, %fd165, %p85;
	setp.gt.s32 	%p87, %r68, 192;
	ld.shared.f64 	%fd172, [_ZZN3cub18CUB_300001_SM_10006detail6reduce28DeviceReduceSingleTileKernelINS2_10policy_hubIdjN4cuda3__47maximumIvEEE10Policy1000EPdSB_iS8_ddNS5_3std3__410__identityEEEvT0_T1_T2_T3_T4_T6_E12temp_storage+56];
	setp.lt.f64 	%p88, %fd170, %fd172;
	selp.f64 	%fd174, %fd172, %fd170, %p88;
	selp.f64 	%fd175, %fd174, %fd170, %p87;
	setp.gt.s32 	%p89, %r68, 224;
	ld.shared.f64 	%fd177, [_ZZN3cub18CUB_300001_SM_10006detail6reduce28DeviceReduceSingleTileKernelINS2_10policy_hubIdjN4cuda3__47maximumIvEEE10Policy1000EPdSB_iS8_ddNS5_3std3__410__identityEEEvT0_T1_T2_T3_T4_T6_E12temp_storage+64];
	setp.lt.f64 	%p90, %fd175, %fd177;
	selp.f64 	%fd179, %fd177, %fd175, %p90;
	selp.f64 	%fd380, %fd179, %fd175, %p89;
	bra.uni 	$L__BB5_72;
$L__BB5_56:
	mov.u32 	%r47, %tid.x;
	mul.wide.u32 	%rd34, %r47, 8;
	add.s64 	%rd19, %rd15, %rd34;
	// begin inline asm
	ld.global.nc.u64 %rd18, [%rd19];
	// end inline asm
	mov.b64 	%fd59, %rd18;
	add.s64 	%rd21, %rd19, 2048;
	// begin inline asm
	ld.global.nc.u64 %rd20, [%rd21];
	// end inline asm
	mov.b64 	%fd60, %rd20;
	add.s64 	%rd23, %rd19, 4096;
	// begin inline asm
	ld.global.nc.u64 %rd22, [%rd23];
	// end inline asm
	mov.b64 	%fd61, %rd22;
	add.s64 	%rd25, %rd19, 6144;
	// begin inline asm
	ld.global.nc.u64 %rd24, [%rd25];
	// end inline asm
	mov.b64 	%fd62, %rd24;
	add.s64 	%rd27, %rd19, 8192;
	// begin inline asm
	ld.global.nc.u64 %rd26, [%rd27];
	// end inline asm
	mov.b64 	%fd63, %rd26;
	add.s64 	%rd29, %rd19, 10240;
	// begin inline asm
	ld.global.nc.u64 %rd28, [%rd29];
	// end inline asm
	mov.b64 	%fd64, %rd28;
	add.s64 	%rd31, %rd19, 12288;
	// begin inline asm
	ld.global.nc.u64 %rd30, [%rd31];
	// end inline asm
	mov.b64 	%fd65, %rd30;
	add.s64 	%rd33, %rd19, 14336;
	// begin inline asm
	ld.global.nc.u64 %rd32, [%rd33];
	// end inline asm
	mov.b64 	%fd66, %rd32;
	setp.lt.f64 	%p4, %fd59, %fd60;
	selp.f64 	%fd67, %fd60, %fd59, %p4;
	setp.lt.f64 	%p5, %fd67, %fd61;
	selp.f64 	%fd68, %fd61, %fd67, %p5;
	setp.lt.f64 	%p6, %fd68, %fd62;
	selp.f64 	%fd69, %fd62, %fd68, %p6;
	setp.lt.f64 	%p7, %fd69, %fd63;
	selp.f64 	%fd70, %fd63, %fd69, %p7;
	setp.lt.f64 	%p8, %fd70, %fd64;
	selp.f64 	%fd71, %fd64, %fd70, %p8;
	setp.lt.f64 	%p9, %fd71, %fd65;
	selp.f64 	%fd72, %fd65, %fd71, %p9;
	setp.lt.f64 	%p10, %fd72, %fd66;
	selp.f64 	%fd379, %fd66, %fd72, %p10;
	setp.lt.u32 	%p11, %r68, 4096;
	mov.b32 	%r465, 2048;
	@%p11 bra 	$L__BB5_60;
	add.s32 	%r48, %r68, -2048;
	mov.b32 	%r465, 2048;
$L__BB5_58:
	mul.wide.s32 	%rd51, %r465, 8;
	add.s64 	%rd36, %rd19, %rd51;
	// begin inline asm
	ld.global.nc.u64 %rd35, [%rd36];
	// end inline asm
	mov.b64 	%fd73, %rd35;
	add.s64 	%rd38, %rd36, 2048;
	// begin inline asm
	ld.global.nc.u64 %rd37, [%rd38];
	// end inline asm
	mov.b64 	%fd74, %rd37;
	add.s64 	%rd40, %rd36, 4096;
	// begin inline asm
	ld.global.nc.u64 %rd39, [%rd40];
	// end inline asm
	mov.b64 	%fd75, %rd39;
	add.s64 	%rd42, %rd36, 6144;
	// begin inline asm
	ld.global.nc.u64 %rd41, [%rd42];
	// end inline asm
	mov.b64 	%fd76, %rd41;
	add.s64 	%rd44, %rd36, 8192;
	// begin inline asm
	ld.global.nc.u64 %rd43, [%rd44];
	// end inline asm
	mov.b64 	%fd77, %rd43;
	add.s64 	%rd46, %rd36, 10240;
	// begin inline asm
	ld.global.nc.u64 %rd45, [%rd46];
	// end inline asm
	mov.b64 	%fd78, %rd45;
	add.s64 	%rd48, %rd36, 12288;
	// begin inline asm
	ld.global.nc.u64 %rd47, [%rd48];
	// end inline asm
	mov.b64 	%fd79, %rd47;
	add.s64 	%rd50, %rd36, 14336;
	// begin inline asm
	ld.global.nc.u64 %rd49, [%rd50];
	// end inline asm
	mov.b64 	%fd80, %rd49;
	setp.lt.f64 	%p12, %fd379, %fd73;
	selp.f64 	%fd81, %fd73, %fd379, %p12;
	setp.lt.f64 	%p13, %fd81, %fd74;
	selp.f64 	%fd82, %fd74, %fd81, %p13;
	setp.lt.f64 	%p14, %fd82, %fd75;
	selp.f64 	%fd83, %fd75, %fd82, %p14;
	setp.lt.f64 	%p15, %fd83, %fd76;
	selp.f64 	%fd84, %fd76, %fd83, %p15;
	setp.lt.f64 	%p16, %fd84, %fd77;
	selp.f64 	%fd85, %fd77, %fd84, %p16;
	setp.lt.f64 	%p17, %fd85, %fd78;
	selp.f64 	%fd86, %fd78, %fd85, %p17;
	setp.lt.f64 	%p18, %fd86, %fd79;
	selp.f64 	%fd87, %fd79, %fd86, %p18;
	setp.lt.f64 	%p19, %fd87, %fd80;
	selp.f64 	%fd379, %fd80, %fd87, %p19;
	sub.s32 	%r71, %r68, %r465;
	setp.lt.s32 	%p20, %r71, 2048;
	@%p20 bra 	$L__BB5_68;
	add.s32 	%r465, %r465, 2048;
	setp.le.s32 	%p21, %r465, %r48;
	@%p21 bra 	$L__BB5_58;
$L__BB5_60:
	setp.le.s32 	%p22, %r68, %r465;
	@%p22 bra 	$L__BB5_68;
	sub.s32 	%r52, %r68, %r465;
	setp.ge.s32 	%p23, %r47, %r52;
	@%p23 bra 	$L__BB5_68;
	not.b32 	%r72, %r47;
	add.s32 	%r73, %r68, %r72;
	sub.s32 	%r53, %r73, %r465;
	and.b32  	%r74, %r53, 768;
	setp.eq.s32 	%p24, %r74, 768;
	mov.u32 	%r469, %r47;
	@%p24 bra 	$L__BB5_65;
	add.s32 	%r467, %r47, %r465;
	shr.u32 	%r75, %r53, 8;
	add.s32 	%r76, %r75, 1;
	and.b32  	%r77, %r76, 3;
	neg.s32 	%r466, %r77;
	mov.u32 	%r469, %r47;
$L__BB5_64:
	.pragma "nounroll";
	mul.wide.u32 	%rd54, %r467, 8;
	add.s64 	%rd53, %rd15, %rd54;
	// begin inline asm
	ld.global.nc.u64 %rd52, [%rd53];
	// end inline asm
	mov.b64 	%fd89, %rd52;
	setp.lt.f64 	%p25, %fd379, %fd89;
	selp.f64 	%fd379, %fd89, %fd379, %p25;
	add.s32 	%r469, %r469, 256;
	add.s32 	%r467, %r467, 256;
	add.s32 	%r466, %r466, 1;
	setp.ne.s32 	%p26, %r466, 0;
	@%p26 bra 	$L__BB5_64;
$L__BB5_65:
	setp.lt.u32 	%p27, %r53, 768;
	@%p27 bra 	$L__BB5_68;
	cvt.u64.u32 	%rd55, %r469;
	cvt.u64.u32 	%rd56, %r465;
	add.s64 	%rd57, %rd55, %rd56;
	shl.b64 	%rd58, %rd57, 3;
	add.s64 	%rd59, %rd58, %rd15;
	add.s64 	%rd205, %rd59, 4096;
	add.s32 	%r470, %r469, %r465;
$L__BB5_67:
	mul.wide.u32 	%rd68, %r470, 8;
	add.s64 	%rd61, %rd15, %rd68;
	// begin inline asm
	ld.global.nc.u64 %rd60, [%rd61];
	// end inline asm
	mov.b64 	%fd90, %rd60;
	setp.lt.f64 	%p28, %fd379, %fd90;
	selp.f64 	%fd91, %fd90, %fd379, %p28;
	add.s64 	%rd63, %rd205, -2048;
	// begin inline asm
	ld.global.nc.u64 %rd62, [%rd63];
	// end inline asm
	mov.b64 	%fd92, %rd62;
	setp.lt.f64 	%p29, %fd91, %fd92;
	selp.f64 	%fd93, %fd92, %fd91, %p29;
	// begin inline asm
	ld.global.nc.u64 %rd64, [%rd205];
	// end inline asm
	mov.b64 	%fd94, %rd64;
	setp.lt.f64 	%p30, %fd93, %fd94;
	selp.f64 	%fd95, %fd94, %fd93, %p30;
	add.s64 	%rd67, %rd205, 2048;
	// begin inline asm
	ld.global.nc.u64 %rd66, [%rd67];
	// end inline asm
	mov.b64 	%fd96, %rd66;
	setp.lt.f64 	%p31, %fd95, %fd96;
	selp.f64 	%fd379, %fd96, %fd95, %p31;
	add.s32 	%r469, %r469, 1024;
	add.s64 	%rd205, %rd205, 8192;
	add.s32 	%r470, %r470, 1024;
	setp.lt.s32 	%p32, %r469, %r52;
	@%p32 bra 	$L__BB5_67;
$L__BB5_68:
	// begin inline asm
	mov.u32 %r78, %laneid;
	// end inline asm
	mov.b64 	%rd69, %fd379;
	mov.b64 	{%r80, %r85}, %rd69;
	mov.b32 	%r86, 1;
	mov.b32 	%r127, 31;
	mov.b32 	%r128, -1;
	// begin inline asm
	shfl.sync.down.b32 %r79, %r80, %r86, %r127, %r128;
	// end inline asm
	// begin inline asm
	shfl.sync.down.b32 %r84, %r85, %r86, %r127, %r128;
	// end inline asm
	mov.b64 	%rd70, {%r79, %r84};
	mov.b64 	%fd97, %rd70;
	setp.gt.s32 	%p33, %r78, 30;
	setp.lt.f64 	%p34, %fd379, %fd97;
	selp.f64 	%fd98, %fd97, %fd379, %p34;
	selp.f64 	%fd99, %fd379, %fd98, %p33;
	mov.b64 	%rd71, %fd99;
	mov.b64 	{%r90, %r95}, %rd71;
	mov.b32 	%r96, 2;
	// begin inline asm
	shfl.sync.down.b32 %r89, %r90, %r96, %r127, %r128;
	// end inline asm
	// begin inline asm
	shfl.sync.down.b32 %r94, %r95, %r96, %r127, %r128;
	// end inline asm
	mov.b64 	%rd72, {%r89, %r94};
	mov.b64 	%fd100, %rd72;
	setp.gt.s32 	%p35, %r78, 29;
	setp.lt.f64 	%p36, %fd99, %fd100;
	selp.f64 	%fd101, %fd100, %fd99, %p36;
	selp.f64 	%fd102, %fd99, %fd101, %p35;
	mov.b64 	%rd73, %fd102;
	mov.b64 	{%r100, %r105}, %rd73;
	mov.b32 	%r106, 4;
	// begin inline asm
	shfl.sync.down.b32 %r99, %r100, %r106, %r127, %r128;
	// end inline asm
	// begin inline asm
	shfl.sync.down.b32 %r104, %r105, %r106, %r127, %r128;
	// end inline asm
	mov.b64 	%rd74, {%r99, %r104};
	mov.b64 	%fd103, %rd74;
	setp.gt.s32 	%p37, %r78, 27;
	setp.lt.f64 	%p38, %fd102, %fd103;
	selp.f64 	%fd104, %fd103, %fd102, %p38;
	selp.f64 	%fd105, %fd102, %fd104, %p37;
	mov.b64 	%rd75, %fd105;
	mov.b64 	{%r110, %r115}, %rd75;
	mov.b32 	%r116, 8;
	// begin inline asm
	shfl.sync.down.b32 %r109, %r110, %r116, %r127, %r128;
	// end inline asm
	// begin inline asm
	shfl.sync.down.b32 %r114, %r115, %r116, %r127, %r128;
	// end inline asm
	mov.b64 	%rd76, {%r109, %r114};
	mov.b64 	%fd106, %rd76;
	setp.gt.s32 	%p39, %r78, 23;
	setp.lt.f64 	%p40, %fd105, %fd106;
	selp.f64 	%fd107, %fd106, %fd105, %p40;
	selp.f64 	%fd108, %fd105, %fd107, %p39;
	mov.b64 	%rd77, %fd108;
	mov.b64 	{%r120, %r125}, %rd77;
	mov.b32 	%r126, 16;
	// begin inline asm
	shfl.sync.down.b32 %r119, %r120, %r126, %r127, %r128;
	// end inline asm
	// begin inline asm
	shfl.sync.down.b32 %r124, %r125, %r126, %r127, %r128;
	// end inline asm
	mov.b64 	%rd78, {%r119, %r124};
	mov.b64 	%fd109, %rd78;
	setp.gt.s32 	%p41, %r78, 15;
	setp.lt.f64 	%p42, %fd108, %fd109;
	selp.f64 	%fd54, %fd109, %fd108, %p42;
	selp.f64 	%fd380, %fd108, %fd54, %p41;
	setp.ne.s32 	%p43, %r78, 0;
	@%p43 bra 	$L__BB5_70;
	shr.u32 	%r129, %r47, 2;
	and.b32  	%r130, %r129, 248;
	mov.u32 	%r131, _ZZN3cub18CUB_300001_SM_10006detail6reduce28DeviceReduceSingleTileKernelINS2_10policy_hubIdjN4cuda3__47maximumIvEEE10Policy1000EPdSB_iS8_ddNS5_3std3__410__identityEEEvT0_T1_T2_T3_T4_T6_E12temp_storage;
	add.s32 	%r132, %r131, %r130;
	st.shared.f64 	[%r132+8], %fd54;
$L__BB5_70:
	bar.sync 	0;
	setp.ne.s32 	%p44, %r47, 0;
	@%p44 bra 	$L__BB5_72;
	ld.shared.f64 	%fd110, [_ZZN3cub18CUB_300001_SM_10006detail6reduce28DeviceReduceSingleTileKernelINS2_10policy_hubIdjN4cuda3__47maximumIvEEE10Policy1000EPdSB_iS8_ddNS5_3std3__410__identityEEEvT0_T1_T2_T3_T4_T6_E12temp_storage+16];
	setp.lt.f64 	%p45, %fd380, %fd110;
	selp.f64 	%fd111, %fd110, %fd380, %p45;
	ld.shared.f64 	%fd112, [_ZZN3cub18CUB_300001_SM_10006detail6reduce28DeviceReduceSingleTileKernelINS2_10policy_hubIdjN4cuda3__47maximumIvEEE10Policy1000EPdSB_iS8_ddNS5_3std3__410__identityEEEvT0_T1_T2_T3_T4_T6_E12temp_storage+24];
	setp.lt.f64 	%p46, %fd111, %fd112;
	selp.f64 	%fd113, %fd112, %fd111, %p46;
	ld.shared.f64 	%fd114, [_ZZN3cub18CUB_300001_SM_10006detail6reduce28DeviceReduceSingleTileKernelINS2_10policy_hubIdjN4cuda3__47maximumIvEEE10Policy1000EPdSB_iS8_ddNS5_3std3__410__identityEEEvT0_T1_T2_T3_T4_T6_E12temp_storage+32];
	setp.lt.f64 	%p47, %fd113, %fd114;
	selp.f64 	%fd115, %fd114, %fd113, %p47;
	ld.shared.f64 	%fd116, [_ZZN3cub18CUB_300001_SM_10006detail6reduce28DeviceReduceSingleTileKernelINS2_10policy_hubIdjN4cuda3__47maximumIvEEE10Policy1000EPdSB_iS8_ddNS5_3std3__410__identityEEEvT0_T1_T2_T3_T4_T6_E12temp_storage+40];
	setp.lt.f64 	%p48, %fd115, %fd116;
	selp.f64 	%fd117, %fd116, %fd115, %p48;
	ld.shared.f64 	%fd118, [_ZZN3cub18CUB_300001_SM_10006detail6reduce28DeviceReduceSingleTileKernelINS2_10policy_hubIdjN4cuda3__47maximumIvEEE10Policy1000EPdSB_iS8_ddNS5_3std3__410__identityEEEvT0_T1_T2_T3_T4_T6_E12temp_storage+48];
	setp.lt.f64 	%p49, %fd117, %fd118;
	selp.f64 	%fd119, %fd118, %fd117, %p49;
	ld.shared.f64 	%fd120, [_ZZN3cub18CUB_300001_SM_10006detail6reduce28DeviceReduceSingleTileKernelINS2_10policy_hubIdjN4cuda3__47maximumIvEEE10Policy1000EPdSB_iS8_ddNS5_3std3__410__identityEEEvT0_T1_T2_T3_T4_T6_E12temp_storage+56];
	setp.lt.f64 	%p50, %fd119, %fd120;
	selp.f64 	%fd121, %fd120, %fd119, %p50;
	ld.shared.f64 	%fd122, [_ZZN3cub18CUB_300001_SM_10006detail6reduce28DeviceReduceSingleTileKernelINS2_10policy_hubIdjN4cuda3__47maximumIvEEE10Policy1000EPdSB_iS8_ddNS5_3std3__410__identityEEEvT0_T1_T2_T3_T4_T6_E12temp_storage+64];
	setp.lt.f64 	%p51, %fd121, %fd122;
	selp.f64 	%fd380, %fd122, %fd121, %p51;
$L__BB5_72:
	mov.u32 	%r444, %tid.x;
	setp.ne.s32 	%p217, %r444, 0;
	@%p217 bra 	$L__BB5_74;
	setp.lt.f64 	%p218, %fd58, %fd380;
	selp.f64 	%fd353, %fd380, %fd58, %p218;
	st.global.f64 	[%rd1], %fd353;
$L__BB5_74:
	ret;

}


// ===== COMPILED SASS (sm_100) =====

	.target	sm_100

	.elftype	@"ET_EXEC"


//--------------------- .note.nv.tkinfo           --------------------------
	.section	.note.nv.tkinfo,"",@"SHT_NOTE"
	.sectionflags	@"SHF_NOTE_NV_TKINFO"
	.tkinfo
        /*0018*/ 	.word	0x00000002
        /*0030*/ 	.string	""
        /*0030*/ 	.string	"ptxas"
        /*0030*/ 	.string	"Cuda compilation tools, release 13.0, V13.0.88"
        /*0030*/ 	.string	"Build cuda_13.0.r13.0/compiler.36424714_0"
        /*0030*/ 	.string	"-arch sm_100 -m 64 "



//--------------------- .note.nv.cuinfo           --------------------------
	.section	.note.nv.cuinfo,"",@"SHT_NOTE"
	.sectionflags	@"SHF_NOTE_NV_CUINFO"
        /*0018*/ 	.short	0x0002
        /*001a*/ 	.short	0x0064
        /*001c*/ 	.short	0x0082
	.zero		2


//--------------------- .nv.info                  --------------------------
	.section	.nv.info,"",@"SHT_CUDA_INFO"
	.align	4


	//----- nvinfo : EIATTR_REGCOUNT
	.align		4
        /*0000*/ 	.byte	0x04, 0x2f
        /*0002*/ 	.short	(.L_41 - .L_40)
	.align		4
.L_40:
        /*0004*/ 	.word	index@(_Z10cross_calcPdS_m)
        /*0008*/ 	.word	0x00000013


	//----- nvinfo : EIATTR_FRAME_SIZE
	.align		4
.L_41:
        /*000c*/ 	.byte	0x04, 0x11
        /*000e*/ 	.short	(.L_43 - .L_42)
	.align		4
.L_42:
        /*0010*/ 	.word	index@(_Z10cross_calcPdS_m)
        /*0014*/ 	.word	0x00000000


	//----- nvinfo : EIATTR_REGCOUNT
	.align		4
.L_43:
        /*0018*/ 	.byte	0x04, 0x2f
        /*001a*/ 	.short	(.L_45 - .L_44)
	.align		4
.L_44:
        /*001c*/ 	.word	index@(_Z16get_error_matrixPdS_S_)
        /*0020*/ 	.word	0x00000010


	//----- nvinfo : EIATTR_FRAME_SIZE
	.align		4
.L_45:
        /*0024*/ 	.byte	0x04, 0x11
        /*0026*/ 	.short	(.L_47 - .L_46)
	.align		4
.L_46:
        /*0028*/ 	.word	index@(_Z16get_error_matrixPdS_S_)
        /*002c*/ 	.word	0x00000000


	//----- nvinfo : EIATTR_REGCOUNT
	.align		4
.L_47:
        /*0030*/ 	.byte	0x04, 0x2f
        /*0032*/ 	.short	(.L_49 - .L_48)
	.align		4
.L_48:
        /*0034*/ 	.word	index@(_ZN3cub18CUB_300001_SM_10006detail11EmptyKernelIvEEvv)
        /*0038*/ 	.word	0x00000004


	//----- nvinfo : EIATTR_FRAME_SIZE
	.align		4
.L_49:
        /*003c*/ 	.byte	0x04, 0x11
        /*003e*/ 	.short	(.L_51 - .L_50)
	.align		4
.L_50:
        /*0040*/ 	.word	index@(_ZN3cub18CUB_300001_SM_10006detail11EmptyKernelIvEEvv)
        /*0044*/ 	.word	0x00000000


	//----- nvinfo : EIATTR_REGCOUNT
	.align		4
.L_51:
        /*0048*/ 	.byte	0x04, 0x2f
        /*004a*/ 	.short	(.L_53 - .L_52)
	.align		4
.L_52:
        /*004c*/ 	.word	index@(_ZN3cub18CUB_300001_SM_10006detail6reduce28DeviceReduceSingleTileKernelINS2_10policy_hubIdjN4cuda3__47maximumIvEEE10Policy1000EPdSB_jS8_ddNS5_3std3__410__identityEEEvT0_T1_T2_T3_T4_T6_)
        /*0050*/ 	.word	0x0000002c


	//----- nvinfo : EIATTR_FRAME_SIZE
	.align		4
.L_53:
        /*0054*/ 	.byte	0x04, 0x11
        /*0056*/ 	.short	(.L_55 - .L_54)
	.align		4
.L_54:
        /*0058*/ 	.word	index@(_ZN3cub18CUB_300001_SM_10006detail6reduce28DeviceReduceSingleTileKernelINS2_10policy_hubIdjN4cuda3__47maximumIvEEE10Policy1000EPdSB_jS8_ddNS5_3std3__410__identityEEEvT0_T1_T2_T3_T4_T6_)
        /*005c*/ 	.word	0x00000000


	//----- nvinfo : EIATTR_REGCOUNT
	.align		4
.L_55:
        /*0060*/ 	.byte	0x04, 0x2f
        /*0062*/ 	.short	(.L_57 - .L_56)
	.align		4
.L_56:
        /*0064*/ 	.word	index@(_ZN3cub18CUB_300001_SM_10006detail6reduce18DeviceReduceKernelINS2_10policy_hubIdjN4cuda3__47maximumIvEEE10Policy1000EPdjS8_dNS5_3std3__410__identityEEEvT0_PT3_T1_NS0_13GridEvenShareISI_EET2_T4_)
        /*0068*/ 	.word	0x0000001c


	//----- nvinfo : EIATTR_FRAME_SIZE
	.align		4
.L_57:
        /*006c*/ 	.byte	0x04, 0x11
        /*006e*/ 	.short	(.L_59 - .L_58)
	.align		4
.L_58:
        /*0070*/ 	.word	index@(_ZN3cub18CUB_300001_SM_10006detail6reduce18DeviceReduceKernelINS2_10policy_hubIdjN4cuda3__47maximumIvEEE10Policy1000EPdjS8_dNS5_3std3__410__identityEEEvT0_PT3_T1_NS0_13GridEvenShareISI_EET2_T4_)
        /*0074*/ 	.word	0x00000000


	//----- nvinfo : EIATTR_REGCOUNT
	.align		4
.L_59:
        /*0078*/ 	.byte	0x04, 0x2f
        /*007a*/ 	.short	(.L_61 - .L_60)
	.align		4
.L_60:
        /*007c*/ 	.word	index@(_ZN3cub18CUB_300001_SM_10006detail6reduce28DeviceReduceSingleTileKernelINS2_10policy_hubIdjN4cuda3__47maximumIvEEE10Policy1000EPdSB_iS8_ddNS5_3std3__410__identityEEEvT0_T1_T2_T3_T4_T6_)
        /*0080*/ 	.word	0x00000030


	//----- nvinfo : EIATTR_FRAME_SIZE
	.align		4
.L_61:
        /*0084*/ 	.byte	0x04, 0x11
        /*0086*/ 	.short	(.L_63 - .L_62)
	.align		4
.L_62:
        /*0088*/ 	.word	index@(_ZN3cub18CUB_300001_SM_10006detail6reduce28DeviceReduceSingleTileKernelINS2_10policy_hubIdjN4cuda3__47maximumIvEEE10Policy1000EPdSB_iS8_ddNS5_3std3__410__identityEEEvT0_T1_T2_T3_T4_T6_)
        /*008c*/ 	.word	0x00000000


	//----- nvinfo : EIATTR_MIN_STACK_SIZE
	.align		4
.L_63:
        /*0090*/ 	.byte	0x04, 0x12
        /*0092*/ 	.short	(.L_65 - .L_64)
	.align		4
.L_64:
        /*0094*/ 	.word	index@(_ZN3cub18CUB_300001_SM_10006detail6reduce28DeviceReduceSingleTileKernelINS2_10policy_hubIdjN4cuda3__47maximumIvEEE10Policy1000EPdSB_iS8_ddNS5_3std3__410__identityEEEvT0_T1_T2_T3_T4_T6_)
        /*0098*/ 	.word	0x00000000


	//----- nvinfo : EIATTR_MIN_STACK_SIZE
	.align		4
.L_65:
        /*009c*/ 	.byte	0x04, 0x12
        /*009e*/ 	.short	(.L_67 - .L_66)
	.align		4
.L_66:
        /*00a0*/ 	.word	index@(_ZN3cub18CUB_300001_SM_10006detail6reduce18DeviceReduceKernelINS2_10policy_hubIdjN4cuda3__47maximumIvEEE10Policy1000EPdjS8_dNS5_3std3__410__identityEEEvT0_PT3_T1_NS0_13GridEvenShareISI_EET2_T4_)
        /*00a4*/ 	.word	0x00000000


	//----- nvinfo : EIATTR_MIN_STACK_SIZE
	.align		4
.L_67:
        /*00a8*/ 	.byte	0x04, 0x12
        /*00aa*/ 	.short	(.L_69 - .L_68)
	.align		4
.L_68:
        /*00ac*/ 	.word	index@(_ZN3cub18CUB_300001_SM_10006detail6reduce28DeviceReduceSingleTileKernelINS2_10policy_hubIdjN4cuda3__47maximumIvEEE10Policy1000EPdSB_jS8_ddNS5_3std3__410__identityEEEvT0_T1_T2_T3_T4_T6_)
        /*00b0*/ 	.word	0x00000000


	//----- nvinfo : EIATTR_MIN_STACK_SIZE
	.align		4
.L_69:
        /*00b4*/ 	.byte	0x04, 0x12
        /*00b6*/ 	.short	(.L_71 - .L_70)
	.align		4
.L_70:
        /*00b8*/ 	.word	index@(_ZN3cub18CUB_300001_SM_10006detail11EmptyKernelIvEEvv)
        /*00bc*/ 	.word	0x00000000


	//----- nvinfo : EIATTR_MIN_STACK_SIZE
	.align		4
.L_71:
        /*00c0*/ 	.byte	0x04, 0x12
        /*00c2*/ 	.short	(.L_73 - .L_72)
	.align		4
.L_72:
        /*00c4*/ 	.word	index@(_Z16get_error_matrixPdS_S_)
        /*00c8*/ 	.word	0x00000000


	//----- nvinfo : EIATTR_MIN_STACK_SIZE
	.align		4
.L_73:
        /*00cc*/ 	.byte	0x04, 0x12
        /*00ce*/ 	.short	(.L_75 - .L_74)
	.align		4
.L_74:
        /*00d0*/ 	.word	index@(_Z10cross_calcPdS_m)
        /*00d4*/ 	.word	0x00000000
.L_75:


//--------------------- .nv.compat                --------------------------
	.section	.nv.compat,"",@"SHT_CUDA_COMPAT_INFO"
	.align	4
        /*0000*/ 	.byte	0x02, 0x09, 0x00, 0x00, 0x02, 0x02, 0x01, 0x00, 0x02, 0x05, 0x05, 0x00, 0x03, 0x07, 0x01, 0x01
        /*0010*/ 	.byte	0x02, 0x03, 0x00, 0x00, 0x02, 0x06, 0x01, 0x00, 0x04, 0x0b, 0x08, 0x00, 0x01, 0x00, 0x00, 0x00
        /*0020*/ 	.byte	0x00, 0x00, 0x00, 0x00


//--------------------- .nv.info._ZN3cub18CUB_300001_SM_10006detail6reduce28DeviceReduceSingleTileKernelINS2_10policy_hubIdjN4cuda3__47maximumIvEEE10Policy1000EPdSB_iS8_ddNS5_3std3__410__identityEEEvT0_T1_T2_T3_T4_T6_ --------------------------
	.section	.nv.info._ZN3cub18CUB_300001_SM_10006detail6reduce28DeviceReduceSingleTileKernelINS2_10policy_hubIdjN4cuda3__47maximumIvEEE10Policy1000EPdSB_iS8_ddNS5_3std3__410__identityEEEvT0_T1_T2_T3_T4_T6_,"",@"SHT_CUDA_INFO"
	.sectionflags	@""
	.align	4


	//----- nvinfo : EIATTR_CUDA_API_VERSION
	.align		4
        /*0000*/ 	.byte	0x04, 0x37
        /*0002*/ 	.short	(.L_77 - .L_76)
.L_76:
        /*0004*/ 	.word	0x00000082


	//----- nvinfo : EIATTR_KPARAM_INFO
	.align		4
.L_77:
        /*0008*/ 	.byte	0x04, 0x17
        /*000a*/ 	.short	(.L_79 - .L_78)
.L_78:
        /*000c*/ 	.word	0x00000000
        /*0010*/ 	.short	0x0005
        /*0012*/ 	.short	0x0020
        /*0014*/ 	.byte	0x00, 0xf0, 0x05, 0x00


	//----- nvinfo : EIATTR_KPARAM_INFO
	.align		4
.L_79:
        /*0018*/ 	.byte	0x04, 0x17
        /*001a*/ 	.short	(.L_81 - .L_80)
.L_80:
        /*001c*/ 	.word	0x00000000
        /*0020*/ 	.short	0x0004
        /*0022*/ 	.short	0x0018
        /*0024*/ 	.byte	0x00, 0xf0, 0x21, 0x00


	//----- nvinfo : EIATTR_KPARAM_INFO
	.align		4
.L_81:
        /*0028*/ 	.byte	0x04, 0x17
        /*002a*/ 	.short	(.L_83 - .L_82)
.L_82:
        /*002c*/ 	.word	0x00000000
        /*0030*/ 	.short	0x0003
        /*0032*/ 	.short	0x0014
        /*0034*/ 	.byte	0x00, 0xf0, 0x05, 0x00


	//----- nvinfo : EIATTR_KPARAM_INFO
	.align		4
.L_83:
        /*0038*/ 	.byte	0x04, 0x17
        /*003a*/ 	.short	(.L_85 - .L_84)
.L_84:
        /*003c*/ 	.word	0x00000000
        /*0040*/ 	.short	0x0002
        /*0042*/ 	.short	0x0010
        /*0044*/ 	.byte	0x00, 0xf0, 0x11, 0x00


	//----- nvinfo : EIATTR_KPARAM_INFO
	.align		4
.L_85:
        /*0048*/ 	.byte	0x04, 0x17
        /*004a*/ 	.short	(.L_87 - .L_86)
.L_86:
        /*004c*/ 	.word	0x00000000
        /*0050*/ 	.short	0x0001
        /*0052*/ 	.short	0x0008
        /*0054*/ 	.byte	0x00, 0xf5, 0x21, 0x00


	//----- nvinfo : EIATTR_KPARAM_INFO
	.align		4
.L_87:
        /*0058*/ 	.byte	0x04, 0x17
        /*005a*/ 	.short	(.L_89 - .L_88)
.L_88:
        /*005c*/ 	.word	0x00000000
        /*0060*/ 	.short	0x0000
        /*0062*/ 	.short	0x0000
        /*0064*/ 	.byte	0x00, 0xf5, 0x21, 0x00


	//----- nvinfo : EIATTR_SPARSE_MMA_MASK
	.align		4
.L_89:
        /*0068*/ 	.byte	0x03, 0x50
        /*006a*/ 	.short	0x0000


	//----- nvinfo : EIATTR_MAXREG_COUNT
	.align		4
        /*006c*/ 	.byte	0x03, 0x1b
        /*006e*/ 	.short	0x00ff


	//----- nvinfo : EIATTR_NUM_BARRIERS
	.align		4
        /*0070*/ 	.byte	0x02, 0x4c
        /*0072*/ 	.byte	0x01
	.zero		1


	//----- nvinfo : EIATTR_MERCURY_ISA_VERSION
	.align		4
        /*0074*/ 	.byte	0x03, 0x5f
        /*0076*/ 	.short	0x0101


	//----- nvinfo : EIATTR_COOP_GROUP_MASK_REGIDS
	.align		4
        /*0078*/ 	.byte	0x04, 0x29
        /*007a*/ 	.short	(.L_91 - .L_90)


	//   ....[0]....
.L_90:
        /*007c*/ 	.word	0xffffffff


	//   ....[1]....
        /*0080*/ 	.word	0xffffffff


	//   ....[2]....
        /*0084*/ 	.word	0xffffffff


	//   ....[3]....
        /*0088*/ 	.word	0xffffffff


	//   ....[4]....
        /*008c*/ 	.word	0xffffffff


	//   ....[5]....
        /*0090*/ 	.word	0xffffffff


	//   ....[6]....
        /*0094*/ 	.word	0xffffffff


	//   ....[7]....
        /*0098*/ 	.word	0xffffffff


	//   ....[8]....
        /*009c*/ 	.word	0xffffffff


	//   ....[9]....
        /*00a0*/ 	.word	0xffffffff


	//   ....[10]....
        /*00a4*/ 	.word	0xffffffff


	//   ....[11]....
        /*00a8*/ 	.word	0xffffffff


	//   ....[12]....
        /*00ac*/ 	.word	0xffffffff


	//   ....[13]....
        /*00b0*/ 	.word	0xffffffff


	//   ....[14]....
        /*00b4*/ 	.word	0xffffffff


	//   ....[15]....
        /*00b8*/ 	.word	0xffffffff


	//   ....[16]....
        /*00bc*/ 	.word	0xffffffff


	//   ....[17]....
        /*00c0*/ 	.word	0xffffffff


	//   ....[18]....
        /*00c4*/ 	.word	0xffffffff


	//   ....[19]....
        /*00c8*/ 	.word	0xffffffff


	//   ....[20]....
        /*00cc*/ 	.word	0xffffffff


	//   ....[21]....
        /*00d0*/ 	.word	0xffffffff


	//   ....[22]....
        /*00d4*/ 	.word	0xffffffff


	//   ....[23]....
        /*00d8*/ 	.word	0xffffffff


	//   ....[24]....
        /*00dc*/ 	.word	0xffffffff


	//   ....[25]....
        /*00e0*/ 	.word	0xffffffff


	//   ....[26]....
        /*00e4*/ 	.word	0xffffffff


	//   ....[27]....
        /*00e8*/ 	.word	0xffffffff


	//   ....[28]....
        /*00ec*/ 	.word	0xffffffff


	//   ....[29]....
        /*00f0*/ 	.word	0xffffffff


	//   ....[30]....
        /*00f4*/ 	.word	0xffffffff


	//   ....[31]....
        /*00f8*/ 	.word	0xffffffff


	//   ....[32]....
        /*00fc*/ 	.word	0xffffffff


	//   ....[33]....
        /*0100*/ 	.word	0xffffffff


	//   ....[34]....
        /*0104*/ 	.word	0xffffffff


	//   ....[35]....
        /*0108*/ 	.word	0xffffffff


	//   ....[36]....
        /*010c*/ 	.word	0xffffffff


	//   ....[37]....
        /*0110*/ 	.word	0xffffffff


	//   ....[38]....
        /*0114*/ 	.word	0xffffffff


	//   ....[39]....
        /*0118*/ 	.word	0xffffffff


	//   ....[40]....
        /*011c*/ 	.word	0xffffffff


	//   ....[41]....
        /*0120*/ 	.word	0xffffffff


	//   ....[42]....
        /*0124*/ 	.word	0xffffffff


	//   ....[43]....
        /*0128*/ 	.word	0xffffffff


	//   ....[44]....
        /*012c*/ 	.word	0xffffffff


	//   ....[45]....
        /*0130*/ 	.word	0xffffffff


	//   ....[46]....
        /*0134*/ 	.word	0xffffffff


	//   ....[47]....
        /*0138*/ 	.word	0xffffffff


	//   ....[48]....
        /*013c*/ 	.word	0xffffffff


	//   ....[49]....
        /*0140*/ 	.word	0xffffffff


	//   ....[50]....
        /*0144*/ 	.word	0xffffffff


	//   ....[51]....
        /*0148*/ 	.word	0xffffffff


	//   ....[52]....
        /*014c*/ 	.word	0xffffffff


	//   ....[53]....
        /*0150*/ 	.word	0xffffffff


	//   ....[54]....
        /*0154*/ 	.word	0xffffffff


	//   ....[55]....
        /*0158*/ 	.word	0xffffffff


	//   ....[56]....
        /*015c*/ 	.word	0xffffffff


	//   ....[57]....
        /*0160*/ 	.word	0xffffffff


	//   ....[58]....
        /*0164*/ 	.word	0xffffffff


	//   ....[59]....
        /*0168*/ 	.word	0xffffffff


	//----- nvinfo : EIATTR_COOP_GROUP_INSTR_OFFSETS
	.align		4
.L_91:
        /*016c*/ 	.byte	0x04, 0x28
        /*016e*/ 	.short	(.L_93 - .L_92)


	//   ....[0]....
.L_92:
        /*0170*/ 	.word	0x00000d30


	//   ....[1]....
        /*0174*/ 	.word	0x00000d40


	//   ....[2]....
        /*0178*/ 	.word	0x00000dd0


	//   ....[3]....
        /*017c*/ 	.word	0x00000e10


	//   ....[4]....
        /*0180*/ 	.word	0x00000e80


	//   ....[5]....
        /*0184*/ 	.word	0x00000ea0


	//   ....[6]....
        /*0188*/ 	.word	0x00000ef0


	//   ....[7]....
        /*018c*/ 	.word	0x00000f10


	//   ....[8]....
        /*0190*/ 	.word	0x00000f60


	//   ....[9]....
        /*0194*/ 	.word	0x00000f80


	//   ....[10]....
        /*0198*/ 	.word	0x00001280


	//   ....[11]....
        /*019c*/ 	.word	0x00001290


	//   ....[12]....
        /*01a0*/ 	.word	0x00001320


	//   ....[13]....
        /*01a4*/ 	.word	0x00001350


	//   ....[14]....
        /*01a8*/ 	.word	0x000013b0


	//   ....[15]....
        /*01ac*/ 	.word	0x000013e0


	//   ....[16]....
        /*01b0*/ 	.word	0x00001440


	//   ....[17]....
        /*01b4*/ 	.word	0x00001480


	//   ....[18]....
        /*01b8*/ 	.word	0x000014f0


	//   ....[19]....
        /*01bc*/ 	.word	0x00001530


	//   ....[20]....
        /*01c0*/ 	.word	0x00002960


	//   ....[21]....
        /*01c4*/ 	.word	0x00002970


	//   ....[22]....
        /*01c8*/ 	.word	0x00002a00


	//   ....[23]....
        /*01cc*/ 	.word	0x00002a30


	//   ....[24]....
        /*01d0*/ 	.word	0x00002aa0


	//   ....[25]....
        /*01d4*/ 	.word	0x00002ac0


	//   ....[26]....
        /*01d8*/ 	.word	0x00002b20


	//   ....[27]....
        /*01dc*/ 	.word	0x00002b30


	//   ....[28]....
        /*01e0*/ 	.word	0x00002b80


	//   ....[29]....
        /*01e4*/ 	.word	0x00002b90


	//   ....[30]....
        /*01e8*/ 	.word	0x00003a20


	//   ....[31]....
        /*01ec*/ 	.word	0x00003a30


	//   ....[32]....
        /*01f0*/ 	.word	0x00003ac0


	//   ....[33]....
        /*01f4*/ 	.word	0x00003b00


	//   ....[34]....
        /*01f8*/ 	.word	0x00003b80


	//   ....[35]....
        /*01fc*/ 	.word	0x00003bc0


	//   ....[36]....
        /*0200*/ 	.word	0x00003c20


	//   ....[37]....
        /*0204*/ 	.word	0x00003c50


	//   ....[38]....
        /*0208*/ 	.word	0x00003ca0


	//   ....[39]....
        /*020c*/ 	.word	0x00003cd0


	//   ....[40]....
        /*0210*/ 	.word	0x00003fb0


	//   ....[41]....
        /*0214*/ 	.word	0x00003fc0


	//   ....[42]....
        /*0218*/ 	.word	0x00004050


	//   ....[43]....
        /*021c*/ 	.word	0x00004080


	//   ....[44]....
        /*0220*/ 	.word	0x000040d0


	//   ....[45]....
        /*0224*/ 	.word	0x00004100


	//   ....[46]....
        /*0228*/ 	.word	0x00004170


	//   ....[47]....
        /*022c*/ 	.word	0x000041b0


	//   ....[48]....
        /*0230*/ 	.word	0x00004220


	//   ....[49]....
        /*0234*/ 	.word	0x00004250


	//   ....[50]....
        /*0238*/ 	.word	0x00005700


	//   ....[51]....
        /*023c*/ 	.word	0x00005710


	//   ....[52]....
        /*0240*/ 	.word	0x000057a0


	//   ....[53]....
        /*0244*/ 	.word	0x000057e0


	//   ....[54]....
        /*0248*/ 	.word	0x00005860


	//   ....[55]....
        /*024c*/ 	.word	0x000058a0


	//   ....[56]....
        /*0250*/ 	.word	0x00005900


	//   ....[57]....
        /*0254*/ 	.word	0x00005930


	//   ....[58]....
        /*0258*/ 	.word	0x00005980


	//   ....[59]....
        /*025c*/ 	.word	0x000059b0


	//----- nvinfo : EIATTR_VRC_CTA_INIT_COUNT
	.align		4
.L_93:
        /*0260*/ 	.byte	0x02, 0x4a
	.zero		1
	.zero		1


	//----- nvinfo : EIATTR_EXIT_INSTR_OFFSETS
	.align		4
        /*0264*/ 	.byte	0x04, 0x1c
        /*0266*/ 	.short	(.L_95 - .L_94)


	//   ....[0]....
.L_94:
        /*0268*/ 	.word	0x00000080


	//   ....[1]....
        /*026c*/ 	.word	0x000000c0


	//   ....[2]....
        /*0270*/ 	.word	0x00005c20


	//   ....[3]....
        /*0274*/ 	.word	0x00005ca0


	//----- nvinfo : EIATTR_MAX_THREADS
	.align		4
.L_95:
        /*0278*/ 	.byte	0x04, 0x05
        /*027a*/ 	.short	(.L_97 - .L_96)
.L_96:
        /*027c*/ 	.word	0x00000100
        /*0280*/ 	.word	0x00000001
        /*0284*/ 	.word	0x00000001


	//----- nvinfo : EIATTR_CRS_STACK_SIZE
	.align		4
.L_97:
        /*0288*/ 	.byte	0x04, 0x1e
        /*028a*/ 	.short	(.L_99 - .L_98)
.L_98:
        /*028c*/ 	.word	0x00000000


	//----- nvinfo : EIATTR_CBANK_PARAM_SIZE
	.align		4
.L_99:
        /*0290*/ 	.byte	0x03, 0x19
        /*0292*/ 	.short	0x0021


	//----- nvinfo : EIATTR_PARAM_CBANK
	.align		4
        /*0294*/ 	.byte	0x04, 0x0a
        /*0296*/ 	.short	(.L_101 - .L_100)
	.align		4
.L_100:
        /*0298*/ 	.word	index@(.nv.constant0._ZN3cub18CUB_300001_SM_10006detail6reduce28DeviceReduceSingleTileKernelINS2_10policy_hubIdjN4cuda3__47maximumIvEEE10Policy1000EPdSB_iS8_ddNS5_3std3__410__identityEEEvT0_T1_T2_T3_T4_T6_)
        /*029c*/ 	.short	0x0380
        /*029e*/ 	.short	0x0021


	//----- nvinfo : EIATTR_SW_WAR
	.align		4
.L_101:
        /*02a0*/ 	.byte	0x04, 0x36
        /*02a2*/ 	.short	(.L_103 - .L_102)
.L_102:
        /*02a4*/ 	.word	0x00000008
.L_103:


//--------------------- .nv.info._ZN3cub18CUB_300001_SM_10006detail6reduce18DeviceReduceKernelINS2_10policy_hubIdjN4cuda3__47maximumIvEEE10Policy1000EPdjS8_dNS5_3std3__410__identityEEEvT0_PT3_T1_NS0_13GridEvenShareISI_EET2_T4_ --------------------------
	.section	.nv.info._ZN3cub18CUB_300001_SM_10006detail6reduce18DeviceReduceKernelINS2_10policy_hubIdjN4cuda3__47maximumIvEEE10Policy1000EPdjS8_dNS5_3std3__410__identityEEEvT0_PT3_T1_NS0_13GridEvenShareISI_EET2_T4_,"",@"SHT_CUDA_INFO"
	.sectionflags	@""
	.align	4


	//----- nvinfo : EIATTR_CUDA_API_VERSION
	.align		4
        /*0000*/ 	.byte	0x04, 0x37
        /*0002*/ 	.short	(.L_105 - .L_104)
.L_104:
        /*0004*/ 	.word	0x00000082


	//----- nvinfo : EIATTR_KPARAM_INFO
	.align		4
.L_105:
        /*0008*/ 	.byte	0x04, 0x17
        /*000a*/ 	.short	(.L_107 - .L_106)
.L_106:
        /*000c*/ 	.word	0x00000000
        /*0010*/ 	.short	0x0005
        /*0012*/ 	.short	0x003d
        /*0014*/ 	.byte	0x00, 0xf0, 0x05, 0x00


	//----- nvinfo : EIATTR_KPARAM_INFO
	.align		4
.L_107:
        /*0018*/ 	.byte	0x04, 0x17
        /*001a*/ 	.short	(.L_109 - .L_108)
.L_108:
        /*001c*/ 	.word	0x00000000
        /*0020*/ 	.short	0x0004
        /*0022*/ 	.short	0x003c
        /*0024*/ 	.byte	0x00, 0xf0, 0x05, 0x00


	//----- nvinfo : EIATTR_KPARAM_INFO
	.align		4
.L_109:
        /*0028*/ 	.byte	0x04, 0x17
        /*002a*/ 	.short	(.L_111 - .L_110)
.L_110:
        /*002c*/ 	.word	0x00000000
        /*0030*/ 	.short	0x0003
        /*0032*/ 	.short	0x0014
        /*0034*/ 	.byte	0x00, 0xf0, 0xa1, 0x00


	//----- nvinfo : EIATTR_KPARAM_INFO
	.align		4
.L_111:
        /*0038*/ 	.byte	0x04, 0x17
        /*003a*/ 	.short	(.L_113 - .L_112)
.L_112:
        /*003c*/ 	.word	0x00000000
        /*0040*/ 	.short	0x0002
        /*0042*/ 	.short	0x0010
        /*0044*/ 	.byte	0x00, 0xf0, 0x11, 0x00


	//----- nvinfo : EIATTR_KPARAM_INFO
	.align		4
.L_113:
        /*0048*/ 	.byte	0x04, 0x17
        /*004a*/ 	.short	(.L_115 - .L_114)
.L_114:
        /*004c*/ 	.word	0x00000000
        /*0050*/ 	.short	0x0001
        /*0052*/ 	.short	0x0008
        /*0054*/ 	.byte	0x00, 0xf5, 0x21, 0x00


	//----- nvinfo : EIATTR_KPARAM_INFO
	.align		4
.L_115:
        /*0058*/ 	.byte	0x04, 0x17
        /*005a*/ 	.short	(.L_117 - .L_116)
.L_116:
        /*005c*/ 	.word	0x00000000
        /*0060*/ 	.short	0x0000
        /*0062*/ 	.short	0x0000
        /*0064*/ 	.byte	0x00, 0xf5, 0x21, 0x00


	//----- nvinfo : EIATTR_SPARSE_MMA_MASK
	.align		4
.L_117:
        /*0068*/ 	.byte	0x03, 0x50
        /*006a*/ 	.short	0x0000


	//----- nvinfo : EIATTR_MAXREG_COUNT
	.align		4
        /*006c*/ 	.byte	0x03, 0x1b
        /*006e*/ 	.short	0x00ff


	//----- nvinfo : EIATTR_NUM_BARRIERS
	.align		4
        /*0070*/ 	.byte	0x02, 0x4c
        /*0072*/ 	.byte	0x01
	.zero		1


	//----- nvinfo : EIATTR_MERCURY_ISA_VERSION
	.align		4
        /*0074*/ 	.byte	0x03, 0x5f
        /*0076*/ 	.short	0x0101


	//----- nvinfo : EIATTR_COOP_GROUP_MASK_REGIDS
	.align		4
        /*0078*/ 	.byte	0x04, 0x29
        /*007a*/ 	.short	(.L_119 - .L_118)


	//   ....[0]....
.L_118:
        /*007c*/ 	.word	0xffffffff


	//   ....[1]....
        /*0080*/ 	.word	0xffffffff


	//   ....[2]....
        /*0084*/ 	.word	0xffffffff


	//   ....[3]....
        /*0088*/ 	.word	0xffffffff


	//   ....[4]....
        /*008c*/ 	.word	0xffffffff


	//   ....[5]....
        /*0090*/ 	.word	0xffffffff


	//   ....[6]....
        /*0094*/ 	.word	0xffffffff


	//   ....[7]....
        /*0098*/ 	.word	0xffffffff


	//   ....[8]....
        /*009c*/ 	.word	0xffffffff


	//   ....[9]....
        /*00a0*/ 	.word	0xffffffff


	//   ....[10]....
        /*00a4*/ 	.word	0xffffffff


	//   ....[11]....
        /*00a8*/ 	.word	0xffffffff


	//   ....[12]....
        /*00ac*/ 	.word	0xffffffff


	//   ....[13]....
        /*00b0*/ 	.word	0xffffffff


	//   ....[14]....
        /*00b4*/ 	.word	0xffffffff


	//   ....[15]....
        /*00b8*/ 	.word	0xffffffff


	//   ....[16]....
        /*00bc*/ 	.word	0xffffffff


	//   ....[17]....
        /*00c0*/ 	.word	0xffffffff


	//   ....[18]....
        /*00c4*/ 	.word	0xffffffff


	//   ....[19]....
        /*00c8*/ 	.word	0xffffffff


	//   ....[20]....
        /*00cc*/ 	.word	0xffffffff


	//   ....[21]....
        /*00d0*/ 	.word	0xffffffff


	//   ....[22]....
        /*00d4*/ 	.word	0xffffffff


	//   ....[23]....
        /*00d8*/ 	.word	0xffffffff


	//   ....[24]....
        /*00dc*/ 	.word	0xffffffff


	//   ....[25]....
        /*00e0*/ 	.word	0xffffffff


	//   ....[26]....
        /*00e4*/ 	.word	0xffffffff


	//   ....[27]....
        /*00e8*/ 	.word	0xffffffff


	//   ....[28]....
        /*00ec*/ 	.word	0xffffffff


	//   ....[29]....
        /*00f0*/ 	.word	0xffffffff


	//   ....[30]....
        /*00f4*/ 	.word	0xffffffff


	//   ....[31]....
        /*00f8*/ 	.word	0xffffffff


	//   ....[32]....
        /*00fc*/ 	.word	0xffffffff


	//   ....[33]....
        /*0100*/ 	.word	0xffffffff


	//   ....[34]....
        /*0104*/ 	.word	0xffffffff


	//   ....[35]....
        /*0108*/ 	.word	0xffffffff


	//   ....[36]....
        /*010c*/ 	.word	0xffffffff


	//   ....[37]....
        /*0110*/ 	.word	0xffffffff


	//   ....[38]....
        /*0114*/ 	.word	0xffffffff


	//   ....[39]....
        /*0118*/ 	.word	0xffffffff


	//   ....[40]....
        /*011c*/ 	.word	0xffffffff


	//   ....[41]....
        /*0120*/ 	.word	0xffffffff


	//   ....[42]....
        /*0124*/ 	.word	0xffffffff


	//   ....[43]....
        /*0128*/ 	.word	0xffffffff


	//   ....[44]....
        /*012c*/ 	.word	0xffffffff


	//   ....[45]....
        /*0130*/ 	.word	0xffffffff


	//   ....[46]....
        /*0134*/ 	.word	0xffffffff


	//   ....[47]....
        /*0138*/ 	.word	0xffffffff


	//   ....[48]....
        /*013c*/ 	.word	0xffffffff


	//   ....[49]....
        /*0140*/ 	.word	0xffffffff


	//   ....[50]....
        /*0144*/ 	.word	0xffffffff


	//   ....[51]....
        /*0148*/ 	.word	0xffffffff


	//   ....[52]....
        /*014c*/ 	.word	0xffffffff


	//   ....[53]....
        /*0150*/ 	.word	0xffffffff


	//   ....[54]....
        /*0154*/ 	.word	0xffffffff


	//   ....[55]....
        /*0158*/ 	.word	0xffffffff


	//   ....[56]....
        /*015c*/ 	.word	0xffffffff


	//   ....[57]....
        /*0160*/ 	.word	0xffffffff


	//   ....[58]....
        /*0164*/ 	.word	0xffffffff


	//   ....[59]....
        /*0168*/ 	.word	0xffffffff


	//----- nvinfo : EIATTR_COOP_GROUP_INSTR_OFFSETS
	.align		4
.L_119:
        /*016c*/ 	.byte	0x04, 0x28
        /*016e*/ 	.short	(.L_121 - .L_120)


	//   ....[0]....
.L_120:
        /*0170*/ 	.word	0x000005c0


	//   ....[1]....
        /*0174*/ 	.word	0x000005d0


	//   ....[2]....
        /*0178*/ 	.word	0x00000660


	//   ....[3]....
        /*017c*/ 	.word	0x00000670


	//   ....[4]....
        /*0180*/ 	.word	0x000006d0


	//   ....[5]....
        /*0184*/ 	.word	0x00000700


	//   ....[6]....
        /*0188*/ 	.word	0x00000780


	//   ....[7]....
        /*018c*/ 	.word	0x00000790


	//   ....[8]....
        /*0190*/ 	.word	0x000007e0


	//   ....[9]....
        /*0194*/ 	.word	0x000007f0


	//   ....[10]....
        /*0198*/ 	.word	0x00000ad0


	//   ....[11]....
        /*019c*/ 	.word	0x00000ae0


	//   ....[12]....
        /*01a0*/ 	.word	0x00000b70


	//   ....[13]....
        /*01a4*/ 	.word	0x00000b90


	//   ....[14]....
        /*01a8*/ 	.word	0x00000bf0


	//   ....[15]....
        /*01ac*/ 	.word	0x00000c10


	//   ....[16]....
        /*01b0*/ 	.word	0x00000c70


	//   ....[17]....
        /*01b4*/ 	.word	0x00000ca0


	//   ....[18]....
        /*01b8*/ 	.word	0x00000d20


	//   ....[19]....
        /*01bc*/ 	.word	0x00000d40


	//   ....[20]....
        /*01c0*/ 	.word	0x00001b60


	//   ....[21]....
        /*01c4*/ 	.word	0x00001b70


	//   ....[22]....
        /*01c8*/ 	.word	0x00001c00


	//   ....[23]....
        /*01cc*/ 	.word	0x00001c30


	//   ....[24]....
        /*01d0*/ 	.word	0x00001ca0


	//   ....[25]....
        /*01d4*/ 	.word	0x00001cc0


	//   ....[26]....
        /*01d8*/ 	.word	0x00001d20


	//   ....[27]....
        /*01dc*/ 	.word	0x00001d30


	//   ....[28]....
        /*01e0*/ 	.word	0x00001d80


	//   ....[29]....
        /*01e4*/ 	.word	0x00001d90


	//   ....[30]....
        /*01e8*/ 	.word	0x00002530


	//   ....[31]....
        /*01ec*/ 	.word	0x00002540


	//   ....[32]....
        /*01f0*/ 	.word	0x000025d0


	//   ....[33]....
        /*01f4*/ 	.word	0x000025e0


	//   ....[34]....
        /*01f8*/ 	.word	0x00002640


	//   ....[35]....
        /*01fc*/ 	.word	0x00002670


	//   ....[36]....
        /*0200*/ 	.word	0x000026f0


	//   ....[37]....
        /*0204*/ 	.word	0x00002700


	//   ....[38]....
        /*0208*/ 	.word	0x00002750


	//   ....[39]....
        /*020c*/ 	.word	0x00002760


	//   ....[40]....
        /*0210*/ 	.word	0x00002a60


	//   ....[41]....
        /*0214*/ 	.word	0x00002a70


	//   ....[42]....
        /*0218*/ 	.word	0x00002b00


	//   ....[43]....
        /*021c*/ 	.word	0x00002b20


	//   ....[44]....
        /*0220*/ 	.word	0x00002b80


	//   ....[45]....
        /*0224*/ 	.word	0x00002ba0


	//   ....[46]....
        /*0228*/ 	.word	0x00002c00


	//   ....[47]....
        /*022c*/ 	.word	0x00002c40


	//   ....[48]....
        /*0230*/ 	.word	0x00002cc0


	//   ....[49]....
        /*0234*/ 	.word	0x00002ce0


	//   ....[50]....
        /*0238*/ 	.word	0x00003b40


	//   ....[51]....
        /*023c*/ 	.word	0x00003b50


	//   ....[52]....
        /*0240*/ 	.word	0x00003be0


	//   ....[53]....
        /*0244*/ 	.word	0x00003bf0


	//   ....[54]....
        /*0248*/ 	.word	0x00003c50


	//   ....[55]....
        /*024c*/ 	.word	0x00003c80


	//   ....[56]....
        /*0250*/ 	.word	0x00003d00


	//   ....[57]....
        /*0254*/ 	.word	0x00003d10


	//   ....[58]....
        /*0258*/ 	.word	0x00003d60


	//   ....[59]....
        /*025c*/ 	.word	0x00003d70


	//----- nvinfo : EIATTR_VRC_CTA_INIT_COUNT
	.align		4
.L_121:
        /*0260*/ 	.byte	0x02, 0x4a
	.zero		1
	.zero		1


	//----- nvinfo : EIATTR_EXIT_INSTR_OFFSETS
	.align		4
        /*0264*/ 	.byte	0x04, 0x1c
        /*0266*/ 	.short	(.L_123 - .L_122)


	//   ....[0]....
.L_122:
        /*0268*/ 	.word	0x00003fe0


	//   ....[1]....
        /*026c*/ 	.word	0x00004040


	//----- nvinfo : EIATTR_MAX_THREADS
	.align		4
.L_123:
        /*0270*/ 	.byte	0x04, 0x05
        /*0272*/ 	.short	(.L_125 - .L_124)
.L_124:
        /*0274*/ 	.word	0x00000100
        /*0278*/ 	.word	0x00000001
        /*027c*/ 	.word	0x00000001


	//----- nvinfo : EIATTR_CRS_STACK_SIZE
	.align		4
.L_125:
        /*0280*/ 	.byte	0x04, 0x1e
        /*0282*/ 	.short	(.L_127 - .L_126)
.L_126:
        /*0284*/ 	.word	0x00000000


	//----- nvinfo : EIATTR_CBANK_PARAM_SIZE
	.align		4
.L_127:
        /*0288*/ 	.byte	0x03, 0x19
        /*028a*/ 	.short	0x003e


	//----- nvinfo : EIATTR_PARAM_CBANK
	.align		4
        /*028c*/ 	.byte	0x04, 0x0a
        /*028e*/ 	.short	(.L_129 - .L_128)
	.align		4
.L_128:
        /*0290*/ 	.word	index@(.nv.constant0._ZN3cub18CUB_300001_SM_10006detail6reduce18DeviceReduceKernelINS2_10policy_hubIdjN4cuda3__47maximumIvEEE10Policy1000EPdjS8_dNS5_3std3__410__identityEEEvT0_PT3_T1_NS0_13GridEvenShareISI_EET2_T4_)
        /*0294*/ 	.short	0x0380
        /*0296*/ 	.short	0x003e


	//----- nvinfo : EIATTR_SW_WAR
	.align		4
.L_129:
        /*0298*/ 	.byte	0x04, 0x36
        /*029a*/ 	.short	(.L_131 - .L_130)
.L_130:
        /*029c*/ 	.word	0x00000008
.L_131:


//--------------------- .nv.info._ZN3cub18CUB_300001_SM_10006detail6reduce28DeviceReduceSingleTileKernelINS2_10policy_hubIdjN4cuda3__47maximumIvEEE10Policy1000EPdSB_jS8_ddNS5_3std3__410__identityEEEvT0_T1_T2_T3_T4_T6_ --------------------------
	.section	.nv.info._ZN3cub18CUB_300001_SM_10006detail6reduce28DeviceReduceSingleTileKernelINS2_10policy_hubIdjN4cuda3__47maximumIvEEE10Policy1000EPdSB_jS8_ddNS5_3std3__410__identityEEEvT0_T1_T2_T3_T4_T6_,"",@"SHT_CUDA_INFO"
	.sectionflags	@""
	.align	4


	//----- nvinfo : EIATTR_CUDA_API_VERSION
	.align		4
        /*0000*/ 	.byte	0x04, 0x37
        /*0002*/ 	.short	(.L_133 - .L_132)
.L_132:
        /*0004*/ 	.word	0x00000082


	//----- nvinfo : EIATTR_KPARAM_INFO
	.align		4
.L_133:
        /*0008*/ 	.byte	0x04, 0x17
        /*000a*/ 	.short	(.L_135 - .L_134)
.L_134:
        /*000c*/ 	.word	0x00000000
        /*0010*/ 	.short	0x0005
        /*0012*/ 	.short	0x0020
        /*0014*/ 	.byte	0x00, 0xf0, 0x05, 0x00


	//----- nvinfo : EIATTR_KPARAM_INFO
	.align		4
.L_135:
        /*0018*/ 	.byte	0x04, 0x17
        /*001a*/ 	.short	(.L_137 - .L_136)
.L_136:
        /*001c*/ 	.word	0x00000000
        /*0020*/ 	.short	0x0004
        /*0022*/ 	.short	0x0018
        /*0024*/ 	.byte	0x00, 0xf0, 0x21, 0x00


	//----- nvinfo : EIATTR_KPARAM_INFO
	.align		4
.L_137:
        /*0028*/ 	.byte	0x04, 0x17
        /*002a*/ 	.short	(.L_139 - .L_138)
.L_138:
        /*002c*/ 	.word	0x00000000
        /*0030*/ 	.short	0x0003
        /*0032*/ 	.short	0x0014
        /*0034*/ 	.byte	0x00, 0xf0, 0x05, 0x00


	//----- nvinfo : EIATTR_KPARAM_INFO
	.align		4
.L_139:
        /*0038*/ 	.byte	0x04, 0x17
        /*003a*/ 	.short	(.L_141 - .L_140)
.L_140:
        /*003c*/ 	.word	0x00000000
        /*0040*/ 	.short	0x0002
        /*0042*/ 	.short	0x0010
        /*0044*/ 	.byte	0x00, 0xf0, 0x11, 0x00


	//----- nvinfo : EIATTR_KPARAM_INFO
	.align		4
.L_141:
        /*0048*/ 	.byte	0x04, 0x17
        /*004a*/ 	.short	(.L_143 - .L_142)
.L_142:
        /*004c*/ 	.word	0x00000000
        /*0050*/ 	.short	0x0001
        /*0052*/ 	.short	0x0008
        /*0054*/ 	.byte	0x00, 0xf5, 0x21, 0x00


	//----- nvinfo : EIATTR_KPARAM_INFO
	.align		4
.L_143:
        /*0058*/ 	.byte	0x04, 0x17
        /*005a*/ 	.short	(.L_145 - .L_144)
.L_144:
        /*005c*/ 	.word	0x00000000
        /*0060*/ 	.short	0x0000
        /*0062*/ 	.short	0x0000
        /*0064*/ 	.byte	0x00, 0xf5, 0x21, 0x00


	//----- nvinfo : EIATTR_SPARSE_MMA_MASK
	.align		4
.L_145:
        /*0068*/ 	.byte	0x03, 0x50
        /*006a*/ 	.short	0x0000


	//----- nvinfo : EIATTR_MAXREG_COUNT
	.align		4
        /*006c*/ 	.byte	0x03, 0x1b
        /*006e*/ 	.short	0x00ff


	//----- nvinfo : EIATTR_NUM_BARRIERS
	.align		4
        /*0070*/ 	.byte	0x02, 0x4c
        /*0072*/ 	.byte	0x01
	.zero		1


	//----- nvinfo : EIATTR_MERCURY_ISA_VERSION
	.align		4
        /*0074*/ 	.byte	0x03, 0x5f
        /*0076*/ 	.short	0x0101


	//----- nvinfo : EIATTR_COOP_GROUP_MASK_REGIDS
	.align		4
        /*0078*/ 	.byte	0x04, 0x29
        /*007a*/ 	.short	(.L_147 - .L_146)


	//   ....[0]....
.L_146:
        /*007c*/ 	.word	0xffffffff


	//   ....[1]....
        /*0080*/ 	.word	0xffffffff


	//   ....[2]....
        /*0084*/ 	.word	0xffffffff


	//   ....[3]....
        /*0088*/ 	.word	0xffffffff


	//   ....[4]....
        /*008c*/ 	.word	0xffffffff


	//   ....[5]....
        /*0090*/ 	.word	0xffffffff


	//   ....[6]....
        /*0094*/ 	.word	0xffffffff


	//   ....[7]....
        /*0098*/ 	.word	0xffffffff


	//   ....[8]....
        /*009c*/ 	.word	0xffffffff


	//   ....[9]....
        /*00a0*/ 	.word	0xffffffff


	//   ....[10]....
        /*00a4*/ 	.word	0xffffffff


	//   ....[11]....
        /*00a8*/ 	.word	0xffffffff


	//   ....[12]....
        /*00ac*/ 	.word	0xffffffff


	//   ....[13]....
        /*00b0*/ 	.word	0xffffffff


	//   ....[14]....
        /*00b4*/ 	.word	0xffffffff


	//   ....[15]....
        /*00b8*/ 	.word	0xffffffff


	//   ....[16]....
        /*00bc*/ 	.word	0xffffffff


	//   ....[17]....
        /*00c0*/ 	.word	0xffffffff


	//   ....[18]....
        /*00c4*/ 	.word	0xffffffff


	//   ....[19]....
        /*00c8*/ 	.word	0xffffffff


	//   ....[20]....
        /*00cc*/ 	.word	0xffffffff


	//   ....[21]....
        /*00d0*/ 	.word	0xffffffff


	//   ....[22]....
        /*00d4*/ 	.word	0xffffffff


	//   ....[23]....
        /*00d8*/ 	.word	0xffffffff


	//   ....[24]....
        /*00dc*/ 	.word	0xffffffff


	//   ....[25]....
        /*00e0*/ 	.word	0xffffffff


	//   ....[26]....
        /*00e4*/ 	.word	0xffffffff


	//   ....[27]....
        /*00e8*/ 	.word	0xffffffff


	//   ....[28]....
        /*00ec*/ 	.word	0xffffffff


	//   ....[29]....
        /*00f0*/ 	.word	0xffffffff


	//   ....[30]....
        /*00f4*/ 	.word	0xffffffff


	//   ....[31]....
        /*00f8*/ 	.word	0xffffffff


	//   ....[32]....
        /*00fc*/ 	.word	0xffffffff


	//   ....[33]....
        /*0100*/ 	.word	0xffffffff


	//   ....[34]....
        /*0104*/ 	.word	0xffffffff


	//   ....[35]....
        /*0108*/ 	.word	0xffffffff


	//   ....[36]....
        /*010c*/ 	.word	0xffffffff


	//   ....[37]....
        /*0110*/ 	.word	0xffffffff


	//   ....[38]....
        /*0114*/ 	.word	0xffffffff


	//   ....[39]....
        /*0118*/ 	.word	0xffffffff


	//   ....[40]....
        /*011c*/ 	.word	0xffffffff


	//   ....[41]....
        /*0120*/ 	.word	0xffffffff


	//   ....[42]....
        /*0124*/ 	.word	0xffffffff


	//   ....[43]....
        /*0128*/ 	.word	0xffffffff


	//   ....[44]....
        /*012c*/ 	.word	0xffffffff


	//   ....[45]....
        /*0130*/ 	.word	0xffffffff


	//   ....[46]....
        /*0134*/ 	.word	0xffffffff


	//   ....[47]....
        /*0138*/ 	.word	0xffffffff


	//   ....[48]....
        /*013c*/ 	.word	0xffffffff


	//   ....[49]....
        /*0140*/ 	.word	0xffffffff


	//   ....[50]....
        /*0144*/ 	.word	0xffffffff


	//   ....[51]....
        /*0148*/ 	.word	0xffffffff


	//   ....[52]....
        /*014c*/ 	.word	0xffffffff


	//   ....[53]....
        /*0150*/ 	.word	0xffffffff


	//   ....[54]....
        /*0154*/ 	.word	0xffffffff


	//   ....[55]....
        /*0158*/ 	.word	0xffffffff


	//   ....[56]....
        /*015c*/ 	.word	0xffffffff


	//   ....[57]....
        /*0160*/ 	.word	0xffffffff


	//   ....[58]....
        /*0164*/ 	.word	0xffffffff


	//   ....[59]....
        /*0168*/ 	.word	0xffffffff


	//----- nvinfo : EIATTR_COOP_GROUP_INSTR_OFFSETS
	.align		4
.L_147:
        /*016c*/ 	.byte	0x04, 0x28
        /*016e*/ 	.short	(.L_149 - .L_148)


	//   ....[0]....
.L_148:
        /*0170*/ 	.word	0x00000cb0


	//   ....[1]....
        /*0174*/ 	.word	0x00000cc0


	//   ....[2]....
        /*0178*/ 	.word	0x00000d50


	//   ....[3]....
        /*017c*/ 	.word	0x00000d90


	//   ....[4]....
        /*0180*/ 	.word	0x00000e10


	//   ....[5]....
        /*0184*/ 	.word	0x00000e40


	//   ....[6]....
        /*0188*/ 	.word	0x00000e90


	//   ....[7]....
        /*018c*/ 	.word	0x00000ec0


	//   ....[8]....
        /*0190*/ 	.word	0x00000f10


	//   ....[9]....
        /*0194*/ 	.word	0x00000f40


	//   ....[10]....
        /*0198*/ 	.word	0x00001240


	//   ....[11]....
        /*019c*/ 	.word	0x00001250


	//   ....[12]....
        /*01a0*/ 	.word	0x000012e0


	//   ....[13]....
        /*01a4*/ 	.word	0x00001310


	//   ....[14]....
        /*01a8*/ 	.word	0x00001370


	//   ....[15]....
        /*01ac*/ 	.word	0x000013a0


	//   ....[16]....
        /*01b0*/ 	.word	0x00001400


	//   ....[17]....
        /*01b4*/ 	.word	0x00001440


	//   ....[18]....
        /*01b8*/ 	.word	0x000014b0


	//   ....[19]....
        /*01bc*/ 	.word	0x000014f0


	//   ....[20]....
        /*01c0*/ 	.word	0x00002180


	//   ....[21]....
        /*01c4*/ 	.word	0x00002190


	//   ....[22]....
        /*01c8*/ 	.word	0x00002220


	//   ....[23]....
        /*01cc*/ 	.word	0x00002250


	//   ....[24]....
        /*01d0*/ 	.word	0x000022c0


	//   ....[25]....
        /*01d4*/ 	.word	0x000022e0


	//   ....[26]....
        /*01d8*/ 	.word	0x00002340


	//   ....[27]....
        /*01dc*/ 	.word	0x00002350


	//   ....[28]....
        /*01e0*/ 	.word	0x000023a0


	//   ....[29]....
        /*01e4*/ 	.word	0x000023b0


	//   ....[30]....
        /*01e8*/ 	.word	0x000031c0


	//   ....[31]....
        /*01ec*/ 	.word	0x000031d0


	//   ....[32]....
        /*01f0*/ 	.word	0x00003260


	//   ....[33]....
        /*01f4*/ 	.word	0x000032a0


	//   ....[34]....
        /*01f8*/ 	.word	0x00003320


	//   ....[35]....
        /*01fc*/ 	.word	0x00003360


	//   ....[36]....
        /*0200*/ 	.word	0x000033c0


	//   ....[37]....
        /*0204*/ 	.word	0x000033f0


	//   ....[38]....
        /*0208*/ 	.word	0x00003440


	//   ....[39]....
        /*020c*/ 	.word	0x00003470


	//   ....[40]....
        /*0210*/ 	.word	0x00003750


	//   ....[41]....
        /*0214*/ 	.word	0x00003760


	//   ....[42]....
        /*0218*/ 	.word	0x000037f0


	//   ....[43]....
        /*021c*/ 	.word	0x00003820


	//   ....[44]....
        /*0220*/ 	.word	0x00003870


	//   ....[45]....
        /*0224*/ 	.word	0x000038a0


	//   ....[46]....
        /*0228*/ 	.word	0x00003910


	//   ....[47]....
        /*022c*/ 	.word	0x00003950


	//   ....[48]....
        /*0230*/ 	.word	0x000039c0


	//   ....[49]....
        /*0234*/ 	.word	0x000039f0


	//   ....[50]....
        /*0238*/ 	.word	0x00004730


	//   ....[51]....
        /*023c*/ 	.word	0x00004740


	//   ....[52]....
        /*0240*/ 	.word	0x000047d0


	//   ....[53]....
        /*0244*/ 	.word	0x00004800


	//   ....[54]....
        /*0248*/ 	.word	0x00004870


	//   ....[55]....
        /*024c*/ 	.word	0x00004890


	//   ....[56]....
        /*0250*/ 	.word	0x000048f0


	//   ....[57]....
        /*0254*/ 	.word	0x00004900


	//   ....[58]....
        /*0258*/ 	.word	0x00004950


	//   ....[59]....
        /*025c*/ 	.word	0x00004960


	//----- nvinfo : EIATTR_VRC_CTA_INIT_COUNT
	.align		4
.L_149:
        /*0260*/ 	.byte	0x02, 0x4a
	.zero		1
	.zero		1


	//----- nvinfo : EIATTR_EXIT_INSTR_OFFSETS
	.align		4
        /*0264*/ 	.byte	0x04, 0x1c
        /*0266*/ 	.short	(.L_151 - .L_150)


	//   ....[0]....
.L_150:
        /*0268*/ 	.word	0x00000080


	//   ....[1]....
        /*026c*/ 	.word	0x000000c0


	//   ....[2]....
        /*0270*/ 	.word	0x00004bd0


	//   ....[3]....
        /*0274*/ 	.word	0x00004c50


	//----- nvinfo : EIATTR_MAX_THREADS
	.align		4
.L_151:
        /*0278*/ 	.byte	0x04, 0x05
        /*027a*/ 	.short	(.L_153 - .L_152)
.L_152:
        /*027c*/ 	.word	0x00000100
        /*0280*/ 	.word	0x00000001
        /*0284*/ 	.word	0x00000001


	//----- nvinfo : EIATTR_CRS_STACK_SIZE
	.align		4
.L_153:
        /*0288*/ 	.byte	0x04, 0x1e
        /*028a*/ 	.short	(.L_155 - .L_154)
.L_154:
        /*028c*/ 	.word	0x00000000


	//----- nvinfo : EIATTR_CBANK_PARAM_SIZE
	.align		4
.L_155:
        /*0290*/ 	.byte	0x03, 0x19
        /*0292*/ 	.short	0x0021


	//----- nvinfo : EIATTR_PARAM_CBANK
	.align		4
        /*0294*/ 	.byte	0x04, 0x0a
        /*0296*/ 	.short	(.L_157 - .L_156)
	.align		4
.L_156:
        /*0298*/ 	.word	index@(.nv.constant0._ZN3cub18CUB_300001_SM_10006detail6reduce28DeviceReduceSingleTileKernelINS2_10policy_hubIdjN4cuda3__47maximumIvEEE10Policy1000EPdSB_jS8_ddNS5_3std3__410__identityEEEvT0_T1_T2_T3_T4_T6_)
        /*029c*/ 	.short	0x0380
        /*029e*/ 	.short	0x0021


	//----- nvinfo : EIATTR_SW_WAR
	.align		4
.L_157:
        /*02a0*/ 	.byte	0x04, 0x36
        /*02a2*/ 	.short	(.L_159 - .L_158)
.L_158:
        /*02a4*/ 	.word	0x00000008
.L_159:


//--------------------- .nv.info._ZN3cub18CUB_300001_SM_10006detail11EmptyKernelIvEEvv --------------------------
	.section	.nv.info._ZN3cub18CUB_300001_SM_10006detail11EmptyKernelIvEEvv,"",@"SHT_CUDA_INFO"
	.sectionflags	@""
	.align	4


	//----- nvinfo : EIATTR_CUDA_API_VERSION
	.align		4
        /*0000*/ 	.byte	0x04, 0x37
        /*0002*/ 	.short	(.L_161 - .L_160)
.L_160:
        /*0004*/ 	.word	0x00000082


	//----- nvinfo : EIATTR_SPARSE_MMA_MASK
	.align		4
.L_161:
        /*0008*/ 	.byte	0x03, 0x50
        /*000a*/ 	.short	0x0000


	//----- nvinfo : EIATTR_MAXREG_COUNT
	.align		4
        /*000c*/ 	.byte	0x03, 0x1b
        /*000e*/ 	.short	0x00ff


	//----- nvinfo : EIATTR_MERCURY_ISA_VERSION
	.align		4
        /*0010*/ 	.byte	0x03, 0x5f
        /*0012*/ 	.short	0x0101


	//----- nvinfo : EIATTR_VRC_CTA_INIT_COUNT
	.align		4
        /*0014*/ 	.byte	0x02, 0x4a
	.zero		1
	.zero		1


	//----- nvinfo : EIATTR_EXIT_INSTR_OFFSETS
	.align		4
        /*0018*/ 	.byte	0x04, 0x1c
        /*001a*/ 	.short	(.L_163 - .L_162)


	//   ....[0]....
.L_162:
        /*001c*/ 	.word	0x00000010


	//----- nvinfo : EIATTR_SW_WAR
	.align		4
.L_163:
        /*0020*/ 	.byte	0x04, 0x36
        /*0022*/ 	.short	(.L_165 - .L_164)
.L_164:
        /*0024*/ 	.word	0x00000008
.L_165:


//--------------------- .nv.info._Z16get_error_matrixPdS_S_ --------------------------
	.section	.nv.info._Z16get_error_matrixPdS_S_,"",@"SHT_CUDA_INFO"
	.sectionflags	@""
	.align	4


	//----- nvinfo : EIATTR_CUDA_API_VERSION
	.align		4
        /*0000*/ 	.byte	0x04, 0x37
        /*0002*/ 	.short	(.L_167 - .L_166)
.L_166:
        /*0004*/ 	.word	0x00000082


	//----- nvinfo : EIATTR_KPARAM_INFO
	.align		4
.L_167:
        /*0008*/ 	.byte	0x04, 0x17
        /*000a*/ 	.short	(.L_169 - .L_168)
.L_168:
        /*000c*/ 	.word	0x00000000
        /*0010*/ 	.short	0x0002
        /*0012*/ 	.short	0x0010
        /*0014*/ 	.byte	0x00, 0xf5, 0x21, 0x00


	//----- nvinfo : EIATTR_KPARAM_INFO
	.align		4
.L_169:
        /*0018*/ 	.byte	0x04, 0x17
        /*001a*/ 	.short	(.L_171 - .L_170)
.L_170:
        /*001c*/ 	.word	0x00000000
        /*0020*/ 	.short	0x0001
        /*0022*/ 	.short	0x0008
        /*0024*/ 	.byte	0x00, 0xf5, 0x21, 0x00


	//----- nvinfo : EIATTR_KPARAM_INFO
	.align		4
.L_171:
        /*0028*/ 	.byte	0x04, 0x17
        /*002a*/ 	.short	(.L_173 - .L_172)
.L_172:
        /*002c*/ 	.word	0x00000000
        /*0030*/ 	.short	0x0000
        /*0032*/ 	.short	0x0000
        /*0034*/ 	.byte	0x00, 0xf5, 0x21, 0x00


	//----- nvinfo : EIATTR_SPARSE_MMA_MASK
	.align		4
.L_173:
        /*0038*/ 	.byte	0x03, 0x50
        /*003a*/ 	.short	0x0000


	//----- nvinfo : EIATTR_MAXREG_COUNT
	.align		4
        /*003c*/ 	.byte	0x03, 0x1b
        /*003e*/ 	.short	0x00ff


	//----- nvinfo : EIATTR_MERCURY_ISA_VERSION
	.align		4
        /*0040*/ 	.byte	0x03, 0x5f
        /*0042*/ 	.short	0x0101


	//----- nvinfo : EIATTR_VRC_CTA_INIT_COUNT
	.align		4
        /*0044*/ 	.byte	0x02, 0x4a
	.zero		1
	.zero		1


	//----- nvinfo : EIATTR_EXIT_INSTR_OFFSETS
	.align		4
        /*0048*/ 	.byte	0x04, 0x1c
        /*004a*/ 	.short	(.L_175 - .L_174)


	//   ....[0]....
.L_174:
        /*004c*/ 	.word	0x00000070


	//   ....[1]....
        /*0050*/ 	.word	0x00000140


	//----- nvinfo : EIATTR_CBANK_PARAM_SIZE
	.align		4
.L_175:
        /*0054*/ 	.byte	0x03, 0x19
        /*0056*/ 	.short	0x0018


	//----- nvinfo : EIATTR_PARAM_CBANK
	.align		4
        /*0058*/ 	.byte	0x04, 0x0a
        /*005a*/ 	.short	(.L_177 - .L_176)
	.align		4
.L_176:
        /*005c*/ 	.word	index@(.nv.constant0._Z16get_error_matrixPdS_S_)
        /*0060*/ 	.short	0x0380
        /*0062*/ 	.short	0x0018


	//----- nvinfo : EIATTR_SW_WAR
	.align		4
.L_177:
        /*0064*/ 	.byte	0x04, 0x36
        /*0066*/ 	.short	(.L_179 - .L_178)
.L_178:
        /*0068*/ 	.word	0x00000008
.L_179:


//--------------------- .nv.info._Z10cross_calcPdS_m --------------------------
	.section	.nv.info._Z10cross_calcPdS_m,"",@"SHT_CUDA_INFO"
	.sectionflags	@""
	.align	4


	//----- nvinfo : EIATTR_CUDA_API_VERSION
	.align		4
        /*0000*/ 	.byte	0x04, 0x37
        /*0002*/ 	.short	(.L_181 - .L_180)
.L_180:
        /*0004*/ 	.word	0x00000082


	//----- nvinfo : EIATTR_KPARAM_INFO
	.align		4
.L_181:
        /*0008*/ 	.byte	0x04, 0x17
        /*000a*/ 	.short	(.L_183 - .L_182)
.L_182:
        /*000c*/ 	.word	0x00000000
        /*0010*/ 	.short	0x0002
        /*0012*/ 	.short	0x0010
        /*0014*/ 	.byte	0x00, 0xf0, 0x21, 0x00


	//----- nvinfo : EIATTR_KPARAM_INFO
	.align		4
.L_183:
        /*0018*/ 	.byte	0x04, 0x17
        /*001a*/ 	.short	(.L_185 - .L_184)
.L_184:
        /*001c*/ 	.word	0x00000000
        /*0020*/ 	.short	0x0001
        /*0022*/ 	.short	0x0008
        /*0024*/ 	.byte	0x00, 0xf5, 0x21, 0x00


	//----- nvinfo : EIATTR_KPARAM_INFO
	.align		4
.L_185:
        /*0028*/ 	.byte	0x04, 0x17
        /*002a*/ 	.short	(.L_187 - .L_186)
.L_186:
        /*002c*/ 	.word	0x00000000
        /*0030*/ 	.short	0x0000
        /*0032*/ 	.short	0x0000
        /*0034*/ 	.byte	0x00, 0xf5, 0x21, 0x00


	//----- nvinfo : EIATTR_SPARSE_MMA_MASK
	.align		4
.L_187:
        /*0038*/ 	.byte	0x03, 0x50
        /*003a*/ 	.short	0x0000


	//----- nvinfo : EIATTR_MAXREG_COUNT
	.align		4
        /*003c*/ 	.byte	0x03, 0x1b
        /*003e*/ 	.short	0x00ff


	//----- nvinfo : EIATTR_MERCURY_ISA_VERSION
	.align		4
        /*0040*/ 	.byte	0x03, 0x5f
        /*0042*/ 	.short	0x0101


	//----- nvinfo : EIATTR_VRC_CTA_INIT_COUNT
	.align		4
        /*0044*/ 	.byte	0x02, 0x4a
	.zero		1
	.zero		1


	//----- nvinfo : EIATTR_EXIT_INSTR_OFFSETS
	.align		4
        /*0048*/ 	.byte	0x04, 0x1c
        /*004a*/ 	.short	(.L_189 - .L_188)


	//   ....[0]....
.L_188:
        /*004c*/ 	.word	0x00000050


	//   ....[1]....
        /*0050*/ 	.word	0x00000270


	//----- nvinfo : EIATTR_CBANK_PARAM_SIZE
	.align		4
.L_189:
        /*0054*/ 	.byte	0x03, 0x19
        /*0056*/ 	.short	0x0018


	//----- nvinfo : EIATTR_PARAM_CBANK
	.align		4
        /*0058*/ 	.byte	0x04, 0x0a
        /*005a*/ 	.short	(.L_191 - .L_190)
	.align		4
.L_190:
        /*005c*/ 	.word	index@(.nv.constant0._Z10cross_calcPdS_m)
        /*0060*/ 	.short	0x0380
        /*0062*/ 	.short	0x0018


	//----- nvinfo : EIATTR_SW_WAR
	.align		4
.L_191:
        /*0064*/ 	.byte	0x04, 0x36
        /*0066*/ 	.short	(.L_193 - .L_192)
.L_192:
        /*0068*/ 	.word	0x00000008
.L_193:


//--------------------- .nv.callgraph             --------------------------
	.section	.nv.callgraph,"",@"SHT_CUDA_CALLGRAPH"
	.align	4
	.sectionentsize	8
	.align		4
        /*0000*/ 	.word	0x00000000
	.align		4
        /*0004*/ 	.word	0xffffffff
	.align		4
        /*0008*/ 	.word	0x00000000
	.align		4
        /*000c*/ 	.word	0xfffffffe
	.align		4
        /*0010*/ 	.word	0x00000000
	.align		4
        /*0014*/ 	.word	0xfffffffd
	.align		4
        /*0018*/ 	.word	0x00000000
	.align		4
        /*001c*/ 	.word	0xfffffffc


//--------------------- .nv.constant4             --------------------------
	.section	.nv.constant4,"a",@progbits
	.align	8
	.align		8
.nv.constant4:
        /*0000*/ 	.dword	_ZN33_INTERNAL_926c061e_4_k_cu_corners4cuda3std3__45__cpo5beginE
	.align		8
        /*0008*/ 	.dword	_ZN33_INTERNAL_926c061e_4_k_cu_corners4cuda3std3__45__cpo3endE
	.align		8
        /*0010*/ 	.dword	_ZN33_INTERNAL_926c061e_4_k_cu_corners4cuda3std3__45__cpo6cbeginE
	.align		8
        /*0018*/ 	.dword	_ZN33_INTERNAL_926c061e_4_k_cu_corners4cuda3std3__45__cpo4cendE
	.align		8
        /*0020*/ 	.dword	_ZN33_INTERNAL_926c061e_4_k_cu_corners4cuda3std3__45__cpo6rbeginE
	.align		8
        /*0028*/ 	.dword	_ZN33_INTERNAL_926c061e_4_k_cu_corners4cuda3std3__45__cpo4rendE
	.align		8
        /*0030*/ 	.dword	_ZN33_INTERNAL_926c061e_4_k_cu_corners4cuda3std3__45__cpo7crbeginE
	.align		8
        /*0038*/ 	.dword	_ZN33_INTERNAL_926c061e_4_k_cu_corners4cuda3std3__45__cpo5crendE
	.align		8
        /*0040*/ 	.dword	_ZN33_INTERNAL_926c061e_4_k_cu_corners4cuda3std3__435_GLOBAL__N__926c061e_4_k_cu_corners6ignoreE
	.align		8
        /*0048*/ 	.dword	_ZN33_INTERNAL_926c061e_4_k_cu_corners4cuda3std3__419piecewise_constructE
	.align		8
        /*0050*/ 	.dword	_ZN33_INTERNAL_926c061e_4_k_cu_corners4cuda3std3__48in_placeE
	.align		8
        /*0058*/ 	.dword	_ZN33_INTERNAL_926c061e_4_k_cu_corners4cuda3std3__420unreachable_sentinelE
	.align		8
        /*0060*/ 	.dword	_ZN33_INTERNAL_926c061e_4_k_cu_corners4cuda3std3__47nulloptE
	.align		8
        /*0068*/ 	.dword	_ZN33_INTERNAL_926c061e_4_k_cu_corners4cuda3std3__48unexpectE
	.align		8
        /*0070*/ 	.dword	_ZN33_INTERNAL_926c061e_4_k_cu_corners4cuda3std6ranges3__45__cpo4swapE
	.align		8
        /*0078*/ 	.dword	_ZN33_INTERNAL_926c061e_4_k_cu_corners4cuda3std6ranges3__45__cpo9iter_moveE
	.align		8
        /*0080*/ 	.dword	_ZN33_INTERNAL_926c061e_4_k_cu_corners4cuda3std6ranges3__45__cpo5beginE
	.align		8
        /*0088*/ 	.dword	_ZN33_INTERNAL_926c061e_4_k_cu_corners4cuda3std6ranges3__45__cpo3endE
	.align		8
        /*0090*/ 	.dword	_ZN33_INTERNAL_926c061e_4_k_cu_corners4cuda3std6ranges3__45__cpo6cbeginE
	.align		8
        /*0098*/ 	.dword	_ZN33_INTERNAL_926c061e_4_k_cu_corners4cuda3std6ranges3__45__cpo4cendE
	.align		8
        /*00a0*/ 	.dword	_ZN33_INTERNAL_926c061e_4_k_cu_corners4cuda3std6ranges3__45__cpo7advanceE
	.align		8
        /*00a8*/ 	.dword	_ZN33_INTERNAL_926c061e_4_k_cu_corners4cuda3std6ranges3__45__cpo9iter_swapE
	.align		8
        /*00b0*/ 	.dword	_ZN33_INTERNAL_926c061e_4_k_cu_corners4cuda3std6ranges3__45__cpo4nextE
	.align		8
        /*00b8*/ 	.dword	_ZN33_INTERNAL_926c061e_4_k_cu_corners4cuda3std6ranges3__45__cpo4prevE
	.align		8
        /*00c0*/ 	.dword	_ZN33_INTERNAL_926c061e_4_k_cu_corners4cuda3std6ranges3__45__cpo4dataE
	.align		8
        /*00c8*/ 	.dword	_ZN33_INTERNAL_926c061e_4_k_cu_corners4cuda3std6ranges3__45__cpo5cdataE
	.align		8
        /*00d0*/ 	.dword	_ZN33_INTERNAL_926c061e_4_k_cu_corners4cuda3std6ranges3__45__cpo4sizeE
	.align		8
        /*00d8*/ 	.dword	_ZN33_INTERNAL_926c061e_4_k_cu_corners4cuda3std6ranges3__45__cpo5ssizeE
	.align		8
        /*00e0*/ 	.dword	_ZN33_INTERNAL_926c061e_4_k_cu_corners4cuda3std6ranges3__45__cpo8distanceE
	.align		8
        /*00e8*/ 	.dword	_ZN33_INTERNAL_926c061e_4_k_cu_corners6thrust24THRUST_300001_SM_1000_NS6system6detail10sequential3seqE
	.align		8
        /*00f0*/ 	.dword	_ZN33_INTERNAL_926c061e_4_k_cu_corners6thrust24THRUST_300001_SM_1000_NS12placeholders2_1E
	.align		8
        /*00f8*/ 	.dword	_ZN33_INTERNAL_926c061e_4_k_cu_corners6thrust24THRUST_300001_SM_1000_NS12placeholders2_2E
	.align		8
        /*0100*/ 	.dword	_ZN33_INTERNAL_926c061e_4_k_cu_corners6thrust24THRUST_300001_SM_1000_NS12placeholders2_3E
	.align		8
        /*0108*/ 	.dword	_ZN33_INTERNAL_926c061e_4_k_cu_corners6thrust24THRUST_300001_SM_1000_NS12placeholders2_4E
	.align		8
        /*0110*/ 	.dword	_ZN33_INTERNAL_926c061e_4_k_cu_corners6thrust24THRUST_300001_SM_1000_NS12placeholders2_5E
	.align		8
        /*0118*/ 	.dword	_ZN33_INTERNAL_926c061e_4_k_cu_corners6thrust24THRUST_300001_SM_1000_NS12placeholders2_6E
	.align		8
        /*0120*/ 	.dword	_ZN33_INTERNAL_926c061e_4_k_cu_corners6thrust24THRUST_300001_SM_1000_NS12placeholders2_7E
	.align		8
        /*0128*/ 	.dword	_ZN33_INTERNAL_926c061e_4_k_cu_corners6thrust24THRUST_300001_SM_1000_NS12placeholders2_8E
	.align		8
        /*0130*/ 	.dword	_ZN33_INTERNAL_926c061e_4_k_cu_corners6thrust24THRUST_300001_SM_1000_NS12placeholders2_9E
	.align		8
        /*0138*/ 	.dword	_ZN33_INTERNAL_926c061e_4_k_cu_corners6thrust24THRUST_300001_SM_1000_NS12placeholders3_10E


//--------------------- .text._ZN3cub18CUB_300001_SM_10006detail6reduce28DeviceReduceSingleTileKernelINS2_10policy_hubIdjN4cuda3__47maximumIvEEE10Policy1000EPdSB_iS8_ddNS5_3std3__410__identityEEEvT0_T1_T2_T3_T4_T6_ --------------------------
	.section	.text._ZN3cub18CUB_300001_SM_10006detail6reduce28DeviceReduceSingleTileKernelINS2_10policy_hubIdjN4cuda3__47maximumIvEEE10Policy1000EPdSB_iS8_ddNS5_3std3__410__identityEEEvT0_T1_T2_T3_T4_T6_,"ax",@progbits
	.align	128
        .global         _ZN3cub18CUB_300001_SM_10006detail6reduce28DeviceReduceSingleTileKernelINS2_10policy_hubIdjN4cuda3__47maximumIvEEE10Policy1000EPdSB_iS8_ddNS5_3std3__410__identityEEEvT0_T1_T2_T3_T4_T6_
        .type           _ZN3cub18CUB_300001_SM_10006detail6reduce28DeviceReduceSingleTileKernelINS2_10policy_hubIdjN4cuda3__47maximumIvEEE10Policy1000EPdSB_iS8_ddNS5_3std3__410__identityEEEvT0_T1_T2_T3_T4_T6_,@function
        .size           _ZN3cub18CUB_300001_SM_10006detail6reduce28DeviceReduceSingleTileKernelINS2_10policy_hubIdjN4cuda3__47maximumIvEEE10Policy1000EPdSB_iS8_ddNS5_3std3__410__identityEEEvT0_T1_T2_T3_T4_T6_,(.L_x_149 - _ZN3cub18CUB_300001_SM_10006detail6reduce28DeviceReduceSingleTileKernelINS2_10policy_hubIdjN4cuda3__47maximumIvEEE10Policy1000EPdSB_iS8_ddNS5_3std3__410__identityEEEvT0_T1_T2_T3_T4_T6_)
        .other          _ZN3cub18CUB_300001_SM_10006detail6reduce28DeviceReduceSingleTileKernelINS2_10policy_hubIdjN4cuda3__47maximumIvEEE10Policy1000EPdSB_iS8_ddNS5_3std3__410__identityEEEvT0_T1_T2_T3_T4_T6_,@"STO_CUDA_ENTRY STV_DEFAULT"
_ZN3cub18CUB_300001_SM_10006detail6reduce28DeviceReduceSingleTileKernelINS2_10policy_hubIdjN4cuda3__47maximumIvEEE10Policy1000EPdSB_iS8_ddNS5_3std3__410__identityEEEvT0_T1_T2_T3_T4_T6_:
.text._ZN3cub18CUB_300001_SM_10006detail6reduce28DeviceReduceSingleTileKernelINS2_10policy_hubIdjN4cuda3__47maximumIvEEE10Policy1000EPdSB_iS8_ddNS5_3std3__410__identityEEEvT0_T1_T2_T3_T4_T6_:
[----:B------:R-:W-:Y:S01]  /*0000*/  LDC R1, c[0x0][0x37c] ;  /* 0x0000df00ff017b82 */ /* 0x000fe20000000800 */
[----:B------:R-:W0:Y:S01]  /*0010*/  LDCU UR4, c[0x0][0x390] ;  /* 0x00007200ff0477ac */ /* 0x000e220008000800 */
[----:B------:R-:W1:Y:S01]  /*0020*/  LDCU.64 UR6, c[0x0][0x358] ;  /* 0x00006b00ff0677ac */ /* 0x000e620008000a00 */
[----:B0-----:R-:W-:-:S05]  /*0030*/  IMAD.U32 R4, RZ, RZ, UR4 ;  /* 0x00000004ff047e24 */ /* 0x001fca000f8e00ff */
[----:B------:R-:W-:-:S13]  /*0040*/  ISETP.NE.AND P0, PT, R4, RZ, PT ;  /* 0x000000ff0400720c */ /* 0x000fda0003f05270 */
[----:B-1----:R-:W-:Y:S05]  /*0050*/  @P0 BRA `(.L_x_0) ;  /* 0x00000000001c0947 */ /* 0x002fea0003800000 */
[----:B------:R-:W0:Y:S02]  /*0060*/  S2R R0, SR_TID.X ;  /* 0x0000000000007919 */ /* 0x000e240000002100 */
[----:B0-----:R-:W-:-:S13]  /*0070*/  ISETP.NE.AND P0, PT, R0, RZ, PT ;  /* 0x000000ff0000720c */ /* 0x001fda0003f05270 */
[----:B------:R-:W-:Y:S05]  /*0080*/  @P0 EXIT ;  /* 0x000000000000094d */ /* 0x000fea0003800000 */
[----:B------:R-:W0:Y:S08]  /*0090*/  LDC.64 R2, c[0x0][0x388] ;  /* 0x0000e200ff027b82 */ /* 0x000e300000000a00 */
[----:B------:R-:W0:Y:S02]  /*00a0*/  LDC.64 R4, c[0x0][0x398] ;  /* 0x0000e600ff047b82 */ /* 0x000e240000000a00 */
[----:B0-----:R-:W-:Y:S01]  /*00b0*/  STG.E.64 desc[UR6][R2.64], R4 ;  /* 0x0000000402007986 */ /* 0x001fe2000c101b06 */
[----:B------:R-:W-:Y:S05]  /*00c0*/  EXIT ;  /* 0x000000000000794d */ /* 0x000fea0003800000 */
.L_x_0:
[----:B------:R-:W0:Y:S01]  /*00d0*/  LDCU UR4, c[0x0][0x380] ;  /* 0x00007000ff0477ac */ /* 0x000e220008000800 */
[----:B------:R-:W-:Y:S01]  /*00e0*/  BSSY.RECONVERGENT B0, `(.L_x_1) ;  /* 0x00005b3000007945 */ /* 0x000fe20003800200 */
[----:B0-----:R-:W-:-:S09]  /*00f0*/  ULOP3.LUT UP0, URZ, UR4, 0x1f, URZ, 0xc0, !UPT ;  /* 0x0000001f04ff7892 */ /* 0x001fd2000f80c0ff */
[----:B------:R-:W-:Y:S05]  /*0100*/  BRA.U UP0, `(.L_x_2) ;  /* 0x0000002d003c7547 */ /* 0x000fea000b800000 */
[----:B------:R-:W-:-:S13]  /*0110*/  ISETP.GT.AND P0, PT, R4, 0x7ff, PT ;  /* 0x000007ff0400780c */ /* 0x000fda0003f04270 */
[----:B------:R-:W-:Y:S05]  /*0120*/  @P0 BRA `(.L_x_3) ;  /* 0x0000001400e80947 */ /* 0x000fea0003800000 */
[----:B------:R-:W0:Y:S01]  /*0130*/  S2R R3, SR_TID.X ;  /* 0x0000000000037919 */ /* 0x000e220000002100 */
[----:B------:R-:W-:Y:S01]  /*0140*/  BSSY.RECONVERGENT B1, `(.L_x_4) ;  /* 0x0000009000017945 */ /* 0x000fe20003800200 */
[----:B------:R-:W-:Y:S02]  /*0150*/  CS2R R6, SRZ ;  /* 0x0000000000067805 */ /* 0x000fe4000001ff00 */
[----:B0-----:R-:W-:Y:S01]  /*0160*/  ISETP.GE.AND P0, PT, R3, R4, PT ;  /* 0x000000040300720c */ /* 0x001fe20003f06270 */
[----:B------:R-:W-:-:S12]  /*0170*/  IMAD.MOV.U32 R5, RZ, RZ, R3 ;  /* 0x000000ffff057224 */ /* 0x000fd800078e0003 */
[----:B------:R-:W-:Y:S05]  /*0180*/  @P0 BRA `(.L_x_5) ;  /* 0x0000000000100947 */ /* 0x000fea0003800000 */
[----:B------:R-:W0:Y:S02]  /*0190*/  LDC.64 R6, c[0x0][0x380] ;  /* 0x0000e000ff067b82 */ /* 0x000e240000000a00 */
[----:B0-----:R-:W-:-:S06]  /*01a0*/  IMAD.WIDE.U32 R6, R3, 0x8, R6 ;  /* 0x0000000803067825 */ /* 0x001fcc00078e0006 */
[----:B------:R-:W5:Y:S01]  /*01b0*/  LDG.E.64.CONSTANT R6, desc[UR6][R6.64] ;  /* 0x0000000606067981 */ /* 0x000f62000c1e9b00 */
[----:B------:R-:W-:-:S07]  /*01c0*/  VIADD R5, R3, 0x100 ;  /* 0x0000010003057836 */ /* 0x000fce0000000000 */
.L_x_5:
[----:B------:R-:W-:Y:S05]  /*01d0*/  BSYNC.RECONVERGENT B1 ;  /* 0x0000000000017941 */ /* 0x000fea0003800200 */
.L_x_4:
[----:B------:R-:W-:Y:S01]  /*01e0*/  ISETP.GE.AND P0, PT, R5, R4, PT ;  /* 0x000000040500720c */ /* 0x000fe20003f06270 */
[----:B------:R-:W-:-:S12]  /*01f0*/  BSSY.RECONVERGENT B1, `(.L_x_6) ;  /* 0x00000b0000017945 */ /* 0x000fd80003800200 */
[----:B------:R-:W-:Y:S05]  /*0200*/  @P0 BRA `(.L_x_7) ;  /* 0x0000000800b80947 */ /* 0x000fea0003800000 */
[----:B------:R-:W-:Y:S01]  /*0210*/  LOP3.LUT R9, RZ, R5, RZ, 0x33, !PT ;  /* 0x00000005ff097212 */ /* 0x000fe200078e33ff */
[----:B------:R-:W-:Y:S04]  /*0220*/  BSSY.RECONVERGENT B2, `(.L_x_8) ;  /* 0x0000019000027945 */ /* 0x000fe80003800200 */
[----:B------:R-:W-:-:S05]  /*0230*/  IMAD.IADD R0, R9, 0x1, R4 ;  /* 0x0000000109007824 */ /* 0x000fca00078e0204 */
[C---:B------:R-:W-:Y:S02]  /*0240*/  LOP3.LUT R2, R0.reuse, 0x300, RZ, 0xc0, !PT ;  /* 0x0000030000027812 */ /* 0x040fe400078ec0ff */
[----:B------:R-:W-:Y:S02]  /*0250*/  ISETP.GE.U32.AND P0, PT, R0, 0x300, PT ;  /* 0x000003000000780c */ /* 0x000fe40003f06070 */
[----:B------:R-:W-:-:S13]  /*0260*/  ISETP.NE.AND P1, PT, R2, 0x300, PT ;  /* 0x000003000200780c */ /* 0x000fda0003f25270 */
[----:B------:R-:W-:Y:S05]  /*0270*/  @!P1 BRA `(.L_x_9) ;  /* 0x00000000004c9947 */ /* 0x000fea0003800000 */
[----:B------:R-:W0:Y:S01]  /*0280*/  LDC.64 R8, c[0x0][0x380] ;  /* 0x0000e000ff087b82 */ /* 0x000e220000000a00 */
[----:B------:R-:W-:-:S04]  /*0290*/  LEA.HI R0, R0, 0x1, RZ, 0x18 ;  /* 0x0000000100007811 */ /* 0x000fc800078fc0ff */
[----:B------:R-:W-:-:S05]  /*02a0*/  LOP3.LUT R0, R0, 0x3, RZ, 0xc0, !PT ;  /* 0x0000000300007812 */ /* 0x000fca00078ec0ff */
[----:B------:R-:W-:Y:S02]  /*02b0*/  IMAD.MOV R0, RZ, RZ, -R0 ;  /* 0x000000ffff007224 */ /* 0x000fe400078e0a00 */
[----:B0-----:R-:W-:-:S04]  /*02c0*/  IMAD.WIDE.U32 R8, R5, 0x8, R8 ;  /* 0x0000000805087825 */ /* 0x001fc800078e0008 */
[----:B------:R-:W-:Y:S02]  /*02d0*/  IMAD.MOV.U32 R2, RZ, RZ, R8 ;  /* 0x000000ffff027224 */ /* 0x000fe400078e0008 */
[----:B------:R-:W-:-:S07]  /*02e0*/  IMAD.MOV.U32 R11, RZ, RZ, R9 ;  /* 0x000000ffff0b7224 */ /* 0x000fce00078e0009 */
.L_x_10:
[----:B------:R-:W-:Y:S02]  /*02f0*/  IMAD.MOV.U32 R8, RZ, RZ, R2 ;  /* 0x000000ffff087224 */ /* 0x000fe400078e0002 */
[----:B------:R-:W-:-:S06]  /*0300*/  IMAD.MOV.U32 R9, RZ, RZ, R11 ;  /* 0x000000ffff097224 */ /* 0x000fcc00078e000b */
[----:B------:R-:W2:Y:S01]  /*0310*/  LDG.E.64.CONSTANT R8, desc[UR6][R8.64] ;  /* 0x0000000608087981 */ /* 0x000ea2000c1e9b00 */
[----:B------:R-:W-:Y:S01]  /*0320*/  VIADD R0, R0, 0x1 ;  /* 0x0000000100007836 */ /* 0x000fe20000000000 */
[----:B------:R-:W-:Y:S01]  /*0330*/  IADD3 R2, P3, PT, R2, 0x800, RZ ;  /* 0x0000080002027810 */ /* 0x000fe20007f7e0ff */
[----:B------:R-:W-:-:S03]  /*0340*/  VIADD R5, R5, 0x100 ;  /* 0x0000010005057836 */ /* 0x000fc60000000000 */
[----:B------:R-:W-:Y:S01]  /*0350*/  ISETP.NE.AND P2, PT, R0, RZ, PT ;  /* 0x000000ff0000720c */ /* 0x000fe20003f45270 */
[----:B------:R-:W-:Y:S01]  /*0360*/  IMAD.X R11, RZ, RZ, R11, P3 ;  /* 0x000000ffff0b7224 */ /* 0x000fe200018e060b */
[----:B--2--5:R-:W-:-:S06]  /*0370*/  DSETP.GEU.AND P1, PT, R6, R8, PT ;  /* 0x000000080600722a */ /* 0x024fcc0003f2e000 */
[----:B------:R-:W-:Y:S02]  /*0380*/  FSEL R6, R8, R6, !P1 ;  /* 0x0000000608067208 */ /* 0x000fe40004800000 */
[----:B------:R-:W-:-:S03]  /*0390*/  FSEL R7, R9, R7, !P1 ;  /* 0x0000000709077208 */ /* 0x000fc60004800000 */
[----:B------:R-:W-:Y:S05]  /*03a0*/  @P2 BRA `(.L_x_10) ;  /* 0xfffffffc00d02947 */ /* 0x000fea000383ffff */
.L_x_9:
[----:B------:R-:W-:Y:S05]  /*03b0*/  BSYNC.RECONVERGENT B2 ;  /* 0x0000000000027941 */ /* 0x000fea0003800200 */
.L_x_8:
[----:B------:R-:W-:Y:S05]  /*03c0*/  @!P0 BRA `(.L_x_7) ;  /* 0x0000000800488947 */ /* 0x000fea0003800000 */
[----:B------:R-:W-:Y:S01]  /*03d0*/  IMAD.IADD R0, R4, 0x1, -R5 ;  /* 0x0000000104007824 */ /* 0x000fe200078e0a05 */
[----:B------:R-:W-:Y:S01]  /*03e0*/  BSSY.RECONVERGENT B2, `(.L_x_11) ;  /* 0x0000051000027945 */ /* 0x000fe20003800200 */
[----:B------:R-:W-:-:S03]  /*03f0*/  PLOP3.LUT P0, PT, PT, PT, PT, 0x80, 0x8 ;  /* 0x000000000008781c */ /* 0x000fc60003f0f070 */
[----:B------:R-:W-:-:S13]  /*0400*/  ISETP.GT.AND P1, PT, R0, 0xc00, PT ;  /* 0x00000c000000780c */ /* 0x000fda0003f24270 */
[----:B------:R-:W-:Y:S05]  /*0410*/  @!P1 BRA `(.L_x_12) ;  /* 0x0000000400349947 */ /* 0x000fea0003800000 */
[----:B------:R-:W0:Y:S01]  /*0420*/  LDC.64 R8, c[0x0][0x380] ;  /* 0x0000e000ff087b82 */ /* 0x000e220000000a00 */
[----:B------:R-:W-:Y:S01]  /*0430*/  PLOP3.LUT P0, PT, PT, PT, PT, 0x8, 0x80 ;  /* 0x000000000080781c */ /* 0x000fe20003f0e170 */
[----:B------:R-:W-:-:S12]  /*0440*/  VIADD R0, R4, 0xfffff400 ;  /* 0xfffff40004007836 */ /* 0x000fd80000000000 */
.L_x_13:
[----:B0-----:R-:W-:-:S05]  /*0450*/  IMAD.WIDE R30, R5, 0x8, R8 ;  /* 0x00000008051e7825 */ /* 0x001fca00078e0208 */
[----:B------:R-:W2:Y:S04]  /*0460*/  LDG.E.64.CONSTANT R10, desc[UR6][R30.64] ;  /* 0x000000061e0a7981 */ /* 0x000ea8000c1e9b00 */
[----:B------:R-:W3:Y:S04]  /*0470*/  LDG.E.64.CONSTANT R12, desc[UR6][R30.64+0x800] ;  /* 0x000800061e0c7981 */ /* 0x000ee8000c1e9b00 */
[----:B------:R-:W4:Y:S01]  /*0480*/  LDG.E.64.CONSTANT R14, desc[UR6][R30.64+0x1000] ;  /* 0x001000061e0e7981 */ /* 0x000f22000c1e9b00 */
[----:B------:R-:W-:-:S03]  /*0490*/  VIADD R39, R5, 0x400 ;  /* 0x0000040005277836 */ /* 0x000fc60000000000 */
[----:B------:R-:W4:Y:S01]  /*04a0*/  LDG.E.64.CONSTANT R16, desc[UR6][R30.64+0x1800] ;  /* 0x001800061e107981 */ /* 0x000f22000c1e9b00 */
[----:B------:R-:W-:-:S05]  /*04b0*/  IMAD.WIDE R38, R39, 0x8, R8 ;  /* 0x0000000827267825 */ /* 0x000fca00078e0208 */
[----:B------:R-:W4:Y:S04]  /*04c0*/  LDG.E.64.CONSTANT R18, desc[UR6][R38.64] ;  /* 0x0000000626127981 */ /* 0x000f28000c1e9b00 */
[----:B------:R-:W4:Y:S04]  /*04d0*/  LDG.E.64.CONSTANT R20, desc[UR6][R38.64+0x800] ;  /* 0x0008000626147981 */ /* 0x000f28000c1e9b00 */
        /* <DEDUP_REMOVED lines=12> */
[----:B------:R-:W4:Y:S04]  /*05a0*/  LDG.E.64.CONSTANT R38, desc[UR6][R44.64+0x1000] ;  /* 0x001000062c267981 */ /* 0x000f28000c1e9b00 */
[----:B------:R-:W4:Y:S01]  /*05b0*/  LDG.E.64.CONSTANT R40, desc[UR6][R44.64+0x1800] ;  /* 0x001800062c287981 */ /* 0x000f22000c1e9b00 */
[----:B------:R-:W-:-:S05]  /*05c0*/  VIADD R5, R5, 0x1000 ;  /* 0x0000100005057836 */ /* 0x000fca0000000000 */
[----:B------:R-:W-:Y:S01]  /*05d0*/  ISETP.GE.AND P2, PT, R5, R0, PT ;  /* 0x000000000500720c */ /* 0x000fe20003f46270 */
[----:B--2--5:R-:W-:-:S06]  /*05e0*/  DSETP.GEU.AND P1, PT, R6, R10, PT ;  /* 0x0000000a0600722a */ /* 0x024fcc0003f2e000 */
[----:B------:R-:W-:Y:S02]  /*05f0*/  FSEL R6, R10, R6, !P1 ;  /* 0x000000060a067208 */ /* 0x000fe40004800000 */
[----:B------:R-:W-:-:S06]  /*0600*/  FSEL R7, R11, R7, !P1 ;  /* 0x000000070b077208 */ /* 0x000fcc0004800000 */
[----:B---3--:R-:W-:-:S06]  /*0610*/  DSETP.GEU.AND P1, PT, R6, R12, PT ;  /* 0x0000000c0600722a */ /* 0x008fcc0003f2e000 */
[----:B------:R-:W-:Y:S02]  /*0620*/  FSEL R6, R12, R6, !P1 ;  /* 0x000000060c067208 */ /* 0x000fe40004800000 */
[----:B------:R-:W-:-:S06]  /*0630*/  FSEL R7, R13, R7, !P1 ;  /* 0x000000070d077208 */ /* 0x000fcc0004800000 */
[----:B----4-:R-:W-:-:S06]  /*0640*/  DSETP.GEU.AND P1, PT, R6, R14, PT ;  /* 0x0000000e0600722a */ /* 0x010fcc0003f2e000 */
[----:B------:R-:W-:Y:S02]  /*0650*/  FSEL R6, R14, R6, !P1 ;  /* 0x000000060e067208 */ /* 0x000fe40004800000 */
[----:B------:R-:W-:-:S06]  /*0660*/  FSEL R7, R15, R7, !P1 ;  /* 0x000000070f077208 */ /* 0x000fcc0004800000 */
[----:B------:R-:W-:-:S06]  /*0670*/  DSETP.GEU.AND P1, PT, R6, R16, PT ;  /* 0x000000100600722a */ /* 0x000fcc0003f2e000 */
        /* <DEDUP_REMOVED lines=37> */
[----:B------:R-:W-:Y:S01]  /*08d0*/  FSEL R7, R41, R7, !P1 ;  /* 0x0000000729077208 */ /* 0x000fe20004800000 */
[----:B------:R-:W-:Y:S06]  /*08e0*/  @!P2 BRA `(.L_x_13) ;  /* 0xfffffff800d8a947 */ /* 0x000fec000383ffff */
.L_x_12:
[----:B------:R-:W-:Y:S05]  /*08f0*/  BSYNC.RECONVERGENT B2 ;  /* 0x0000000000027941 */ /* 0x000fea0003800200 */
.L_x_11:
[----:B------:R-:W-:Y:S01]  /*0900*/  IMAD.IADD R0, R4, 0x1, -R5 ;  /* 0x0000000104007824 */ /* 0x000fe200078e0a05 */
[----:B------:R-:W-:Y:S04]  /*0910*/  BSSY.RECONVERGENT B2, `(.L_x_14) ;  /* 0x0000029000027945 */ /* 0x000fe80003800200 */
[----:B------:R-:W-:-:S13]  /*0920*/  ISETP.GT.AND P1, PT, R0, 0x400, PT ;  /* 0x000004000000780c */ /* 0x000fda0003f24270 */
[----:B------:R-:W-:Y:S05]  /*0930*/  @!P1 BRA `(.L_x_15) ;  /* 0x0000000000989947 */ /* 0x000fea0003800000 */
[----:B------:R-:W0:Y:S02]  /*0940*/  LDC.64 R18, c[0x0][0x380] ;  /* 0x0000e000ff127b82 */ /* 0x000e240000000a00 */
        /* <DEDUP_REMOVED lines=11> */
[----:B------:R-:W-:Y:S01]  /*0a00*/  VIADD R5, R5, 0x800 ;  /* 0x0000080005057836 */ /* 0x000fe20000000000 */
        /* <DEDUP_REMOVED lines=20> */
[----:B------:R-:W-:Y:S02]  /*0b50*/  FSEL R7, R25, R7, !P0 ;  /* 0x0000000719077208 */ /* 0x000fe40004000000 */
[----:B------:R-:W-:-:S04]  /*0b60*/  PLOP3.LUT P0, PT, PT, PT, PT, 0x8, 0x80 ;  /* 0x000000000080781c */ /* 0x000fc80003f0e170 */
[----:B------:R-:W-:-:S06]  /*0b70*/  DSETP.GEU.AND P1, PT, R6, R26, PT ;  /* 0x0000001a0600722a */ /* 0x000fcc0003f2e000 */
[----:B------:R-:W-:Y:S02]  /*0b80*/  FSEL R6, R26, R6, !P1 ;  /* 0x000000061a067208 */ /* 0x000fe40004800000 */
[----:B------:R-:W-:-:S07]  /*0b90*/  FSEL R7, R27, R7, !P1 ;  /* 0x000000071b077208 */ /* 0x000fce0004800000 */
.L_x_15:
[----:B------:R-:W-:Y:S05]  /*0ba0*/  BSYNC.RECONVERGENT B2 ;  /* 0x0000000000027941 */ /* 0x000fea0003800200 */
.L_x_14:
[----:B------:R-:W-:-:S13]  /*0bb0*/  ISETP.LT.OR P0, PT, R5, R4, P0 ;  /* 0x000000040500720c */ /* 0x000fda0000701670 */
[----:B------:R-:W-:Y:S05]  /*0bc0*/  @!P0 BRA `(.L_x_7) ;  /* 0x0000000000488947 */ /* 0x000fea0003800000 */
[----:B------:R-:W0:Y:S02]  /*0bd0*/  LDC.64 R8, c[0x0][0x380] ;  /* 0x0000e000ff087b82 */ /* 0x000e240000000a00 */
[----:B0-----:R-:W-:-:S05]  /*0be0*/  IMAD.WIDE R8, R5, 0x8, R8 ;  /* 0x0000000805087825 */ /* 0x001fca00078e0208 */
[----:B------:R-:W2:Y:S04]  /*0bf0*/  LDG.E.64.CONSTANT R10, desc[UR6][R8.64] ;  /* 0x00000006080a7981 */ /* 0x000ea8000c1e9b00 */
[----:B------:R-:W3:Y:S04]  /*0c00*/  LDG.E.64.CONSTANT R12, desc[UR6][R8.64+0x800] ;  /* 0x00080006080c7981 */ /* 0x000ee8000c1e9b00 */
[----:B------:R-:W4:Y:S04]  /*0c10*/  LDG.E.64.CONSTANT R14, desc[UR6][R8.64+0x1000] ;  /* 0x00100006080e7981 */ /* 0x000f28000c1e9b00 */
[----:B------:R-:W4:Y:S01]  /*0c20*/  LDG.E.64.CONSTANT R16, desc[UR6][R8.64+0x1800] ;  /* 0x0018000608107981 */ /* 0x000f22000c1e9b00 */
        /* <DEDUP_REMOVED lines=11> */
[----:B------:R-:W-:-:S07]  /*0ce0*/  FSEL R7, R17, R7, !P0 ;  /* 0x0000000711077208 */ /* 0x000fce0004000000 */
.L_x_7:
[----:B------:R-:W-:Y:S05]  /*0cf0*/  BSYNC.RECONVERGENT B1 ;  /* 0x0000000000017941 */ /* 0x000fea0003800200 */
.L_x_6:
[----:B------:R-:W-:-:S13]  /*0d00*/  ISETP.GE.AND P0, PT, R4, 0x100, PT ;  /* 0x000001000400780c */ /* 0x000fda0003f06270 */
[----:B------:R-:W-:Y:S05]  /*0d10*/  @!P0 BRA `(.L_x_16) ;  /* 0x00000004003c8947 */ /* 0x000fea0003800000 */
[----:B------:R-:W0:Y:S01]  /*0d20*/  S2R R8, SR_LANEID ;  /* 0x0000000000087919 */ /* 0x000e220000000000 */
[----:B-----5:R-:W-:Y:S04]  /*0d30*/  SHFL.DOWN PT, R4, R6, 0x1, 0x1f ;  /* 0x08201f0006047f89 */ /* 0x020fe800000e0000 */
[----:B------:R-:W1:Y:S02]  /*0d40*/  SHFL.DOWN PT, R5, R7, 0x1, 0x1f ;  /* 0x08201f0007057f89 */ /* 0x000e6400000e0000 */
[----:B-1----:R-:W-:Y:S01]  /*0d50*/  DSETP.GEU.AND P1, PT, R6, R4, PT ;  /* 0x000000040600722a */ /* 0x002fe20003f2e000 */
[C---:B0-----:R-:W-:Y:S02]  /*0d60*/  ISETP.GT.AND P0, PT, R8.reuse, 0x1e, PT ;  /* 0x0000001e0800780c */ /* 0x041fe40003f04270 */
[----:B------:R-:W-:-:S03]  /*0d70*/  ISETP.NE.AND P2, PT, R8, RZ, PT ;  /* 0x000000ff0800720c */ /* 0x000fc60003f45270 */
[----:B------:R-:W-:Y:S02]  /*0d80*/  FSEL R9, R4, R6, !P1 ;  /* 0x0000000604097208 */ /* 0x000fe40004800000 */
[----:B------:R-:W-:Y:S02]  /*0d90*/  FSEL R5, R5, R7, !P1 ;  /* 0x0000000705057208 */ /* 0x000fe40004800000 */
[----:B------:R-:W-:Y:S02]  /*0da0*/  FSEL R6, R6, R9, P0 ;  /* 0x0000000906067208 */ /* 0x000fe40000000000 */
[----:B------:R-:W-:Y:S02]  /*0db0*/  FSEL R11, R7, R5, P0 ;  /* 0x00000005070b7208 */ /* 0x000fe40000000000 */
[----:B------:R-:W-:Y:S01]  /*0dc0*/  ISETP.GT.AND P0, PT, R8, 0x1d, PT ;  /* 0x0000001d0800780c */ /* 0x000fe20003f04270 */
[----:B------:R-:W-:Y:S01]  /*0dd0*/  SHFL.DOWN PT, R4, R6, 0x2, 0x1f ;  /* 0x08401f0006047f89 */ /* 0x000fe200000e0000 */
[----:B------:R-:W-:Y:S01]  /*0de0*/  @!P2 MOV R2, 0x400 ;  /* 0x000004000002a802 */ /* 0x000fe20000000f00 */
[----:B------:R-:W-:Y:S01]  /*0df0*/  IMAD.MOV.U32 R7, RZ, RZ, R11 ;  /* 0x000000ffff077224 */ /* 0x000fe200078e000b */
[----:B------:R-:W-:Y:S01]  /*0e00*/  @!P2 SHF.R.U32.HI R0, RZ, 0x2, R3 ;  /* 0x00000002ff00a819 */ /* 0x000fe20000011603 */
[----:B------:R-:W0:Y:S03]  /*0e10*/  SHFL.DOWN PT, R5, R11, 0x2, 0x1f ;  /* 0x08401f000b057f89 */ /* 0x000e2600000e0000 */
[----:B------:R-:W-:Y:S01]  /*0e20*/  @!P2 LOP3.LUT R0, R0, 0xf8, RZ, 0xc0, !PT ;  /* 0x000000f80000a812 */ /* 0x000fe200078ec0ff */
[----:B------:R-:W1:Y:S01]  /*0e30*/  @!P2 S2R R9, SR_CgaCtaId ;  /* 0x000000000009a919 */ /* 0x000e620000008800 */
[----:B0-----:R-:W-:-:S06]  /*0e40*/  DSETP.GEU.AND P1, PT, R6, R4, PT ;  /* 0x000000040600722a */ /* 0x001fcc0003f2e000 */
[----:B------:R-:W-:Y:S02]  /*0e50*/  @!P0 FSEL R6, R4, R6, !P1 ;  /* 0x0000000604068208 */ /* 0x000fe40004800000 */
[----:B------:R-:W-:Y:S02]  /*0e60*/  @!P0 FSEL R11, R5, R11, !P1 ;  /* 0x0000000b050b8208 */ /* 0x000fe40004800000 */
[----:B------:R-:W-:Y:S01]  /*0e70*/  ISETP.GT.AND P0, PT, R8, 0x1b, PT ;  /* 0x0000001b0800780c */ /* 0x000fe20003f04270 */
[----:B------:R-:W-:Y:S02]  /*0e80*/  SHFL.DOWN PT, R4, R6, 0x4, 0x1f ;  /* 0x08801f0006047f89 */ /* 0x000fe400000e0000 */
[----:B------:R-:W-:Y:S02]  /*0e90*/  IMAD.MOV.U32 R7, RZ, RZ, R11 ;  /* 0x000000ffff077224 */ /* 0x000fe400078e000b */
[----:B------:R-:W0:Y:S04]  /*0ea0*/  SHFL.DOWN PT, R5, R11, 0x4, 0x1f ;  /* 0x08801f000b057f89 */ /* 0x000e2800000e0000 */
        /* <DEDUP_REMOVED lines=14> */
[----:B0-----:R-:W-:Y:S01]  /*0f90*/  DSETP.GEU.AND P0, PT, R6, R4, PT ;  /* 0x000000040600722a */ /* 0x001fe20003f0e000 */
[----:B-1----:R-:W-:-:S05]  /*0fa0*/  @!P2 LEA R7, R9, R2, 0x18 ;  /* 0x000000020907a211 */ /* 0x002fca00078ec0ff */
[----:B------:R-:W-:Y:S01]  /*0fb0*/  FSEL R4, R4, R6, !P0 ;  /* 0x0000000604047208 */ /* 0x000fe20004000000 */
[----:B------:R-:W-:Y:S01]  /*0fc0*/  @!P2 IMAD.IADD R9, R0, 0x1, R7 ;  /* 0x000000010009a824 */ /* 0x000fe200078e0207 */
[----:B------:R-:W-:Y:S02]  /*0fd0*/  FSEL R5, R5, R11, !P0 ;  /* 0x0000000b05057208 */ /* 0x000fe40004000000 */
[----:B------:R-:W-:Y:S02]  /*0fe0*/  ISETP.NE.AND P0, PT, R3, RZ, PT ;  /* 0x000000ff0300720c */ /* 0x000fe40003f05270 */
[----:B------:R-:W-:Y:S01]  /*0ff0*/  FSEL R6, R6, R4, P1 ;  /* 0x0000000406067208 */ /* 0x000fe20000800000 */
[----:B------:R3:W-:Y:S01]  /*1000*/  @!P2 STS.64 [R9+0x8], R4 ;  /* 0x000008040900a388 */ /* 0x0007e20000000a00 */
[----:B------:R-:W-:Y:S01]  /*1010*/  FSEL R7, R11, R5, P1 ;  /* 0x000000050b077208 */ /* 0x000fe20000800000 */
[----:B------:R-:W-:Y:S08]  /*1020*/  BAR.SYNC.DEFER_BLOCKING 0x0 ;  /* 0x0000000000007b1d */ /* 0x000ff00000010000 */
[----:B------:R-:W-:Y:S05]  /*1030*/  @P0 BRA `(.L_x_17) ;  /* 0x0000004800f40947 */ /* 0x000fea0003800000 */
[----:B------:R-:W0:Y:S01]  /*1040*/  S2UR UR5, SR_CgaCtaId ;  /* 0x00000000000579c3 */ /* 0x000e220000008800 */
[----:B------:R-:W-:Y:S02]  /*1050*/  UMOV UR4, 0x400 ;  /* 0x0000040000047882 */ /* 0x000fe40000000000 */
[----:B0-----:R-:W-:-:S09]  /*1060*/  ULEA UR4, UR5, UR4, 0x18 ;  /* 0x0000000405047291 */ /* 0x001fd2000f8ec0ff */
[----:B---3--:R-:W0:Y:S04]  /*1070*/  LDS.128 R8, [UR4+0x10] ;  /* 0x00001004ff087984 */ /* 0x008e280008000c00 */
[----:B------:R-:W1:Y:S01]  /*1080*/  LDS.128 R12, [UR4+0x20] ;  /* 0x00002004ff0c7984 */ /* 0x000e620008000c00 */
[----:B0-----:R-:W-:-:S06]  /*1090*/  DSETP.GEU.AND P1, PT, R6, R8, PT ;  /* 0x000000080600722a */ /* 0x001fcc0003f2e000 */
[----:B------:R-:W-:Y:S02]  /*10a0*/  FSEL R2, R8, R6, !P1 ;  /* 0x0000000608027208 */ /* 0x000fe40004800000 */
[----:B------:R-:W-:Y:S02]  /*10b0*/  FSEL R3, R9, R7, !P1 ;  /* 0x0000000709037208 */ /* 0x000fe40004800000 */
[----:B------:R-:W0:Y:S04]  /*10c0*/  LDS.128 R4, [UR4+0x30] ;  /* 0x00003004ff047984 */ /* 0x000e280008000c00 */
[----:B------:R-:W-:-:S06]  /*10d0*/  DSETP.GEU.AND P1, PT, R2, R10, PT ;  /* 0x0000000a0200722a */ /* 0x000fcc0003f2e000 */
[----:B------:R-:W-:Y:S02]  /*10e0*/  FSEL R2, R10, R2, !P1 ;  /* 0x000000020a027208 */ /* 0x000fe40004800000 */
[----:B------:R-:W-:-:S06]  /*10f0*/  FSEL R3, R11, R3, !P1 ;  /* 0x000000030b037208 */ /* 0x000fcc0004800000 */
[----:B-1----:R-:W-:-:S06]  /*1100*/  DSETP.GEU.AND P1, PT, R2, R12, PT ;  /* 0x0000000c0200722a */ /* 0x002fcc0003f2e000 */
[----:B------:R-:W-:Y:S02]  /*1110*/  FSEL R8, R12, R2, !P1 ;  /* 0x000000020c087208 */ /* 0x000fe40004800000 */
[----:B------:R-:W-:Y:S02]  /*1120*/  FSEL R9, R13, R3, !P1 ;  /* 0x000000030d097208 */ /* 0x000fe40004800000 */
[----:B------:R-:W1:Y:S04]  /*1130*/  LDS.64 R2, [UR4+0x40] ;  /* 0x00004004ff027984 */ /* 0x000e680008000a00 */
[----:B------:R-:W-:-:S06]  /*1140*/  DSETP.GEU.AND P1, PT, R8, R14, PT ;  /* 0x0000000e0800722a */ /* 0x000fcc0003f2e000 */
[----:B------:R-:W-:Y:S02]  /*1150*/  FSEL R8, R14, R8, !P1 ;  /* 0x000000080e087208 */ /* 0x000fe40004800000 */
[----:B------:R-:W-:-:S06]  /*1160*/  FSEL R9, R15, R9, !P1 ;  /* 0x000000090f097208 */ /* 0x000fcc0004800000 */
[----:B0-----:R-:W-:-:S06]  /*1170*/  DSETP.GEU.AND P1, PT, R8, R4, PT ;  /* 0x000000040800722a */ /* 0x001fcc0003f2e000 */
[----:B------:R-:W-:Y:S02]  /*1180*/  FSEL R4, R4, R8, !P1 ;  /* 0x0000000804047208 */ /* 0x000fe40004800000 */
[----:B------:R-:W-:-:S06]  /*1190*/  FSEL R5, R5, R9, !P1 ;  /* 0x0000000905057208 */ /* 0x000fcc0004800000 */
[----:B------:R-:W-:-:S06]  /*11a0*/  DSETP.GEU.AND P1, PT, R4, R6, PT ;  /* 0x000000060400722a */ /* 0x000fcc0003f2e000 */
[----:B------:R-:W-:Y:S02]  /*11b0*/  FSEL R4, R6, R4, !P1 ;  /* 0x0000000406047208 */ /* 0x000fe40004800000 */
[----:B------:R-:W-:-:S06]  /*11c0*/  FSEL R5, R7, R5, !P1 ;  /* 0x0000000507057208 */ /* 0x000fcc0004800000 */
[----:B-1----:R-:W-:-:S06]  /*11d0*/  DSETP.GEU.AND P1, PT, R4, R2, PT ;  /* 0x000000020400722a */ /* 0x002fcc0003f2e000 */
[----:B------:R-:W-:Y:S02]  /*11e0*/  FSEL R6, R2, R4, !P1 ;  /* 0x0000000402067208 */ /* 0x000fe40004800000 */
[----:B------:R-:W-:Y:S01]  /*11f0*/  FSEL R7, R3, R5, !P1 ;  /* 0x0000000503077208 */ /* 0x000fe20004800000 */
[----:B------:R-:W-:Y:S06]  /*1200*/  BRA `(.L_x_17) ;  /* 0x0000004800807947 */ /* 0x000fec0003800000 */
.L_x_16:
[----:B------:R-:W-:Y:S01]  /*1210*/  LOP3.LUT R0, R3, 0x3e0, RZ, 0xc0, !PT ;  /* 0x000003e003007812 */ /* 0x000fe200078ec0ff */
[----:B------:R-:W0:Y:S03]  /*1220*/  S2R R10, SR_LANEID ;  /* 0x00000000000a7919 */ /* 0x000e260000000000 */
[----:B------:R-:W-:Y:S01]  /*1230*/  LOP3.LUT R9, RZ, R0, RZ, 0x33, !PT ;  /* 0x00000000ff097212 */ /* 0x000fe200078e33ff */
[----:B------:R-:W-:-:S04]  /*1240*/  VIADD R5, R0, 0x20 ;  /* 0x0000002000057836 */ /* 0x000fc80000000000 */
[----:B------:R-:W-:Y:S01]  /*1250*/  IMAD.IADD R9, R9, 0x1, R4 ;  /* 0x0000000109097824 */ /* 0x000fe200078e0204 */
[----:B------:R-:W-:-:S04]  /*1260*/  ISETP.GT.AND P0, PT, R5, R4, PT ;  /* 0x000000040500720c */ /* 0x000fc80003f04270 */
[----:B------:R-:W-:-:S05]  /*1270*/  SEL R5, R9, 0x1f, P0 ;  /* 0x0000001f09057807 */ /* 0x000fca0000000000 */
[----:B-----5:R-:W-:Y:S04]  /*1280*/  SHFL.DOWN PT, R8, R6, 0x1, R5 ;  /* 0x0820000006087989 */ /* 0x020fe800000e0005 */
[----:B------:R-:W1:Y:S01]  /*1290*/  SHFL.DOWN PT, R9, R7, 0x1, R5 ;  /* 0x0820000007097989 */ /* 0x000e6200000e0005 */
[C---:B0-----:R-:W-:Y:S01]  /*12a0*/  ISETP.GE.AND P0, PT, R10.reuse, R5, PT ;  /* 0x000000050a00720c */ /* 0x041fe20003f06270 */
[----:B------:R-:W-:Y:S01]  /*12b0*/  VIADD R0, R10, 0x2 ;  /* 0x000000020a007836 */ /* 0x000fe20000000000 */
[----:B-1----:R-:W-:-:S06]  /*12c0*/  DSETP.GEU.AND P1, PT, R6, R8, PT ;  /* 0x000000080600722a */ /* 0x002fcc0003f2e000 */
[-C--:B------:R-:W-:Y:S02]  /*12d0*/  FSEL R11, R8, R6.reuse, !P1 ;  /* 0x00000006080b7208 */ /* 0x080fe40004800000 */
[-C--:B------:R-:W-:Y:S02]  /*12e0*/  FSEL R9, R9, R7.reuse, !P1 ;  /* 0x0000000709097208 */ /* 0x080fe40004800000 */
[----:B------:R-:W-:Y:S02]  /*12f0*/  FSEL R2, R11, R6, !P0 ;  /* 0x000000060b027208 */ /* 0x000fe40004000000 */
[----:B------:R-:W-:Y:S02]  /*1300*/  FSEL R11, R9, R7, !P0 ;  /* 0x00000007090b7208 */ /* 0x000fe40004000000 */
[----:B------:R-:W-:Y:S01]  /*1310*/  ISETP.GT.AND P0, PT, R0, R5, PT ;  /* 0x000000050000720c */ /* 0x000fe20003f04270 */
[----:B------:R-:W-:Y:S01]  /*1320*/  SHFL.DOWN PT, R8, R2, 0x2, R5 ;  /* 0x0840000002087989 */ /* 0x000fe200000e0005 */
[----:B------:R-:W-:-:S02]  /*1330*/  IMAD.MOV.U32 R6, RZ, RZ, R2 ;  /* 0x000000ffff067224 */ /* 0x000fc400078e0002 */
[----:B------:R-:W-:Y:S01]  /*1340*/  IMAD.MOV.U32 R7, RZ, RZ, R11 ;  /* 0x000000ffff077224 */ /* 0x000fe200078e000b */
[----:B------:R-:W0:Y:S01]  /*1350*/  SHFL.DOWN PT, R9, R11, 0x2, R5 ;  /* 0x084000000b097989 */ /* 0x000e2200000e0005 */
[----:B------:R-:W-:-:S04]  /*1360*/  VIADD R0, R10, 0x4 ;  /* 0x000000040a007836 */ /* 0x000fc80000000000 */
[----:B0-----:R-:W-:-:S06]  /*1370*/  DSETP.GEU.AND P1, PT, R6, R8, PT ;  /* 0x000000080600722a */ /* 0x001fcc0003f2e000 */
[----:B------:R-:W-:Y:S02]  /*1380*/  @!P0 FSEL R2, R8, R2, !P1 ;  /* 0x0000000208028208 */ /* 0x000fe40004800000 */
[----:B------:R-:W-:Y:S02]  /*1390*/  @!P0 FSEL R11, R9, R11, !P1 ;  /* 0x0000000b090b8208 */ /* 0x000fe40004800000 */
[----:B------:R-:W-:Y:S01]  /*13a0*/  ISETP.GT.AND P0, PT, R0, R5, PT ;  /* 0x000000050000720c */ /* 0x000fe20003f04270 */
[----:B------:R-:W-:Y:S01]  /*13b0*/  SHFL.DOWN PT, R6, R2, 0x4, R5 ;  /* 0x0880000002067989 */ /* 0x000fe200000e0005 */
[----:B------:R-:W-:Y:S02]  /*13c0*/  IMAD.MOV.U32 R8, RZ, RZ, R2 ;  /* 0x000000ffff087224 */ /* 0x000fe400078e0002 */
        /* <DEDUP_REMOVED lines=8> */
[----:B------:R-:W-:Y:S01]  /*1450*/  IMAD.MOV.U32 R8, RZ, RZ, R2 ;  /* 0x000000ffff087224 */ /* 0x000fe200078e0002 */
[C---:B------:R-:W-:Y:S01]  /*1460*/  ISETP.NE.AND P0, PT, R10.reuse, RZ, PT ;  /* 0x000000ff0a00720c */ /* 0x040fe20003f05270 */
[----:B------:R-:W-:Y:S01]  /*1470*/  IMAD.MOV.U32 R9, RZ, RZ, R11 ;  /* 0x000000ffff097224 */ /* 0x000fe200078e000b */
[----:B------:R-:W0:Y:S01]  /*1480*/  SHFL.DOWN PT, R7, R11, 0x8, R5 ;  /* 0x090000000b077989 */ /* 0x000e2200000e0005 */
[----:B------:R-:W-:-:S10]  /*1490*/  VIADD R0, R10, 0x10 ;  /* 0x000000100a007836 */ /* 0x000fd40000000000 */
[----:B------:R-:W1:Y:S01]  /*14a0*/  @!P0 S2R R13, SR_CgaCtaId ;  /* 0x00000000000d8919 */ /* 0x000e620000008800 */
[----:B0-----:R-:W-:-:S06]  /*14b0*/  DSETP.GEU.AND P2, PT, R8, R6, PT ;  /* 0x000000060800722a */ /* 0x001fcc0003f4e000 */
[----:B------:R-:W-:Y:S02]  /*14c0*/  @!P1 FSEL R2, R6, R2, !P2 ;  /* 0x0000000206029208 */ /* 0x000fe40005000000 */
[----:B------:R-:W-:Y:S02]  /*14d0*/  @!P1 FSEL R11, R7, R11, !P2 ;  /* 0x0000000b070b9208 */ /* 0x000fe40005000000 */
[----:B------:R-:W-:Y:S01]  /*14e0*/  ISETP.GT.AND P1, PT, R0, R5, PT ;  /* 0x000000050000720c */ /* 0x000fe20003f24270 */
[----:B------:R-:W-:Y:S01]  /*14f0*/  SHFL.DOWN PT, R6, R2, 0x10, R5 ;  /* 0x0a00000002067989 */ /* 0x000fe200000e0005 */
[----:B------:R-:W-:Y:S01]  /*1500*/  IMAD.MOV.U32 R8, RZ, RZ, R2 ;  /* 0x000000ffff087224 */ /* 0x000fe200078e0002 */
[----:B------:R-:W-:Y:S01]  /*1510*/  @!P0 SHF.R.U32.HI R0, RZ, 0x2, R3 ;  /* 0x00000002ff008819 */ /* 0x000fe20000011603 */
[----:B------:R-:W-:Y:S01]  /*1520*/  IMAD.MOV.U32 R9, RZ, RZ, R11 ;  /* 0x000000ffff097224 */ /* 0x000fe200078e000b */
[----:B------:R-:W0:Y:S02]  /*1530*/  SHFL.DOWN PT, R7, R11, 0x10, R5 ;  /* 0x0a0000000b077989 */ /* 0x000e2400000e0005 */
[----:B------:R-:W-:-:S03]  /*1540*/  @!P0 LOP3.LUT R0, R0, 0xf8, RZ, 0xc0, !PT ;  /* 0x000000f800008812 */ /* 0x000fc600078ec0ff */
[----:B0-----:R-:W-:Y:S01]  /*1550*/  DSETP.GEU.AND P2, PT, R8, R6, PT ;  /* 0x000000060800722a */ /* 0x001fe20003f4e000 */
[----:B------:R-:W-:-:S04]  /*1560*/  @!P0 MOV R8, 0x400 ;  /* 0x0000040000088802 */ /* 0x000fc80000000f00 */
[----:B-1----:R-:W-:Y:S02]  /*1570*/  @!P0 LEA R13, R13, R8, 0x18 ;  /* 0x000000080d0d8211 */ /* 0x002fe400078ec0ff */
[----:B------:R-:W-:Y:S02]  /*1580*/  @!P1 FSEL R2, R6, R2, !P2 ;  /* 0x0000000206029208 */ /* 0x000fe40005000000 */
[----:B------:R-:W-:Y:S01]  /*1590*/  @!P1 FSEL R11, R7, R11, !P2 ;  /* 0x0000000b070b9208 */ /* 0x000fe20005000000 */
[----:B------:R-:W-:Y:S02]  /*15a0*/  @!P0 IMAD.IADD R13, R0, 0x1, R13 ;  /* 0x00000001000d8824 */ /* 0x000fe400078e020d */
[----:B------:R-:W-:Y:S02]  /*15b0*/  IMAD.MOV.U32 R6, RZ, RZ, R2 ;  /* 0x000000ffff067224 */ /* 0x000fe400078e0002 */
[----:B------:R-:W-:-:S05]  /*15c0*/  IMAD.MOV.U32 R7, RZ, RZ, R11 ;  /* 0x000000ffff077224 */ /* 0x000fca00078e000b */
[----:B------:R3:W-:Y:S01]  /*15d0*/  @!P0 STS.64 [R13+0x8], R6 ;  /* 0x000008060d008388 */ /* 0x0007e20000000a00 */
[----:B------:R-:W-:Y:S01]  /*15e0*/  BAR.SYNC.DEFER_BLOCKING 0x0 ;  /* 0x0000000000007b1d */ /* 0x000fe20000010000 */
[----:B------:R-:W-:-:S13]  /*15f0*/  ISETP.NE.AND P0, PT, R3, RZ, PT ;  /* 0x000000ff0300720c */ /* 0x000fda0003f05270 */
[----:B---3--:R-:W-:Y:S05]  /*1600*/  @P0 BRA `(.L_x_17) ;  /* 0x0000004400800947 */ /* 0x008fea0003800000 */
[----:B------:R-:W0:Y:S01]  /*1610*/  S2UR UR5, SR_CgaCtaId ;  /* 0x00000000000579c3 */ /* 0x000e220000008800 */
[----:B------:R-:W-:Y:S01]  /*1620*/  UMOV UR4, 0x400 ;  /* 0x0000040000047882 */ /* 0x000fe20000000000 */
[----:B------:R-:W-:Y:S01]  /*1630*/  ISETP.GT.AND P2, PT, R4, 0x20, PT ;  /* 0x000000200400780c */ /* 0x000fe20003f44270 */
[----:B0-----:R-:W-:-:S09]  /*1640*/  ULEA UR4, UR5, UR4, 0x18 ;  /* 0x0000000405047291 */ /* 0x001fd2000f8ec0ff */
[----:B------:R-:W0:Y:S04]  /*1650*/  LDS.128 R16, [UR4+0x10] ;  /* 0x00001004ff107984 */ /* 0x000e280008000c00 */
[----:B------:R-:W1:Y:S04]  /*1660*/  LDS.128 R12, [UR4+0x20] ;  /* 0x00002004ff0c7984 */ /* 0x000e680008000c00 */
[----:B------:R-:W2:Y:S01]  /*1670*/  LDS.128 R8, [UR4+0x30] ;  /* 0x00003004ff087984 */ /* 0x000ea20008000c00 */
[----:B0-----:R-:W-:-:S06]  /*1680*/  DSETP.GEU.AND P1, PT, R6, R16, PT ;  /* 0x000000100600722a */ /* 0x001fcc0003f2e000 */
[-C--:B------:R-:W-:Y:S02]  /*1690*/  FSEL R3, R16, R6.reuse, !P1 ;  /* 0x0000000610037208 */ /* 0x080fe40004800000 */
[-C--:B------:R-:W-:Y:S02]  /*16a0*/  FSEL R17, R17, R7.reuse, !P1 ;  /* 0x0000000711117208 */ /* 0x080fe40004800000 */
[----:B------:R-:W-:Y:S02]  /*16b0*/  FSEL R6, R3, R6, P2 ;  /* 0x0000000603067208 */ /* 0x000fe40001000000 */
[----:B------:R-:W-:Y:S02]  /*16c0*/  FSEL R7, R17, R7, P2 ;  /* 0x0000000711077208 */ /* 0x000fe40001000000 */
[C---:B------:R-:W-:Y:S01]  /*16d0*/  ISETP.GT.AND P1, PT, R4.reuse, 0x40, PT ;  /* 0x000000400400780c */ /* 0x040fe20003f24270 */
[----:B------:R-:W-:Y:S01]  /*16e0*/  IMAD.MOV.U32 R2, RZ, RZ, R6 ;  /* 0x000000ffff027224 */ /* 0x000fe200078e0006 */
[----:B------:R-:W-:Y:S01]  /*16f0*/  ISETP.GT.AND P2, PT, R4, 0x60, PT ;  /* 0x000000600400780c */ /* 0x000fe20003f44270 */
[----:B------:R-:W-:-:S06]  /*1700*/  IMAD.MOV.U32 R3, RZ, RZ, R7 ;  /* 0x000000ffff037224 */ /* 0x000fcc00078e0007 */
[----:B------:R-:W-:-:S06]  /*1710*/  DSETP.GEU.AND P3, PT, R2, R18, PT ;  /* 0x000000120200722a */ /* 0x000fcc0003f6e000 */
[----:B------:R-:W-:Y:S02]  /*1720*/  @P1 FSEL R6, R18, R6, !P3 ;  /* 0x0000000612061208 */ /* 0x000fe40005800000 */
[----:B------:R-:W-:Y:S02]  /*1730*/  @P1 FSEL R7, R19, R7, !P3 ;  /* 0x0000000713071208 */ /* 0x000fe40005800000 */
[----:B------:R-:W-:Y:S01]  /*1740*/  ISETP.GT.AND P1, PT, R4, 0x80, PT ;  /* 0x000000800400780c */ /* 0x000fe20003f24270 */
[----:B------:R-:W-:Y:S02]  /*1750*/  IMAD.MOV.U32 R2, RZ, RZ, R6 ;  /* 0x000000ffff027224 */ /* 0x000fe400078e0006 */
[----:B------:R-:W-:-:S06]  /*1760*/  IMAD.MOV.U32 R3, RZ, RZ, R7 ;  /* 0x000000ffff037224 */ /* 0x000fcc00078e0007 */
[----:B-1----:R-:W-:Y:S01]  /*1770*/  DSETP.GEU.AND P3, PT, R2, R12, PT ;  /* 0x0000000c0200722a */ /* 0x002fe20003f6e000 */
[----:B------:R-:W0:Y:S05]  /*1780*/  LDS.64 R2, [UR4+0x40] ;  /* 0x00004004ff027984 */ /* 0x000e2a0008000a00 */
[----:B------:R-:W-:Y:S02]  /*1790*/  @P2 FSEL R6, R12, R6, !P3 ;  /* 0x000000060c062208 */ /* 0x000fe40005800000 */
[----:B------:R-:W-:Y:S02]  /*17a0*/  @P2 FSEL R7, R13, R7, !P3 ;  /* 0x000000070d072208 */ /* 0x000fe40005800000 */
[----:B------:R-:W-:-:S04]  /*17b0*/  ISETP.GT.AND P2, PT, R4, 0xa0, PT ;  /* 0x000000a00400780c */ /* 0x000fc80003f44270 */
[----:B------:R-:W-:-:S06]  /*17c0*/  DSETP.GEU.AND P3, PT, R6, R14, PT ;  /* 0x0000000e0600722a */ /* 0x000fcc0003f6e000 */
[----:B------:R-:W-:Y:S02]  /*17d0*/  @P1 FSEL R6, R14, R6, !P3 ;  /* 0x000000060e061208 */ /* 0x000fe40005800000 */
[----:B------:R-:W-:Y:S02]  /*17e0*/  @P1 FSEL R7, R15, R7, !P3 ;  /* 0x000000070f071208 */ /* 0x000fe40005800000 */
[----:B------:R-:W-:-:S04]  /*17f0*/  ISETP.GT.AND P1, PT, R4, 0xc0, PT ;  /* 0x000000c00400780c */ /* 0x000fc80003f24270 */
[----:B--2---:R-:W-:-:S06]  /*1800*/  DSETP.GEU.AND P3, PT, R6, R8, PT ;  /* 0x000000080600722a */ /* 0x004fcc0003f6e000 */
[----:B------:R-:W-:Y:S02]  /*1810*/  @P2 FSEL R6, R8, R6, !P3 ;  /* 0x0000000608062208 */ /* 0x000fe40005800000 */
[----:B------:R-:W-:Y:S02]  /*1820*/  @P2 FSEL R7, R9, R7, !P3 ;  /* 0x0000000709072208 */ /* 0x000fe40005800000 */
[----:B------:R-:W-:-:S04]  /*1830*/  ISETP.GT.AND P2, PT, R4, 0xe0, PT ;  /* 0x000000e00400780c */ /* 0x000fc80003f44270 */
[----:B------:R-:W-:-:S06]  /*1840*/  DSETP.GEU.AND P3, PT, R6, R10, PT ;  /* 0x0000000a0600722a */ /* 0x000fcc0003f6e000 */
[----:B------:R-:W-:Y:S02]  /*1850*/  @P1 FSEL R6, R10, R6, !P3 ;  /* 0x000000060a061208 */ /* 0x000fe40005800000 */
[----:B------:R-:W-:-:S03]  /*1860*/  @P1 FSEL R7, R11, R7, !P3 ;  /* 0x000000070b071208 */ /* 0x000fc60005800000 */
[----:B------:R-:W-:Y:S02]  /*1870*/  IMAD.MOV.U32 R4, RZ, RZ, R6 ;  /* 0x000000ffff047224 */ /* 0x000fe400078e0006 */
[----:B------:R-:W-:-:S06]  /*1880*/  IMAD.MOV.U32 R5, RZ, RZ, R7 ;  /* 0x000000ffff057224 */ /* 0x000fcc00078e0007 */
[----:B0-----:R-:W-:-:S06]  /*1890*/  DSETP.GEU.AND P1, PT, R4, R2, PT ;  /* 0x000000020400722a */ /* 0x001fcc0003f2e000 */
[----:B------:R-:W-:Y:S02]  /*18a0*/  @P2 FSEL R6, R2, R6, !P1 ;  /* 0x0000000602062208 */ /* 0x000fe40004800000 */
[----:B------:R-:W-:Y:S01]  /*18b0*/  @P2 FSEL R7, R3, R7, !P1 ;  /* 0x0000000703072208 */ /* 0x000fe20004800000 */
[----:B------:R-:W-:Y:S06]  /*18c0*/  BRA `(.L_x_17) ;  /* 0x0000004000d07947 */ /* 0x000fec0003800000 */
.L_x_3:
[----:B------:R-:W0:Y:S01]  /*18d0*/  S2R R0, SR_TID.X ;  /* 0x0000000000007919 */ /* 0x000e220000002100 */
[----:B------:R-:W1:Y:S02]  /*18e0*/  LDCU.64 UR4, c[0x0][0x380] ;  /* 0x00007000ff0477ac */ /* 0x000e640008000a00 */
[----:B-1----:R-:W-:Y:S02]  /*18f0*/  IMAD.U32 R2, RZ, RZ, UR4 ;  /* 0x00000004ff027e24 */ /* 0x002fe4000f8e00ff */
[----:B------:R-:W-:Y:S02]  /*1900*/  IMAD.U32 R3, RZ, RZ, UR5 ;  /* 0x00000005ff037e24 */ /* 0x000fe4000f8e00ff */
[----:B0-----:R-:W-:-:S04]  /*1910*/  IMAD.SHL.U32 R5, R0, 0x4, RZ ;  /* 0x0000000400057824 */ /* 0x001fc800078e00ff */
[----:B------:R-:W-:-:S05]  /*1920*/  IMAD.WIDE.U32 R6, R5, 0x8, R2 ;  /* 0x0000000805067825 */ /* 0x000fca00078e0002 */
[----:B------:R-:W2:Y:S04]  /*1930*/  LDG.E.128.CONSTANT R20, desc[UR6][R6.64] ;  /* 0x0000000606147981 */ /* 0x000ea8000c1e9d00 */
[----:B------:R-:W3:Y:S04]  /*1940*/  LDG.E.128.CONSTANT R12, desc[UR6][R6.64+0x10] ;  /* 0x00001006060c7981 */ /* 0x000ee8000c1e9d00 */
[----:B------:R-:W4:Y:S04]  /*1950*/  LDG.E.128.CONSTANT R8, desc[UR6][R6.64+0x2000] ;  /* 0x0020000606087981 */ /* 0x000f28000c1e9d00 */
[----:B------:R0:W5:Y:S01]  /*1960*/  LDG.E.128.CONSTANT R16, desc[UR6][R6.64+0x2010] ;  /* 0x0020100606107981 */ /* 0x000162000c1e9d00 */
[----:B------:R-:W-:Y:S01]  /*1970*/  ISETP.GE.U32.AND P1, PT, R4, 0x1000, PT ;  /* 0x000010000400780c */ /* 0x000fe20003f26070 */
[----:B------:R-:W-:Y:S01]  /*1980*/  UMOV UR4, 0x800 ;  /* 0x0000080000047882 */ /* 0x000fe20000000000 */
[----:B--2---:R-:W-:-:S06]  /*1990*/  DSETP.GEU.AND P0, PT, R20, R22, PT ;  /* 0x000000161400722a */ /* 0x004fcc0003f0e000 */
[----:B------:R-:W-:Y:S02]  /*19a0*/  FSEL R20, R22, R20, !P0 ;  /* 0x0000001416147208 */ /* 0x000fe40004000000 */
[----:B------:R-:W-:-:S06]  /*19b0*/  FSEL R21, R23, R21, !P0 ;  /* 0x0000001517157208 */ /* 0x000fcc0004000000 */
[----:B---3--:R-:W-:-:S06]  /*19c0*/  DSETP.GEU.AND P0, PT, R20, R12, PT ;  /* 0x0000000c1400722a */ /* 0x008fcc0003f0e000 */
[----:B------:R-:W-:Y:S02]  /*19d0*/  FSEL R12, R12, R20, !P0 ;  /* 0x000000140c0c7208 */ /* 0x000fe40004000000 */
[----:B------:R-:W-:-:S06]  /*19e0*/  FSEL R13, R13, R21, !P0 ;  /* 0x000000150d0d7208 */ /* 0x000fcc0004000000 */
[----:B------:R-:W-:-:S06]  /*19f0*/  DSETP.GEU.AND P0, PT, R12, R14, PT ;  /* 0x0000000e0c00722a */ /* 0x000fcc0003f0e000 */
[----:B------:R-:W-:Y:S02]  /*1a00*/  FSEL R12, R14, R12, !P0 ;  /* 0x0000000c0e0c7208 */ /* 0x000fe40004000000 */
[----:B------:R-:W-:-:S06]  /*1a10*/  FSEL R13, R15, R13, !P0 ;  /* 0x0000000d0f0d7208 */ /* 0x000fcc0004000000 */
[----:B----4-:R-:W-:-:S06]  /*1a20*/  DSETP.GEU.AND P0, PT, R12, R8, PT ;  /* 0x000000080c00722a */ /* 0x010fcc0003f0e000 */
[----:B0-----:R-:W-:Y:S02]  /*1a30*/  FSEL R6, R8, R12, !P0 ;  /* 0x0000000c08067208 */ /* 0x001fe40004000000 */
[----:B------:R-:W-:-:S06]  /*1a40*/  FSEL R7, R9, R13, !P0 ;  /* 0x0000000d09077208 */ /* 0x000fcc0004000000 */
[----:B------:R-:W-:-:S06]  /*1a50*/  DSETP.GEU.AND P0, PT, R6, R10, PT ;  /* 0x0000000a0600722a */ /* 0x000fcc0003f0e000 */
[----:B------:R-:W-:Y:S02]  /*1a60*/  FSEL R6, R10, R6, !P0 ;  /* 0x000000060a067208 */ /* 0x000fe40004000000 */
[----:B------:R-:W-:-:S06]  /*1a70*/  FSEL R7, R11, R7, !P0 ;  /* 0x000000070b077208 */ /* 0x000fcc0004000000 */
[----:B-----5:R-:W-:-:S06]  /*1a80*/  DSETP.GEU.AND P0, PT, R6, R16, PT ;  /* 0x000000100600722a */ /* 0x020fcc0003f0e000 */
[----:B------:R-:W-:Y:S02]  /*1a90*/  FSEL R6, R16, R6, !P0 ;  /* 0x0000000610067208 */ /* 0x000fe40004000000 */
[----:B------:R-:W-:-:S06]  /*1aa0*/  FSEL R7, R17, R7, !P0 ;  /* 0x0000000711077208 */ /* 0x000fcc0004000000 */
[----:B------:R-:W-:-:S06]  /*1ab0*/  DSETP.GEU.AND P0, PT, R6, R18, PT ;  /* 0x000000120600722a */ /* 0x000fcc0003f0e000 */
[----:B------:R-:W-:Y:S02]  /*1ac0*/  FSEL R6, R18, R6, !P0 ;  /* 0x0000000612067208 */ /* 0x000fe40004000000 */
[----:B------:R-:W-:Y:S01]  /*1ad0*/  FSEL R7, R19, R7, !P0 ;  /* 0x0000000713077208 */ /* 0x000fe20004000000 */
[----:B------:R-:W-:Y:S06]  /*1ae0*/  @!P1 BRA `(.L_x_18) ;  /* 0x0000000000a49947 */ /* 0x000fec0003800000 */
[----:B------:R-:W0:Y:S01]  /*1af0*/  LDC R24, c[0x0][0x390] ;  /* 0x0000e400ff187b82 */ /* 0x000e220000000800 */
[----:B------:R-:W-:Y:S01]  /*1b00*/  VIADD R25, R4, 0xfffff800 ;  /* 0xfffff80004197836 */ /* 0x000fe20000000000 */
[----:B------:R-:W-:-:S06]  /*1b10*/  UMOV UR4, 0x800 ;  /* 0x0000080000047882 */ /* 0x000fcc0000000000 */
[----:B------:R-:W1:Y:S02]  /*1b20*/  LDC.64 R2, c[0x0][0x380] ;  /* 0x0000e000ff027b82 */ /* 0x000e640000000a00 */
.L_x_20:
[----:B------:R-:W-:-:S04]  /*1b30*/  VIADD R27, R5, UR4 ;  /* 0x00000004051b7c36 */ /* 0x000fc80008000000 */
[----:B-1----:R-:W-:-:S05]  /*1b40*/  IMAD.WIDE.U32 R26, R27, 0x8, R2 ;  /* 0x000000081b1a7825 */ /* 0x002fca00078e0002 */
[----:B------:R-:W2:Y:S04]  /*1b50*/  LDG.E.128.CONSTANT R12, desc[UR6][R26.64] ;  /* 0x000000061a0c7981 */ /* 0x000ea8000c1e9d00 */
[----:B------:R-:W3:Y:S04]  /*1b60*/  LDG.E.128.CONSTANT R16, desc[UR6][R26.64+0x10] ;  /* 0x000010061a107981 */ /* 0x000ee8000c1e9d00 */
[----:B------:R-:W4:Y:S04]  /*1b70*/  LDG.E.128.CONSTANT R20, desc[UR6][R26.64+0x2000] ;  /* 0x002000061a147981 */ /* 0x000f28000c1e9d00 */
[----:B------:R-:W5:Y:S01]  /*1b80*/  LDG.E.128.CONSTANT R8, desc[UR6][R26.64+0x2010] ;  /* 0x002010061a087981 */ /* 0x000f62000c1e9d00 */
[----:B0-----:R-:W-:Y:S01]  /*1b90*/  IMAD.MOV.U32 R4, RZ, RZ, R24 ;  /* 0x000000ffff047224 */ /* 0x001fe200078e0018 */
[----:B--2---:R-:W-:-:S06]  /*1ba0*/  DSETP.GEU.AND P0, PT, R6, R12, PT ;  /* 0x0000000c0600722a */ /* 0x004fcc0003f0e000 */
[----:B------:R-:W-:Y:S02]  /*1bb0*/  FSEL R6, R12, R6, !P0 ;  /* 0x000000060c067208 */ /* 0x000fe40004000000 */
[----:B------:R-:W-:-:S06]  /*1bc0*/  FSEL R7, R13, R7, !P0 ;  /* 0x000000070d077208 */ /* 0x000fcc0004000000 */
[----:B------:R-:W-:-:S06]  /*1bd0*/  DSETP.GEU.AND P0, PT, R6, R14, PT ;  /* 0x0000000e0600722a */ /* 0x000fcc0003f0e000 */
        /* <DEDUP_REMOVED lines=14> */
[----:B-----5:R-:W-:-:S06]  /*1cc0*/  DSETP.GEU.AND P0, PT, R6, R8, PT ;  /* 0x000000080600722a */ /* 0x020fcc0003f0e000 */
[----:B------:R-:W-:Y:S01]  /*1cd0*/  FSEL R6, R8, R6, !P0 ;  /* 0x0000000608067208 */ /* 0x000fe20004000000 */
[----:B------:R-:W-:Y:S01]  /*1ce0*/  VIADD R8, R4, -UR4 ;  /* 0x8000000404087c36 */ /* 0x000fe20008000000 */
[----:B------:R-:W-:-:S04]  /*1cf0*/  FSEL R7, R9, R7, !P0 ;  /* 0x0000000709077208 */ /* 0x000fc80004000000 */
[----:B------:R-:W-:Y:S02]  /*1d00*/  ISETP.GE.AND P1, PT, R8, 0x800, PT ;  /* 0x000008000800780c */ /* 0x000fe40003f26270 */
[----:B------:R-:W-:-:S06]  /*1d10*/  DSETP.GEU.AND P0, PT, R6, R10, PT ;  /* 0x0000000a0600722a */ /* 0x000fcc0003f0e000 */
[----:B------:R-:W-:Y:S02]  /*1d20*/  FSEL R6, R10, R6, !P0 ;  /* 0x000000060a067208 */ /* 0x000fe40004000000 */
[----:B------:R-:W-:-:S03]  /*1d30*/  FSEL R7, R11, R7, !P0 ;  /* 0x000000070b077208 */ /* 0x000fc60004000000 */
[----:B------:R-:W-:Y:S05]  /*1d40*/  @!P1 BRA `(.L_x_19) ;  /* 0x0000000c00009947 */ /* 0x000fea0003800000 */
[----:B------:R-:W-:-:S06]  /*1d50*/  UIADD3 UR4, UPT, UPT, UR4, 0x800, URZ ;  /* 0x0000080004047890 */ /* 0x000fcc000fffe0ff */
[----:B------:R-:W-:-:S13]  /*1d60*/  ISETP.LT.AND P0, PT, R25, UR4, PT ;  /* 0x0000000419007c0c */ /* 0x000fda000bf01270 */
[----:B------:R-:W-:Y:S05]  /*1d70*/  @!P0 BRA `(.L_x_20) ;  /* 0xfffffffc006c8947 */ /* 0x000fea000383ffff */
.L_x_18:
[----:B------:R-:W-:-:S13]  /*1d80*/  ISETP.LE.AND P0, PT, R4, UR4, PT ;  /* 0x0000000404007c0c */ /* 0x000fda000bf03270 */
[----:B------:R-:W-:Y:S05]  /*1d90*/  @P0 BRA `(.L_x_19) ;  /* 0x0000000800ec0947 */ /* 0x000fea0003800000 */
[----:B------:R-:W-:Y:S01]  /*1da0*/  VIADD R41, R4, -UR4 ;  /* 0x8000000404297c36 */ /* 0x000fe20008000000 */
[----:B------:R-:W-:Y:S04]  /*1db0*/  BSSY.RECONVERGENT B1, `(.L_x_19) ;  /* 0x00000b9000017945 */ /* 0x000fe80003800200 */
[----:B------:R-:W-:-:S13]  /*1dc0*/  ISETP.GE.AND P0, PT, R0, R41, PT ;  /* 0x000000290000720c */ /* 0x000fda0003f06270 */
[----:B------:R-:W-:Y:S05]  /*1dd0*/  @P0 BRA `(.L_x_21) ;  /* 0x0000000800d80947 */ /* 0x000fea0003800000 */
[----:B------:R-:W-:Y:S01]  /*1de0*/  LOP3.LUT R5, RZ, R0, RZ, 0x33, !PT ;  /* 0x00000000ff057212 */ /* 0x000fe200078e33ff */
[----:B------:R-:W-:Y:S01]  /*1df0*/  BSSY.RECONVERGENT B2, `(.L_x_22) ;  /* 0x0000016000027945 */ /* 0x000fe20003800200 */
[----:B------:R-:W-:Y:S02]  /*1e00*/  IMAD.MOV.U32 R40, RZ, RZ, R0 ;  /* 0x000000ffff287224 */ /* 0x000fe400078e0000 */
[----:B------:R-:W-:-:S04]  /*1e10*/  IADD3 R4, PT, PT, R4, -UR4, R5 ;  /* 0x8000000404047c10 */ /* 0x000fc8000fffe005 */
[C---:B------:R-:W-:Y:S02]  /*1e20*/  LOP3.LUT R5, R4.reuse, 0x300, RZ, 0xc0, !PT ;  /* 0x0000030004057812 */ /* 0x040fe400078ec0ff */
[----:B------:R-:W-:Y:S02]  /*1e30*/  ISETP.GE.U32.AND P2, PT, R4, 0x300, PT ;  /* 0x000003000400780c */ /* 0x000fe40003f46070 */
[----:B------:R-:W-:-:S13]  /*1e40*/  ISETP.NE.AND P0, PT, R5, 0x300, PT ;  /* 0x000003000500780c */ /* 0x000fda0003f05270 */
[----:B------:R-:W-:Y:S05]  /*1e50*/  @!P0 BRA `(.L_x_23) ;  /* 0x00000000003c8947 */ /* 0x000fea0003800000 */
[----:B------:R-:W-:Y:S01]  /*1e60*/  LEA.HI R4, R4, 0x1, RZ, 0x18 ;  /* 0x0000000104047811 */ /* 0x000fe200078fc0ff */
[----:B------:R-:W-:Y:S02]  /*1e70*/  VIADD R9, R0, UR4 ;  /* 0x0000000400097c36 */ /* 0x000fe40008000000 */
[----:B------:R-:W-:Y:S01]  /*1e80*/  IMAD.MOV.U32 R40, RZ, RZ, R0 ;  /* 0x000000ffff287224 */ /* 0x000fe200078e0000 */
[----:B------:R-:W-:-:S05]  /*1e90*/  LOP3.LUT R4, R4, 0x3, RZ, 0xc0, !PT ;  /* 0x0000000304047812 */ /* 0x000fca00078ec0ff */
[----:B------:R-:W-:-:S07]  /*1ea0*/  IMAD.MOV R8, RZ, RZ, -R4 ;  /* 0x000000ffff087224 */ /* 0x000fce00078e0a04 */
.L_x_24:
[----:B------:R-:W-:-:S06]  /*1eb0*/  IMAD.WIDE.U32 R4, R9, 0x8, R2 ;  /* 0x0000000809047825 */ /* 0x000fcc00078e0002 */
[----:B------:R-:W2:Y:S01]  /*1ec0*/  LDG.E.64.CONSTANT R4, desc[UR6][R4.64] ;  /* 0x0000000604047981 */ /* 0x000ea2000c1e9b00 */
[----:B------:R-:W-:Y:S02]  /*1ed0*/  VIADD R8, R8, 0x1 ;  /* 0x0000000108087836 */ /* 0x000fe40000000000 */
[----:B------:R-:W-:Y:S02]  /*1ee0*/  VIADD R40, R40, 0x100 ;  /* 0x0000010028287836 */ /* 0x000fe40000000000 */
[----:B------:R-:W-:Y:S01]  /*1ef0*/  VIADD R9, R9, 0x100 ;  /* 0x0000010009097836 */ /* 0x000fe20000000000 */
[----:B------:R-:W-:Y:S01]  /*1f00*/  ISETP.NE.AND P1, PT, R8, RZ, PT ;  /* 0x000000ff0800720c */ /* 0x000fe20003f25270 */
[----:B--2---:R-:W-:-:S06]  /*1f10*/  DSETP.GEU.AND P0, PT, R6, R4, PT ;  /* 0x000000040600722a */ /* 0x004fcc0003f0e000 */
[----:B------:R-:W-:Y:S02]  /*1f20*/  FSEL R6, R4, R6, !P0 ;  /* 0x0000000604067208 */ /* 0x000fe40004000000 */
[----:B------:R-:W-:-:S04]  /*1f30*/  FSEL R7, R5, R7, !P0 ;  /* 0x0000000705077208 */ /* 0x000fc80004000000 */
[----:B------:R-:W-:Y:S05]  /*1f40*/  @P1 BRA `(.L_x_24) ;  /* 0xfffffffc00d81947 */ /* 0x000fea000383ffff */
.L_x_23:
[----:B------:R-:W-:Y:S05]  /*1f50*/  BSYNC.RECONVERGENT B2 ;  /* 0x0000000000027941 */ /* 0x000fea0003800200 */
.L_x_22:
[----:B------:R-:W-:Y:S05]  /*1f60*/  @!P2 BRA `(.L_x_21) ;  /* 0x000000080074a947 */ /* 0x000fea0003800000 */
[----:B------:R-:W0:Y:S01]  /*1f70*/  LDCU.64 UR8, c[0x0][0x380] ;  /* 0x00007000ff0877ac */ /* 0x000e220008000a00 */
[----:B------:R-:W-:Y:S01]  /*1f80*/  IMAD.IADD R9, R41, 0x1, -R40 ;  /* 0x0000000129097824 */ /* 0x000fe200078e0a28 */
[C---:B------:R-:W-:Y:S01]  /*1f90*/  IADD3 R5, P0, PT, R40.reuse, UR4, RZ ;  /* 0x0000000428057c10 */ /* 0x040fe2000ff1e0ff */
[----:B------:R-:W-:Y:S01]  /*1fa0*/  BSSY.RECONVERGENT B2, `(.L_x_25) ;  /* 0x0000059000027945 */ /* 0x000fe20003800200 */
[----:B------:R-:W-:Y:S02]  /*1fb0*/  VIADD R43, R40, UR4 ;  /* 0x00000004282b7c36 */ /* 0x000fe40008000000 */
[----:B------:R-:W-:Y:S01]  /*1fc0*/  ISETP.GT.AND P1, PT, R9, 0xc00, PT ;  /* 0x00000c000900780c */ /* 0x000fe20003f24270 */
[----:B------:R-:W-:Y:S01]  /*1fd0*/  IMAD.X R8, RZ, RZ, RZ, P0 ;  /* 0x000000ffff087224 */ /* 0x000fe200000e06ff */
[----:B0-----:R-:W-:-:S04]  /*1fe0*/  LEA R4, P0, R5, UR8, 0x3 ;  /* 0x0000000805047c11 */ /* 0x001fc8000f8018ff */
[----:B------:R-:W-:Y:S02]  /*1ff0*/  LEA.HI.X R5, R5, UR9, R8, 0x3, P0 ;  /* 0x0000000905057c11 */ /* 0x000fe400080f1c08 */
[----:B------:R-:W-:-:S05]  /*2000*/  IADD3 R4, P0, PT, R4, 0x1000, RZ ;  /* 0x0000100004047810 */ /* 0x000fca0007f1e0ff */
[----:B------:R-:W-:Y:S01]  /*2010*/  IMAD.X R5, RZ, RZ, R5, P0 ;  /* 0x000000ffff057224 */ /* 0x000fe200000e0605 */
[----:B------:R-:W-:Y:S01]  /*2020*/  PLOP3.LUT P0, PT, PT, PT, PT, 0x80, 0x8 ;  /* 0x000000000008781c */ /* 0x000fe20003f0f070 */
[----:B------:R-:W-:-:S12]  /*2030*/  @!P1 BRA `(.L_x_26) ;  /* 0x00000004003c9947 */ /* 0x000fd80003800000 */
[----:B------:R-:W-:Y:S01]  /*2040*/  PLOP3.LUT P0, PT, PT, PT, PT, 0x8, 0x80 ;  /* 0x000000000080781c */ /* 0x000fe20003f0e170 */
[----:B------:R-:W-:-:S12]  /*2050*/  VIADD R45, R41, 0xfffff400 ;  /* 0xfffff400292d7836 */ /* 0x000fd80000000000 */
.L_x_27:
[C---:B------:R-:W-:Y:S01]  /*2060*/  IMAD.WIDE.U32 R38, R43.reuse, 0x8, R2 ;  /* 0x000000082b267825 */ /* 0x040fe200078e0002 */
[----:B------:R-:W2:Y:S04]  /*2070*/  LDG.E.64.CONSTANT R8, desc[UR6][R4.64+-0x800] ;  /* 0xfff8000604087981 */ /* 0x000ea8000c1e9b00 */
[----:B------:R-:W3:Y:S04]  /*2080*/  LDG.E.64.CONSTANT R10, desc[UR6][R4.64] ;  /* 0x00000006040a7981 */ /* 0x000ee8000c1e9b00 */
[----:B------:R-:W4:Y:S01]  /*2090*/  LDG.E.64.CONSTANT R38, desc[UR6][R38.64] ;  /* 0x0000000626267981 */ /* 0x000f22000c1e9b00 */
[----:B------:R-:W-:-:S03]  /*20a0*/  VIADD R15, R43, 0x400 ;  /* 0x000004002b0f7836 */ /* 0x000fc60000000000 */
[----:B------:R-:W5:Y:S01]  /*20b0*/  LDG.E.64.CONSTANT R12, desc[UR6][R4.64+0x800] ;  /* 0x00080006040c7981 */ /* 0x000f62000c1e9b00 */
[----:B------:R-:W-:-:S03]  /*20c0*/  IMAD.WIDE.U32 R14, R15, 0x8, R2 ;  /* 0x000000080f0e7825 */ /* 0x000fc600078e0002 */
[----:B------:R-:W5:Y:S04]  /*20d0*/  LDG.E.64.CONSTANT R16, desc[UR6][R4.64+0x1800] ;  /* 0x0018000604107981 */ /* 0x000f68000c1e9b00 */
[----:B------:R-:W5:Y:S04]  /*20e0*/  LDG.E.64.CONSTANT R14, desc[UR6][R14.64] ;  /* 0x000000060e0e7981 */ /* 0x000f68000c1e9b00 */
[----:B------:R-:W5:Y:S01]  /*20f0*/  LDG.E.64.CONSTANT R18, desc[UR6][R4.64+0x2000] ;  /* 0x0020000604127981 */ /* 0x000f62000c1e9b00 */
        /* <DEDUP_REMOVED lines=11> */
[----:B------:R-:W5:Y:S04]  /*21b0*/  LDG.E.64.CONSTANT R34, desc[UR6][R4.64+0x6000] ;  /* 0x0060000604227981 */ /* 0x000f68000c1e9b00 */
[----:B------:R0:W5:Y:S01]  /*21c0*/  LDG.E.64.CONSTANT R36, desc[UR6][R4.64+0x6800] ;  /* 0x0068000604247981 */ /* 0x000162000c1e9b00 */
[----:B------:R-:W-:-:S05]  /*21d0*/  VIADD R40, R40, 0x1000 ;  /* 0x0000100028287836 */ /* 0x000fca0000000000 */
[----:B------:R-:W-:Y:S02]  /*21e0*/  ISETP.GE.AND P2, PT, R40, R45, PT ;  /* 0x0000002d2800720c */ /* 0x000fe40003f46270 */
[----:B0-----:R-:W-:Y:S01]  /*21f0*/  IADD3 R4, P3, PT, R4, 0x8000, RZ ;  /* 0x0000800004047810 */ /* 0x001fe20007f7e0ff */
[----:B------:R-:W-:-:S04]  /*2200*/  VIADD R43, R43, 0x1000 ;  /* 0x000010002b2b7836 */ /* 0x000fc80000000000 */
[----:B------:R-:W-:Y:S01]  /*2210*/  IMAD.X R5, RZ, RZ, R5, P3 ;  /* 0x000000ffff057224 */ /* 0x000fe200018e0605 */
[----:B----4-:R-:W-:-:S06]  /*2220*/  DSETP.GEU.AND P1, PT, R6, R38, PT ;  /* 0x000000260600722a */ /* 0x010fcc0003f2e000 */
[----:B------:R-:W-:Y:S02]  /*2230*/  FSEL R6, R38, R6, !P1 ;  /* 0x0000000626067208 */ /* 0x000fe40004800000 */
[----:B------:R-:W-:-:S06]  /*2240*/  FSEL R7, R39, R7, !P1 ;  /* 0x0000000727077208 */ /* 0x000fcc0004800000 */
[----:B--2---:R-:W-:-:S06]  /*2250*/  DSETP.GEU.AND P1, PT, R6, R8, PT ;  /* 0x000000080600722a */ /* 0x004fcc0003f2e000 */
[----:B------:R-:W-:Y:S02]  /*2260*/  FSEL R6, R8, R6, !P1 ;  /* 0x0000000608067208 */ /* 0x000fe40004800000 */
[----:B------:R-:W-:-:S06]  /*2270*/  FSEL R7, R9, R7, !P1 ;  /* 0x0000000709077208 */ /* 0x000fcc0004800000 */
[----:B---3--:R-:W-:-:S06]  /*2280*/  DSETP.GEU.AND P1, PT, R6, R10, PT ;  /* 0x0000000a0600722a */ /* 0x008fcc0003f2e000 */
[----:B------:R-:W-:Y:S02]  /*2290*/  FSEL R6, R10, R6, !P1 ;  /* 0x000000060a067208 */ /* 0x000fe40004800000 */
[----:B------:R-:W-:-:S06]  /*22a0*/  FSEL R7, R11, R7, !P1 ;  /* 0x000000070b077208 */ /* 0x000fcc0004800000 */
[----:B-----5:R-:W-:-:S06]  /*22b0*/  DSETP.GEU.AND P1, PT, R6, R12, PT ;  /* 0x0000000c0600722a */ /* 0x020fcc0003f2e000 */
        /* <DEDUP_REMOVED lines=39> */
.L_x_26:
[----:B------:R-:W-:Y:S05]  /*2530*/  BSYNC.RECONVERGENT B2 ;  /* 0x0000000000027941 */ /* 0x000fea0003800200 */
.L_x_25:
[----:B------:R-:W-:Y:S01]  /*2540*/  IMAD.IADD R8, R41, 0x1, -R40 ;  /* 0x0000000129087824 */ /* 0x000fe200078e0a28 */
[----:B------:R-:W-:Y:S04]  /*2550*/  BSSY.RECONVERGENT B2, `(.L_x_28) ;  /* 0x000002b000027945 */ /* 0x000fe80003800200 */
[----:B------:R-:W-:-:S13]  /*2560*/  ISETP.GT.AND P1, PT, R8, 0x400, PT ;  /* 0x000004000800780c */ /* 0x000fda0003f24270 */
[----:B------:R-:W-:Y:S05]  /*2570*/  @!P1 BRA `(.L_x_29) ;  /* 0x0000000000a09947 */ /* 0x000fea0003800000 */
        /* <DEDUP_REMOVED lines=9> */
[----:B------:R-:W5:Y:S04]  /*2610*/  LDG.E.64.CONSTANT R22, desc[UR6][R4.64+0x2000] ;  /* 0x0020000604167981 */ /* 0x000f68000c1e9b00 */
[----:B------:R0:W5:Y:S01]  /*2620*/  LDG.E.64.CONSTANT R8, desc[UR6][R4.64+0x2800] ;  /* 0x0028000604087981 */ /* 0x000162000c1e9b00 */
[----:B------:R-:W-:-:S02]  /*2630*/  VIADD R40, R40, 0x800 ;  /* 0x0000080028287836 */ /* 0x000fc40000000000 */
[----:B------:R-:W-:Y:S01]  /*2640*/  VIADD R43, R43, 0x800 ;  /* 0x000008002b2b7836 */ /* 0x000fe20000000000 */
[----:B0-----:R-:W-:-:S05]  /*2650*/  IADD3 R4, P2, PT, R4, 0x4000, RZ ;  /* 0x0000400004047810 */ /* 0x001fca0007f5e0ff */
        /* <DEDUP_REMOVED lines=22> */
[----:B------:R-:W-:Y:S01]  /*27c0*/  DSETP.GEU.AND P1, PT, R6, R8, PT ;  /* 0x000000080600722a */ /* 0x000fe20003f2e000 */
[----:B------:R-:W-:-:S05]  /*27d0*/  PLOP3.LUT P0, PT, PT, PT, PT, 0x8, 0x80 ;  /* 0x000000000080781c */ /* 0x000fca0003f0e170 */
[----:B------:R-:W-:Y:S02]  /*27e0*/  FSEL R6, R8, R6, !P1 ;  /* 0x0000000608067208 */ /* 0x000fe40004800000 */
[----:B------:R-:W-:-:S07]  /*27f0*/  FSEL R7, R9, R7, !P1 ;  /* 0x0000000709077208 */ /* 0x000fce0004800000 */
.L_x_29:
[----:B------:R-:W-:Y:S05]  /*2800*/  BSYNC.RECONVERGENT B2 ;  /* 0x0000000000027941 */ /* 0x000fea0003800200 */
.L_x_28:
[----:B------:R-:W-:-:S13]  /*2810*/  ISETP.LT.OR P0, PT, R40, R41, P0 ;  /* 0x000000292800720c */ /* 0x000fda0000701670 */
[----:B------:R-:W-:Y:S05]  /*2820*/  @!P0 BRA `(.L_x_21) ;  /* 0x0000000000448947 */ /* 0x000fea0003800000 */
[----:B------:R-:W-:Y:S01]  /*2830*/  IMAD.WIDE.U32 R2, R43, 0x8, R2 ;  /* 0x000000082b027825 */ /* 0x000fe200078e0002 */
[----:B------:R-:W2:Y:S04]  /*2840*/  LDG.E.64.CONSTANT R8, desc[UR6][R4.64+-0x800] ;  /* 0xfff8000604087981 */ /* 0x000ea8000c1e9b00 */
[----:B------:R-:W3:Y:S04]  /*2850*/  LDG.E.64.CONSTANT R10, desc[UR6][R4.64] ;  /* 0x00000006040a7981 */ /* 0x000ee8000c1e9b00 */
[----:B------:R-:W4:Y:S04]  /*2860*/  LDG.E.64.CONSTANT R2, desc[UR6][R2.64] ;  /* 0x0000000602027981 */ /* 0x000f28000c1e9b00 */
[----:B------:R-:W5:Y:S01]  /*2870*/  LDG.E.64.CONSTANT R12, desc[UR6][R4.64+0x800] ;  /* 0x00080006040c7981 */ /* 0x000f62000c1e9b00 */
        /* <DEDUP_REMOVED lines=11> */
[----:B------:R-:W-:-:S07]  /*2930*/  FSEL R7, R13, R3, !P0 ;  /* 0x000000030d077208 */ /* 0x000fce0004000000 */
.L_x_21:
[----:B------:R-:W-:Y:S05]  /*2940*/  BSYNC.RECONVERGENT B1 ;  /* 0x0000000000017941 */ /* 0x000fea0003800200 */
.L_x_19:
[----:B------:R-:W0:Y:S01]  /*2950*/  S2R R10, SR_LANEID ;  /* 0x00000000000a7919 */ /* 0x000e220000000000 */
[----:B------:R-:W-:Y:S04]  /*2960*/  SHFL.DOWN PT, R2, R6, 0x1, 0x1f ;  /* 0x08201f0006027f89 */ /* 0x000fe800000e0000 */
        /* <DEDUP_REMOVED lines=10> */
[----:B------:R-:W-:-:S02]  /*2a10*/  @!P2 MOV R7, 0x400 ;  /* 0x000004000007a802 */ /* 0x000fc40000000f00 */
        /* <DEDUP_REMOVED lines=8> */
[----:B------:R-:W-:Y:S01]  /*2aa0*/  SHFL.DOWN PT, R2, R4, 0x4, 0x1f ;  /* 0x08801f0004027f89 */ /* 0x000fe200000e0000 */
[----:B-1----:R-:W-:-:S03]  /*2ab0*/  @!P2 LEA R7, R8, R7, 0x18 ;  /* 0x000000070807a211 */ /* 0x002fc600078ec0ff */
[----:B------:R-:W0:Y:S02]  /*2ac0*/  SHFL.DOWN PT, R3, R5, 0x4, 0x1f ;  /* 0x08801f0005037f89 */ /* 0x000e2400000e0000 */
[----:B------:R-:W-:Y:S01]  /*2ad0*/  @!P2 IMAD.IADD R9, R6, 0x1, R7 ;  /* 0x000000010609a824 */ /* 0x000fe200078e0207 */
[----:B0-----:R-:W-:-:S06]  /*2ae0*/  DSETP.GEU.AND P0, PT, R4, R2, PT ;  /* 0x000000020400722a */ /* 0x001fcc0003f0e000 */
[----:B------:R-:W-:Y:S02]  /*2af0*/  @!P1 FSEL R4, R2, R4, !P0 ;  /* 0x0000000402049208 */ /* 0x000fe40004000000 */
[----:B------:R-:W-:Y:S02]  /*2b00*/  @!P1 FSEL R5, R3, R5, !P0 ;  /* 0x0000000503059208 */ /* 0x000fe40004000000 */
[----:B------:R-:W-:Y:S01]  /*2b10*/  ISETP.GT.AND P1, PT, R10, 0x17, PT ;  /* 0x000000170a00780c */ /* 0x000fe20003f24270 */
[----:B------:R-:W-:Y:S04]  /*2b20*/  SHFL.DOWN PT, R2, R4, 0x8, 0x1f ;  /* 0x09001f0004027f89 */ /* 0x000fe800000e0000 */
[----:B------:R-:W0:Y:S02]  /*2b30*/  SHFL.DOWN PT, R3, R5, 0x8, 0x1f ;  /* 0x09001f0005037f89 */ /* 0x000e2400000e0000 */
[----:B0-----:R-:W-:-:S06]  /*2b40*/  DSETP.GEU.AND P0, PT, R4, R2, PT ;  /* 0x000000020400722a */ /* 0x001fcc0003f0e000 */
[----:B------:R-:W-:Y:S02]  /*2b50*/  @!P1 FSEL R4, R2, R4, !P0 ;  /* 0x0000000402049208 */ /* 0x000fe40004000000 */
[----:B------:R-:W-:Y:S02]  /*2b60*/  @!P1 FSEL R5, R3, R5, !P0 ;  /* 0x0000000503059208 */ /* 0x000fe40004000000 */
[----:B------:R-:W-:Y:S01]  /*2b70*/  ISETP.GT.AND P1, PT, R10, 0xf, PT ;  /* 0x0000000f0a00780c */ /* 0x000fe20003f24270 */
[----:B------:R-:W-:Y:S04]  /*2b80*/  SHFL.DOWN PT, R2, R4, 0x10, 0x1f ;  /* 0x0a001f0004027f89 */ /* 0x000fe800000e0000 */
[----:B------:R-:W0:Y:S02]  /*2b90*/  SHFL.DOWN PT, R3, R5, 0x10, 0x1f ;  /* 0x0a001f0005037f89 */ /* 0x000e2400000e0000 */
[----:B0-----:R-:W-:-:S06]  /*2ba0*/  DSETP.GEU.AND P0, PT, R4, R2, PT ;  /* 0x000000020400722a */ /* 0x001fcc0003f0e000 */
[----:B------:R-:W-:Y:S02]  /*2bb0*/  FSEL R2, R2, R4, !P0 ;  /* 0x0000000402027208 */ /* 0x000fe40004000000 */
        /* <DEDUP_REMOVED lines=10> */
[----:B--2---:R-:W0:Y:S04]  /*2c60*/  LDS.128 R8, [UR4+0x10] ;  /* 0x00001004ff087984 */ /* 0x004e280008000c00 */
        /* <DEDUP_REMOVED lines=25> */
.L_x_2:
        /* <DEDUP_REMOVED lines=12> */
.L_x_32:
[----:B------:R-:W-:Y:S05]  /*2ec0*/  BSYNC.RECONVERGENT B1 ;  /* 0x0000000000017941 */ /* 0x000fea0003800200 */
.L_x_31:
        /* <DEDUP_REMOVED lines=17> */
.L_x_37:
        /* <DEDUP_REMOVED lines=12> */
.L_x_36:
[----:B------:R-:W-:Y:S05]  /*30a0*/  BSYNC.RECONVERGENT B2 ;  /* 0x0000000000027941 */ /* 0x000fea0003800200 */
.L_x_35:
        /* <DEDUP_REMOVED lines=9> */
.L_x_40:
        /* <DEDUP_REMOVED lines=74> */
.L_x_39:
[----:B------:R-:W-:Y:S05]  /*35e0*/  BSYNC.RECONVERGENT B2 ;  /* 0x0000000000027941 */ /* 0x000fea0003800200 */
.L_x_38:
        /* <DEDUP_REMOVED lines=42> */
.L_x_42:
[----:B------:R-:W-:Y:S05]  /*3890*/  BSYNC.RECONVERGENT B2 ;  /* 0x0000000000027941 */ /* 0x000fea0003800200 */
.L_x_41:
        /* <DEDUP_REMOVED lines=20> */
.L_x_34:
[----:B------:R-:W-:Y:S05]  /*39e0*/  BSYNC.RECONVERGENT B1 ;  /* 0x0000000000017941 */ /* 0x000fea0003800200 */
.L_x_33:
        /* <DEDUP_REMOVED lines=14> */
[----:B------:R-:W-:Y:S01]  /*3ad0*/  IMAD.MOV.U32 R2, RZ, RZ, R9 ;  /* 0x000000ffff027224 */ /* 0x000fe200078e0009 */
[----:B------:R-:W-:Y:S01]  /*3ae0*/  @!P2 MOV R4, 0x400 ;  /* 0x000004000004a802 */ /* 0x000fe20000000f00 */
[----:B------:R-:W-:Y:S01]  /*3af0*/  IMAD.MOV.U32 R3, RZ, RZ, R11 ;  /* 0x000000ffff037224 */ /* 0x000fe200078e000b */
[----:B------:R-:W0:Y:S01]  /*3b00*/  SHFL.DOWN PT, R7, R11, 0x2, 0x1f ;  /* 0x08401f000b077f89 */ /* 0x000e2200000e0000 */
[----:B------:R-:W-:Y:S01]  /*3b10*/  @!P2 SHF.R.U32.HI R0, RZ, 0x2, R5 ;  /* 0x00000002ff00a819 */ /* 0x000fe20000011605 */
[----:B------:R-:W1:Y:S03]  /*3b20*/  @!P2 S2R R13, SR_CgaCtaId ;  /* 0x00000000000da919 */ /* 0x000e660000008800 */
[----:B------:R-:W-:Y:S01]  /*3b30*/  @!P2 LOP3.LUT R0, R0, 0xf8, RZ, 0xc0, !PT ;  /* 0x000000f80000a812 */ /* 0x000fe200078ec0ff */
[----:B0-----:R-:W-:-:S06]  /*3b40*/  DSETP.GEU.AND P0, PT, R2, R6, PT ;  /* 0x000000060200722a */ /* 0x001fcc0003f0e000 */
[----:B------:R-:W-:Y:S02]  /*3b50*/  @!P1 FSEL R9, R6, R9, !P0 ;  /* 0x0000000906099208 */ /* 0x000fe40004000000 */
[----:B------:R-:W-:Y:S02]  /*3b60*/  @!P1 FSEL R11, R7, R11, !P0 ;  /* 0x0000000b070b9208 */ /* 0x000fe40004000000 */
[----:B------:R-:W-:Y:S01]  /*3b70*/  ISETP.GT.AND P1, PT, R8, 0x1b, PT ;  /* 0x0000001b0800780c */ /* 0x000fe20003f24270 */
[----:B------:R-:W-:Y:S01]  /*3b80*/  SHFL.DOWN PT, R2, R9, 0x4, 0x1f ;  /* 0x08801f0009027f89 */ /* 0x000fe200000e0000 */
[----:B------:R-:W-:Y:S01]  /*3b90*/  IMAD.MOV.U32 R6, RZ, RZ, R9 ;  /* 0x000000ffff067224 */ /* 0x000fe200078e0009 */
[----:B-1----:R-:W-:Y:S01]  /*3ba0*/  @!P2 LEA R13, R13, R4, 0x18 ;  /* 0x000000040d0da211 */ /* 0x002fe200078ec0ff */
[----:B------:R-:W-:Y:S01]  /*3bb0*/  IMAD.MOV.U32 R7, RZ, RZ, R11 ;  /* 0x000000ffff077224 */ /* 0x000fe200078e000b */
[----:B------:R-:W0:Y:S03]  /*3bc0*/  SHFL.DOWN PT, R3, R11, 0x4, 0x1f ;  /* 0x08801f000b037f89 */ /* 0x000e2600000e0000 */
[----:B------:R-:W-:-:S02]  /*3bd0*/  @!P2 IMAD.IADD R13, R0, 0x1, R13 ;  /* 0x00000001000da824 */ /* 0x000fc400078e020d */
[----:B0-----:R-:W-:-:S06]  /*3be0*/  DSETP.GEU.AND P0, PT, R6, R2, PT ;  /* 0x000000020600722a */ /* 0x001fcc0003f0e000 */
[----:B------:R-:W-:Y:S02]  /*3bf0*/  @!P1 FSEL R9, R2, R9, !P0 ;  /* 0x0000000902099208 */ /* 0x000fe40004000000 */
[----:B------:R-:W-:Y:S02]  /*3c00*/  @!P1 FSEL R11, R3, R11, !P0 ;  /* 0x0000000b030b9208 */ /* 0x000fe40004000000 */
[----:B------:R-:W-:Y:S01]  /*3c10*/  ISETP.GT.AND P1, PT, R8, 0x17, PT ;  /* 0x000000170800780c */ /* 0x000fe20003f24270 */
[----:B------:R-:W-:Y:S01]  /*3c20*/  SHFL.DOWN PT, R2, R9, 0x8, 0x1f ;  /* 0x09001f0009027f89 */ /* 0x000fe200000e0000 */
[----:B------:R-:W-:Y:S02]  /*3c30*/  IMAD.MOV.U32 R6, RZ, RZ, R9 ;  /* 0x000000ffff067224 */ /* 0x000fe400078e0009 */
[----:B------:R-:W-:Y:S01]  /*3c40*/  IMAD.MOV.U32 R7, RZ, RZ, R11 ;  /* 0x000000ffff077224 */ /* 0x000fe200078e000b */
[----:B------:R-:W0:Y:S05]  /*3c50*/  SHFL.DOWN PT, R3, R11, 0x8, 0x1f ;  /* 0x09001f000b037f89 */ /* 0x000e2a00000e0000 */
        /* <DEDUP_REMOVED lines=20> */
[----:B------:R-:W0:Y:S04]  /*3da0*/  LDS.128 R8, [UR4+0x10] ;  /* 0x00001004ff087984 */ /* 0x000e280008000c00 */
[----:B-1----:R-:W1:Y:S01]  /*3db0*/  LDS.128 R12, [UR4+0x20] ;  /* 0x00002004ff0c7984 */ /* 0x002e620008000c00 */
        /* <DEDUP_REMOVED lines=24> */
.L_x_43:
        /* <DEDUP_REMOVED lines=20> */
[----:B------:R-:W0:Y:S05]  /*4080*/  SHFL.DOWN PT, R7, R0, 0x2, R11 ;  /* 0x0840000000077989 */ /* 0x000e2a00000e000b */
[----:B0-----:R-:W-:-:S06]  /*4090*/  DSETP.GEU.AND P0, PT, R2, R6, PT ;  /* 0x000000060200722a */ /* 0x001fcc0003f0e000 */
[----:B------:R-:W-:Y:S01]  /*40a0*/  @!P1 FSEL R9, R6, R9, !P0 ;  /* 0x0000000906099208 */ /* 0x000fe20004000000 */
[----:B------:R-:W-:Y:S01]  /*40b0*/  VIADD R6, R8, 0x4 ;  /* 0x0000000408067836 */ /* 0x000fe20000000000 */
[----:B------:R-:W-:-:S03]  /*40c0*/  @!P1 FSEL R0, R7, R0, !P0 ;  /* 0x0000000007009208 */ /* 0x000fc60004000000 */
[----:B------:R-:W-:Y:S01]  /*40d0*/  SHFL.DOWN PT, R2, R9, 0x4, R11 ;  /* 0x0880000009027989 */ /* 0x000fe200000e000b */
[----:B------:R-:W-:Y:S01]  /*40e0*/  ISETP.GT.AND P1, PT, R6, R11, PT ;  /* 0x0000000b0600720c */ /* 0x000fe20003f24270 */
[----:B------:R-:W-:Y:S02]  /*40f0*/  IMAD.MOV.U32 R6, RZ, RZ, R9 ;  /* 0x000000ffff067224 */ /* 0x000fe400078e0009 */
[----:B------:R-:W0:Y:S01]  /*4100*/  SHFL.DOWN PT, R3, R0, 0x4, R11 ;  /* 0x0880000000037989 */ /* 0x000e2200000e000b */
[----:B------:R-:W-:-:S06]  /*4110*/  IMAD.MOV.U32 R7, RZ, RZ, R0 ;  /* 0x000000ffff077224 */ /* 0x000fcc00078e0000 */
[----:B0-----:R-:W-:Y:S01]  /*4120*/  DSETP.GEU.AND P0, PT, R6, R2, PT ;  /* 0x000000020600722a */ /* 0x001fe20003f0e000 */
[----:B------:R-:W-:-:S05]  /*4130*/  VIADD R6, R8, 0x8 ;  /* 0x0000000808067836 */ /* 0x000fca0000000000 */
        /* <DEDUP_REMOVED lines=15> */
[----:B------:R-:W-:Y:S02]  /*4230*/  IMAD.MOV.U32 R6, RZ, RZ, R9 ;  /* 0x000000ffff067224 */ /* 0x000fe400078e0009 */
[----:B------:R-:W-:Y:S01]  /*4240*/  IMAD.MOV.U32 R7, RZ, RZ, R0 ;  /* 0x000000ffff077224 */ /* 0x000fe200078e0000 */
[----:B------:R-:W0:Y:S05]  /*4250*/  SHFL.DOWN PT, R3, R0, 0x10, R11 ;  /* 0x0a00000000037989 */ /* 0x000e2a00000e000b */
[----:B0-----:R-:W-:Y:S01]  /*4260*/  DSETP.GEU.AND P1, PT, R6, R2, PT ;  /* 0x000000020600722a */ /* 0x001fe20003f2e000 */
[----:B------:R-:W-:-:S02]  /*4270*/  @!P0 MOV R7, 0x400 ;  /* 0x0000040000078802 */ /* 0x000fc40000000f00 */
[----:B------:R-:W-:Y:S02]  /*4280*/  @!P0 SHF.R.U32.HI R6, RZ, 0x2, R5 ;  /* 0x00000002ff068819 */ /* 0x000fe40000011605 */
[----:B-1----:R-:W-:Y:S02]  /*4290*/  @!P0 LEA R7, R10, R7, 0x18 ;  /* 0x000000070a078211 */ /* 0x002fe400078ec0ff */
[----:B------:R-:W-:Y:S02]  /*42a0*/  @!P0 LOP3.LUT R6, R6, 0xf8, RZ, 0xc0, !PT ;  /* 0x000000f806068812 */ /* 0x000fe400078ec0ff */
[----:B------:R-:W-:Y:S02]  /*42b0*/  @!P2 FSEL R9, R2, R9, !P1 ;  /* 0x000000090209a208 */ /* 0x000fe40004800000 */
[----:B------:R-:W-:Y:S01]  /*42c0*/  @!P2 FSEL R0, R3, R0, !P1 ;  /* 0x000000000300a208 */ /* 0x000fe20004800000 */
[----:B------:R-:W-:Y:S02]  /*42d0*/  @!P0 IMAD.IADD R3, R6, 0x1, R7 ;  /* 0x0000000106038824 */ /* 0x000fe400078e0207 */
[----:B------:R-:W-:-:S02]  /*42e0*/  IMAD.MOV.U32 R6, RZ, RZ, R9 ;  /* 0x000000ffff067224 */ /* 0x000fc400078e0009 */
[----:B------:R-:W-:-:S05]  /*42f0*/  IMAD.MOV.U32 R7, RZ, RZ, R0 ;  /* 0x000000ffff077224 */ /* 0x000fca00078e0000 */
[----:B------:R1:W-:Y:S01]  /*4300*/  @!P0 STS.64 [R3+0x8], R6 ;  /* 0x0000080603008388 */ /* 0x0003e20000000a00 */
[----:B------:R-:W-:Y:S01]  /*4310*/  BAR.SYNC.DEFER_BLOCKING 0x0 ;  /* 0x0000000000007b1d */ /* 0x000fe20000010000 */
[----:B------:R-:W-:-:S13]  /*4320*/  ISETP.NE.AND P0, PT, R5, RZ, PT ;  /* 0x000000ff0500720c */ /* 0x000fda0003f05270 */
[----:B-1----:R-:W-:Y:S05]  /*4330*/  @P0 BRA `(.L_x_17) ;  /* 0x0000001800340947 */ /* 0x002fea0003800000 */
[----:B------:R-:W0:Y:S01]  /*4340*/  S2UR UR5, SR_CgaCtaId ;  /* 0x00000000000579c3 */ /* 0x000e220000008800 */
[----:B------:R-:W-:Y:S01]  /*4350*/  UMOV UR4, 0x400 ;  /* 0x0000040000047882 */ /* 0x000fe20000000000 */
[C---:B------:R-:W-:Y:S02]  /*4360*/  ISETP.GT.AND P3, PT, R4.reuse, 0x20, PT ;  /* 0x000000200400780c */ /* 0x040fe40003f64270 */
        /* <DEDUP_REMOVED lines=10> */
[----:B------:R-:W-:Y:S01]  /*4410*/  ISETP.GT.AND P1, PT, R4, 0x60, PT ;  /* 0x000000600400780c */ /* 0x000fe20003f24270 */
[----:B------:R-:W-:Y:S02]  /*4420*/  IMAD.MOV.U32 R2, RZ, RZ, R6 ;  /* 0x000000ffff027224 */ /* 0x000fe400078e0006 */
        /* <DEDUP_REMOVED lines=29> */
.L_x_30:
[----:B------:R-:W0:Y:S01]  /*4600*/  S2R R41, SR_TID.X ;  /* 0x0000000000297919 */ /* 0x000e220000002100 */
[----:B------:R-:W0:Y:S02]  /*4610*/  LDC.64 R6, c[0x0][0x380] ;  /* 0x0000e000ff067b82 */ /* 0x000e240000000a00 */
[----:B0-----:R-:W-:-:S05]  /*4620*/  IMAD.WIDE.U32 R6, R41, 0x8, R6 ;  /* 0x0000000829067825 */ /* 0x001fca00078e0006 */
[----:B------:R-:W2:Y:S04]  /*4630*/  LDG.E.64.CONSTANT R20, desc[UR6][R6.64] ;  /* 0x0000000606147981 */ /* 0x000ea8000c1e9b00 */
[----:B------:R-:W2:Y:S04]  /*4640*/  LDG.E.64.CONSTANT R2, desc[UR6][R6.64+0x800] ;  /* 0x0008000606027981 */ /* 0x000ea8000c1e9b00 */
[----:B------:R-:W3:Y:S04]  /*4650*/  LDG.E.64.CONSTANT R8, desc[UR6][R6.64+0x1000] ;  /* 0x0010000606087981 */ /* 0x000ee8000c1e9b00 */
[----:B------:R-:W4:Y:S04]  /*4660*/  LDG.E.64.CONSTANT R10, desc[UR6][R6.64+0x1800] ;  /* 0x00180006060a7981 */ /* 0x000f28000c1e9b00 */
[----:B------:R-:W5:Y:S04]  /*4670*/  LDG.E.64.CONSTANT R12, desc[UR6][R6.64+0x2000] ;  /* 0x00200006060c7981 */ /* 0x000f68000c1e9b00 */
[----:B------:R-:W5:Y:S04]  /*4680*/  LDG.E.64.CONSTANT R14, desc[UR6][R6.64+0x2800] ;  /* 0x00280006060e7981 */ /* 0x000f68000c1e9b00 */
[----:B------:R-:W5:Y:S04]  /*4690*/  LDG.E.64.CONSTANT R16, desc[UR6][R6.64+0x3000] ;  /* 0x0030000606107981 */ /* 0x000f68000c1e9b00 */
[----:B------:R-:W5:Y:S01]  /*46a0*/  LDG.E.64.CONSTANT R18, desc[UR6][R6.64+0x3800] ;  /* 0x0038000606127981 */ /* 0x000f62000c1e9b00 */
[----:B------:R-:W-:Y:S01]  /*46b0*/  ISETP.GE.U32.AND P1, PT, R4, 0x1000, PT ;  /* 0x000010000400780c */ /* 0x000fe20003f26070 */
[----:B------:R-:W-:Y:S01]  /*46c0*/  IMAD.MOV.U32 R45, RZ, RZ, 0x800 ;  /* 0x00000800ff2d7424 */ /* 0x000fe200078e00ff */
[----:B--2---:R-:W-:-:S06]  /*46d0*/  DSETP.GEU.AND P0, PT, R20, R2, PT ;  /* 0x000000021400722a */ /* 0x004fcc0003f0e000 */
        /* <DEDUP_REMOVED lines=21> */
[----:B------:R-:W0:Y:S01]  /*4830*/  LDC R24, c[0x0][0x390] ;  /* 0x0000e400ff187b82 */ /* 0x000e220000000800 */
[----:B------:R-:W-:Y:S02]  /*4840*/  VIADD R0, R4, 0xfffff800 ;  /* 0xfffff80004007836 */ /* 0x000fe40000000000 */
[----:B------:R-:W-:-:S07]  /*4850*/  IMAD.MOV.U32 R45, RZ, RZ, 0x800 ;  /* 0x00000800ff2d7424 */ /* 0x000fce00078e00ff */
.L_x_46:
[----:B------:R-:W-:-:S05]  /*4860*/  IMAD.WIDE R4, R45, 0x8, R6 ;  /* 0x000000082d047825 */ /* 0x000fca00078e0206 */
[----:B------:R-:W2:Y:S04]  /*4870*/  LDG.E.64.CONSTANT R10, desc[UR6][R4.64] ;  /* 0x00000006040a7981 */ /* 0x000ea8000c1e9b00 */
[----:B------:R-:W3:Y:S04]  /*4880*/  LDG.E.64.CONSTANT R12, desc[UR6][R4.64+0x800] ;  /* 0x00080006040c7981 */ /* 0x000ee8000c1e9b00 */
[----:B------:R-:W4:Y:S04]  /*4890*/  LDG.E.64.CONSTANT R14, desc[UR6][R4.64+0x1000] ;  /* 0x00100006040e7981 */ /* 0x000f28000c1e9b00 */
[----:B------:R-:W5:Y:S04]  /*48a0*/  LDG.E.64.CONSTANT R16, desc[UR6][R4.64+0x1800] ;  /* 0x0018000604107981 */ /* 0x000f68000c1e9b00 */
[----:B------:R-:W5:Y:S04]  /*48b0*/  LDG.E.64.CONSTANT R18, desc[UR6][R4.64+0x2000] ;  /* 0x0020000604127981 */ /* 0x000f68000c1e9b00 */
[----:B------:R-:W5:Y:S04]  /*48c0*/  LDG.E.64.CONSTANT R20, desc[UR6][R4.64+0x2800] ;  /* 0x0028000604147981 */ /* 0x000f68000c1e9b00 */
[----:B------:R-:W5:Y:S04]  /*48d0*/  LDG.E.64.CONSTANT R22, desc[UR6][R4.64+0x3000] ;  /* 0x0030000604167981 */ /* 0x000f68000c1e9b00 */
[----:B------:R0:W5:Y:S02]  /*48e0*/  LDG.E.64.CONSTANT R8, desc[UR6][R4.64+0x3800] ;  /* 0x0038000604087981 */ /* 0x000164000c1e9b00 */
[----:B0-----:R-:W-:-:S04]  /*48f0*/  IMAD.MOV.U32 R4, RZ, RZ, R24 ;  /* 0x000000ffff047224 */ /* 0x001fc800078e0018 */
[----:B------:R-:W-:-:S05]  /*4900*/  IMAD.IADD R5, R4, 0x1, -R45 ;  /* 0x0000000104057824 */ /* 0x000fca00078e0a2d */
[----:B------:R-:W-:Y:S01]  /*4910*/  ISETP.GE.AND P1, PT, R5, 0x800, PT ;  /* 0x000008000500780c */ /* 0x000fe20003f26270 */
        /* <DEDUP_REMOVED lines=25> */
[----:B------:R-:W-:-:S05]  /*4ab0*/  VIADD R45, R45, 0x800 ;  /* 0x000008002d2d7836 */ /* 0x000fca0000000000 */
[----:B------:R-:W-:-:S13]  /*4ac0*/  ISETP.GT.AND P0, PT, R45, R0, PT ;  /* 0x000000002d00720c */ /* 0x000fda0003f04270 */
[----:B------:R-:W-:Y:S05]  /*4ad0*/  @!P0 BRA `(.L_x_46) ;  /* 0xfffffffc00608947 */ /* 0x000fea000383ffff */
.L_x_44:
[----:B------:R-:W-:-:S13]  /*4ae0*/  ISETP.GE.AND P0, PT, R45, R4, PT ;  /* 0x000000042d00720c */ /* 0x000fda0003f06270 */
[----:B------:R-:W-:Y:S05]  /*4af0*/  @P0 BRA `(.L_x_45) ;  /* 0x0000000800fc0947 */ /* 0x000fea0003800000 */
[----:B------:R-:W-:Y:S01]  /*4b00*/  IMAD.IADD R0, R4, 0x1, -R45 ;  /* 0x0000000104007824 */ /* 0x000fe200078e0a2d */
[----:B------:R-:W-:Y:S04]  /*4b10*/  BSSY.RECONVERGENT B1, `(.L_x_45) ;  /* 0x00000bd000017945 */ /* 0x000fe80003800200 */
[----:B------:R-:W-:-:S13]  /*4b20*/  ISETP.GE.AND P0, PT, R41, R0, PT ;  /* 0x000000002900720c */ /* 0x000fda0003f06270 */
[----:B------:R-:W-:Y:S05]  /*4b30*/  @P0 BRA `(.L_x_47) ;  /* 0x0000000800e80947 */ /* 0x000fea0003800000 */
[----:B------:R-:W-:Y:S01]  /*4b40*/  LOP3.LUT R5, RZ, R41, RZ, 0x33, !PT ;  /* 0x00000029ff057212 */ /* 0x000fe200078e33ff */
[----:B------:R-:W-:Y:S01]  /*4b50*/  BSSY.RECONVERGENT B2, `(.L_x_48) ;  /* 0x0000017000027945 */ /* 0x000fe20003800200 */
[----:B------:R-:W-:Y:S02]  /*4b60*/  IMAD.MOV.U32 R43, RZ, RZ, R41 ;  /* 0x000000ffff2b7224 */ /* 0x000fe400078e0029 */
[----:B------:R-:W-:-:S04]  /*4b70*/  IADD3 R4, PT, PT, -R45, R4, R5 ;  /* 0x000000042d047210 */ /* 0x000fc80007ffe105 */
[C---:B------:R-:W-:Y:S02]  /*4b80*/  LOP3.LUT R5, R4.reuse, 0x300, RZ, 0xc0, !PT ;  /* 0x0000030004057812 */ /* 0x040fe400078ec0ff */
[----:B------:R-:W-:Y:S02]  /*4b90*/  ISETP.GE.U32.AND P2, PT, R4, 0x300, PT ;  /* 0x000003000400780c */ /* 0x000fe40003f46070 */
[----:B------:R-:W-:-:S13]  /*4ba0*/  ISETP.NE.AND P0, PT, R5, 0x300, PT ;  /* 0x000003000500780c */ /* 0x000fda0003f05270 */
[----:B------:R-:W-:Y:S05]  /*4bb0*/  @!P0 BRA `(.L_x_49) ;  /* 0x0000000000408947 */ /* 0x000fea0003800000 */
[----:B------:R-:W0:Y:S01]  /*4bc0*/  LDC.64 R6, c[0x0][0x380] ;  /* 0x0000e000ff067b82 */ /* 0x000e220000000a00 */
[----:B------:R-:W-:Y:S01]  /*4bd0*/  LEA.HI R4, R4, 0x1, RZ, 0x18 ;  /* 0x0000000104047811 */ /* 0x000fe200078fc0ff */
[----:B------:R-:W-:Y:S02]  /*4be0*/  IMAD.IADD R9, R41, 0x1, R45 ;  /* 0x0000000129097824 */ /* 0x000fe400078e022d */
[----:B------:R-:W-:Y:S01]  /*4bf0*/  IMAD.MOV.U32 R43, RZ, RZ, R41 ;  /* 0x000000ffff2b7224 */ /* 0x000fe200078e0029 */
[----:B------:R-:W-:-:S05]  /*4c00*/  LOP3.LUT R4, R4, 0x3, RZ, 0xc0, !PT ;  /* 0x0000000304047812 */ /* 0x000fca00078ec0ff */
[----:B------:R-:W-:-:S07]  /*4c10*/  IMAD.MOV R8, RZ, RZ, -R4 ;  /* 0x000000ffff087224 */ /* 0x000fce00078e0a04 */
.L_x_50:
[----:B0-----:R-:W-:-:S06]  /*4c20*/  IMAD.WIDE.U32 R4, R9, 0x8, R6 ;  /* 0x0000000809047825 */ /* 0x001fcc00078e0006 */
        /* <DEDUP_REMOVED lines=9> */
.L_x_49:
[----:B------:R-:W-:Y:S05]  /*4cc0*/  BSYNC.RECONVERGENT B2 ;  /* 0x0000000000027941 */ /* 0x000fea0003800200 */
.L_x_48:
[----:B------:R-:W-:Y:S05]  /*4cd0*/  @!P2 BRA `(.L_x_47) ;  /* 0x000000080080a947 */ /* 0x000fea0003800000 */
[----:B------:R-:W0:Y:S01]  /*4ce0*/  LDCU.64 UR4, c[0x0][0x380] ;  /* 0x00007000ff0477ac */ /* 0x000e220008000a00 */
[----:B------:R-:W-:Y:S01]  /*4cf0*/  IMAD.IADD R7, R0, 0x1, -R43 ;  /* 0x0000000100077824 */ /* 0x000fe200078e0a2b */
[C---:B------:R-:W-:Y:S01]  /*4d00*/  IADD3 R5, P0, PT, R43.reuse, R45, RZ ;  /* 0x0000002d2b057210 */ /* 0x040fe20007f1e0ff */
[----:B------:R-:W-:Y:S01]  /*4d10*/  BSSY.RECONVERGENT B2, `(.L_x_51) ;  /* 0x000005a000027945 */ /* 0x000fe20003800200 */
[----:B------:R-:W-:Y:S02]  /*4d20*/  IMAD.IADD R45, R43, 0x1, R45 ;  /* 0x000000012b2d7824 */ /* 0x000fe400078e022d */
        /* <DEDUP_REMOVED lines=8> */
[----:B------:R-:W0:Y:S01]  /*4db0*/  LDC.64 R6, c[0x0][0x380] ;  /* 0x0000e000ff067b82 */ /* 0x000e220000000a00 */
[----:B------:R-:W-:Y:S01]  /*4dc0*/  PLOP3.LUT P0, PT, PT, PT, PT, 0x8, 0x80 ;  /* 0x000000000080781c */ /* 0x000fe20003f0e170 */
[----:B------:R-:W-:-:S12]  /*4dd0*/  VIADD R40, R0, 0xfffff400 ;  /* 0xfffff40000287836 */ /* 0x000fd80000000000 */
.L_x_53:
[C---:B0-----:R-:W-:Y:S01]  /*4de0*/  IMAD.WIDE.U32 R38, R45.reuse, 0x8, R6 ;  /* 0x000000082d267825 */ /* 0x041fe200078e0006 */
        /* <DEDUP_REMOVED lines=76> */
.L_x_52:
[----:B------:R-:W-:Y:S05]  /*52b0*/  BSYNC.RECONVERGENT B2 ;  /* 0x0000000000027941 */ /* 0x000fea0003800200 */
.L_x_51:
[----:B------:R-:W-:Y:S01]  /*52c0*/  IMAD.IADD R6, R0, 0x1, -R43 ;  /* 0x0000000100067824 */ /* 0x000fe200078e0a2b */
[----:B------:R-:W-:Y:S04]  /*52d0*/  BSSY.RECONVERGENT B2, `(.L_x_54) ;  /* 0x000002c000027945 */ /* 0x000fe80003800200 */
[----:B------:R-:W-:-:S13]  /*52e0*/  ISETP.GT.AND P1, PT, R6, 0x400, PT ;  /* 0x000004000600780c */ /* 0x000fda0003f24270 */
[----:B------:R-:W-:Y:S05]  /*52f0*/  @!P1 BRA `(.L_x_55) ;  /* 0x0000000000a49947 */ /* 0x000fea0003800000 */
[----:B------:R-:W0:Y:S01]  /*5300*/  LDC.64 R16, c[0x0][0x380] ;  /* 0x0000e000ff107b82 */ /* 0x000e220000000a00 */
[----:B------:R-:W2:Y:S04]  /*5310*/  LDG.E.64.CONSTANT R10, desc[UR6][R4.64+-0x800] ;  /* 0xfff80006040a7981 */ /* 0x000ea8000c1e9b00 */
[----:B------:R-:W3:Y:S01]  /*5320*/  LDG.E.64.CONSTANT R12, desc[UR6][R4.64] ;  /* 0x00000006040c7981 */ /* 0x000ee2000c1e9b00 */
[----:B------:R-:W-:-:S03]  /*5330*/  VIADD R7, R45, 0x400 ;  /* 0x000004002d077836 */ /* 0x000fc60000000000 */
[----:B------:R-:W4:Y:S04]  /*5340*/  LDG.E.64.CONSTANT R14, desc[UR6][R4.64+0x800] ;  /* 0x00080006040e7981 */ /* 0x000f28000c1e9b00 */
[----:B------:R-:W5:Y:S04]  /*5350*/  LDG.E.64.CONSTANT R18, desc[UR6][R4.64+0x1800] ;  /* 0x0018000604127981 */ /* 0x000f68000c1e9b00 */
[----:B------:R-:W5:Y:S01]  /*5360*/  LDG.E.64.CONSTANT R20, desc[UR6][R4.64+0x2000] ;  /* 0x0020000604147981 */ /* 0x000f62000c1e9b00 */
[----:B0-----:R-:W-:-:S06]  /*5370*/  IMAD.WIDE.U32 R8, R45, 0x8, R16 ;  /* 0x000000082d087825 */ /* 0x001fcc00078e0010 */
[----:B------:R-:W2:Y:S01]  /*5380*/  LDG.E.64.CONSTANT R8, desc[UR6][R8.64] ;  /* 0x0000000608087981 */ /* 0x000ea2000c1e9b00 */
[----:B------:R-:W-:-:S03]  /*5390*/  IMAD.WIDE.U32 R16, R7, 0x8, R16 ;  /* 0x0000000807107825 */ /* 0x000fc600078e0010 */
[----:B------:R0:W5:Y:S04]  /*53a0*/  LDG.E.64.CONSTANT R6, desc[UR6][R4.64+0x2800] ;  /* 0x0028000604067981 */ /* 0x000168000c1e9b00 */
[----:B------:R-:W5:Y:S01]  /*53b0*/  LDG.E.64.CONSTANT R16, desc[UR6][R16.64] ;  /* 0x0000000610107981 */ /* 0x000f62000c1e9b00 */
[----:B------:R-:W-:Y:S01]  /*53c0*/  VIADD R43, R43, 0x800 ;  /* 0x000008002b2b7836 */ /* 0x000fe20000000000 */
[----:B0-----:R-:W-:Y:S01]  /*53d0*/  IADD3 R4, P2, PT, R4, 0x4000, RZ ;  /* 0x0000400004047810 */ /* 0x001fe20007f5e0ff */
[----:B------:R-:W-:-:S04]  /*53e0*/  VIADD R45, R45, 0x800 ;  /* 0x000008002d2d7836 */ /* 0x000fc80000000000 */
[----:B------:R-:W-:Y:S01]  /*53f0*/  IMAD.X R5, RZ, RZ, R5, P2 ;  /* 0x000000ffff057224 */ /* 0x000fe200010e0605 */
        /* <DEDUP_REMOVED lines=25> */
.L_x_55:
[----:B------:R-:W-:Y:S05]  /*5590*/  BSYNC.RECONVERGENT B2 ;  /* 0x0000000000027941 */ /* 0x000fea0003800200 */
.L_x_54:
[----:B------:R-:W-:-:S13]  /*55a0*/  ISETP.LT.OR P0, PT, R43, R0, P0 ;  /* 0x000000002b00720c */ /* 0x000fda0000701670 */
[----:B------:R-:W-:Y:S05]  /*55b0*/  @!P0 BRA `(.L_x_47) ;  /* 0x0000000000488947 */ /* 0x000fea0003800000 */
[----:B------:R-:W0:Y:S01]  /*55c0*/  LDC.64 R6, c[0x0][0x380] ;  /* 0x0000e000ff067b82 */ /* 0x000e220000000a00 */
[----:B------:R-:W2:Y:S04]  /*55d0*/  LDG.E.64.CONSTANT R8, desc[UR6][R4.64+-0x800] ;  /* 0xfff8000604087981 */ /* 0x000ea8000c1e9b00 */
[----:B------:R-:W3:Y:S04]  /*55e0*/  LDG.E.64.CONSTANT R10, desc[UR6][R4.64] ;  /* 0x00000006040a7981 */ /* 0x000ee8000c1e9b00 */
[----:B------:R-:W4:Y:S01]  /*55f0*/  LDG.E.64.CONSTANT R12, desc[UR6][R4.64+0x800] ;  /* 0x00080006040c7981 */ /* 0x000f22000c1e9b00 */
[----:B0-----:R-:W-:-:S06]  /*5600*/  IMAD.WIDE.U32 R6, R45, 0x8, R6 ;  /* 0x000000082d067825 */ /* 0x001fcc00078e0006 */
[----:B------:R-:W5:Y:S02]  /*5610*/  LDG.E.64.CONSTANT R6, desc[UR6][R6.64] ;  /* 0x0000000606067981 */ /* 0x000f64000c1e9b00 */
[----:B-----5:R-:W-:-:S06]  /*5620*/  DSETP.GEU.AND P0, PT, R2, R6, PT ;  /* 0x000000060200722a */ /* 0x020fcc0003f0e000 */
        /* <DEDUP_REMOVED lines=10> */
[----:B------:R-:W-:-:S07]  /*56d0*/  FSEL R3, R13, R3, !P0 ;  /* 0x000000030d037208 */ /* 0x000fce0004000000 */
.L_x_47:
[----:B------:R-:W-:Y:S05]  /*56e0*/  BSYNC.RECONVERGENT B1 ;  /* 0x0000000000017941 */ /* 0x000fea0003800200 */
.L_x_45:
        /* <DEDUP_REMOVED lines=54> */
[----:B------:R-:W1:Y:S01]  /*5a50*/  S2UR UR5, SR_CgaCtaId ;  /* 0x00000000000579c3 */ /* 0x000e620000008800 */
[----:B------:R-:W-:Y:S02]  /*5a60*/  UMOV UR4, 0x400 ;  /* 0x0000040000047882 */ /* 0x000fe40000000000 */
[----:B-1----:R-:W-:-:S09]  /*5a70*/  ULEA UR4, UR5, UR4, 0x18 ;  /* 0x0000000405047291 */ /* 0x002fd2000f8ec0ff */
[----:B0-----:R-:W0:Y:S04]  /*5a80*/  LDS.128 R8, [UR4+0x10] ;  /* 0x00001004ff087984 */ /* 0x001e280008000c00 */
        /* <DEDUP_REMOVED lines=23> */
[----:B------:R-:W-:-:S07]  /*5c00*/  FSEL R7, R3, R5, !P1 ;  /* 0x0000000503077208 */ /* 0x000fce0004800000 */
.L_x_17:
[----:B------:R-:W-:Y:S05]  /*5c10*/  BSYNC.RECONVERGENT B0 ;  /* 0x0000000000007941 */ /* 0x000fea0003800200 */
.L_x_1:
[----:B------:R-:W-:Y:S05]  /*5c20*/  @P0 EXIT ;  /* 0x000000000000094d */ /* 0x000fea0003800000 */
[----:B------:R-:W4:Y:S01]  /*5c30*/  LDCU.64 UR8, c[0x0][0x398] ;  /* 0x00007300ff0877ac */ /* 0x000f220008000a00 */
[----:B---3--:R-:W3:Y:S01]  /*5c40*/  LDC.64 R4, c[0x0][0x388] ;  /* 0x0000e200ff047b82 */ /* 0x008ee20000000a00 */
[----:B------:R-:W0:Y:S01]  /*5c50*/  LDCU.64 UR4, c[0x0][0x398] ;  /* 0x00007300ff0477ac */ /* 0x000e220008000a00 */
[----:B----4-:R-:W-:-:S06]  /*5c60*/  DSETP.GT.AND P0, PT, R6, UR8, PT ;  /* 0x0000000806007e2a */ /* 0x010fcc000bf04000 */
[----:B012---:R-:W-:Y:S02]  /*5c70*/  FSEL R2, R6, UR4, P0 ;  /* 0x0000000406027c08 */ /* 0x007fe40008000000 */
[----:B------:R-:W-:-:S05]  /*5c80*/  FSEL R3, R7, UR5, P0 ;  /* 0x0000000507037c08 */ /* 0x000fca0008000000 */
[----:B---3--:R-:W-:Y:S01]  /*5c90*/  STG.E.64 desc[UR6][R4.64], R2 ;  /* 0x0000000204007986 */ /* 0x008fe2000c101b06 */
[----:B------:R-:W-:Y:S05]  /*5ca0*/  EXIT ;  /* 0x000000000000794d */ /* 0x000fea0003800000 */
.L_x_56:
[----:B------:R-:W-:-:S00]  /*5cb0*/  BRA `(.L_x_56) ;  /* 0xfffffffc00fc7947 */ /* 0x000fc0000383ffff */
[----:B------:R-:W-:-:S00]  /*5cc0*/  NOP ;  /* 0x0000000000007918 */ /* 0x000fc00000000000 */
        /* <DEDUP_REMOVED lines=11> */
.L_x_149:


//--------------------- .text._ZN3cub18CUB_300001_SM_10006detail6reduce18DeviceReduceKernelINS2_10policy_hubIdjN4cuda3__47maximumIvEEE10Policy1000EPdjS8_dNS5_3std3__410__identityEEEvT0_PT3_T1_NS0_13GridEvenShareISI_EET2_T4_ --------------------------
	.section	.text._ZN3cub18CUB_300001_SM_10006detail6reduce18DeviceReduceKernelINS2_10policy_hubIdjN4cuda3__47maximumIvEEE10Policy1000EPdjS8_dNS5_3std3__410__identityEEEvT0_PT3_T1_NS0_13GridEvenShareISI_EET2_T4_,"ax",@progbits
	.align	128
        .global         _ZN3cub18CUB_300001_SM_10006detail6reduce18DeviceReduceKernelINS2_10policy_hubIdjN4cuda3__47maximumIvEEE10Policy1000EPdjS8_dNS5_3std3__410__identityEEEvT0_PT3_T1_NS0_13GridEvenShareISI_EET2_T4_
        .type           _ZN3cub18CUB_300001_SM_10006detail6reduce18DeviceReduceKernelINS2_10policy_hubIdjN4cuda3__47maximumIvEEE10Policy1000EPdjS8_dNS5_3std3__410__identityEEEvT0_PT3_T1_NS0_13GridEvenShareISI_EET2_T4_,@function
        .size           _ZN3cub18CUB_300001_SM_10006detail6reduce18DeviceReduceKernelINS2_10policy_hubIdjN4cuda3__47maximumIvEEE10Policy1000EPdjS8_dNS5_3std3__410__identityEEEvT0_PT3_T1_NS0_13GridEvenShareISI_EET2_T4_,(.L_x_150 - _ZN3cub18CUB_300001_SM_10006detail6reduce18DeviceReduceKernelINS2_10policy_hubIdjN4cuda3__47maximumIvEEE10Policy1000EPdjS8_dNS5_3std3__410__identityEEEvT0_PT3_T1_NS0_13GridEvenShareISI_EET2_T4_)
        .other          _ZN3cub18CUB_300001_SM_10006detail6reduce18DeviceReduceKernelINS2_10policy_hubIdjN4cuda3__47maximumIvEEE10Policy1000EPdjS8_dNS5_3std3__410__identityEEEvT0_PT3_T1_NS0_13GridEvenShareISI_EET2_T4_,@"STO_CUDA_ENTRY STV_DEFAULT"
_ZN3cub18CUB_300001_SM_10006detail6reduce18DeviceReduceKernelINS2_10policy_hubIdjN4cuda3__47maximumIvEEE10Policy1000EPdjS8_dNS5_3std3__410__identityEEEvT0_PT3_T1_NS0_13GridEvenShareISI_EET2_T4_:
.text._ZN3cub18CUB_300001_SM_10006detail6reduce18DeviceReduceKernelINS2_10policy_hubIdjN4cuda3__47maximumIvEEE10Policy1000EPdjS8_dNS5_3std3__410__identityEEEvT0_PT3_T1_NS0_13GridEvenShareISI_EET2_T4_:
[----:B------:R-:W-:Y:S01]  /*0000*/  LDC R1, c[0x0][0x37c] ;  /* 0x0000df00ff017b82 */ /* 0x000fe20000000800 */
[----:B------:R-:W0:Y:S07]  /*0010*/  LDCU UR4, c[0x0][0x380] ;  /* 0x00007000ff0477ac */ /* 0x000e2e0008000800 */
[----:B------:R-:W1:Y:S01]  /*0020*/  S2UR UR16, SR_CTAID.X ;  /* 0x00000000001079c3 */ /* 0x000e620000002500 */
[----:B------:R-:W-:Y:S01]  /*0030*/  BSSY.RECONVERGENT B0, `(.L_x_57) ;  /* 0x00003fa000007945 */ /* 0x000fe20003800200 */
[----:B------:R-:W2:Y:S01]  /*0040*/  LDCU UR5, c[0x0][0x3ac] ;  /* 0x00007580ff0577ac */ /* 0x000ea20008000800 */
[----:B------:R-:W3:Y:S01]  /*0050*/  LDCU.64 UR10, c[0x0][0x358] ;  /* 0x00006b00ff0a77ac */ /* 0x000ee20008000a00 */
[----:B0-----:R-:W-:-:S02]  /*0060*/  ULOP3.LUT UP0, URZ, UR4, 0x1f, URZ, 0xc0, !UPT ;  /* 0x0000001f04ff7892 */ /* 0x001fc4000f80c0ff */
[----:B--2---:R-:W-:-:S07]  /*0070*/  USHF.L.U32 UR5, UR5, 0xb, URZ ;  /* 0x0000000b05057899 */ /* 0x004fce00080006ff */
[----:B---3--:R-:W-:Y:S05]  /*0080*/  BRA.U UP0, `(.L_x_58) ;  /* 0x0000001d00dc7547 */ /* 0x008fea000b800000 */
[----:B------:R-:W1:Y:S02]  /*0090*/  LDCU UR8, c[0x0][0x3a8] ;  /* 0x00007500ff0877ac */ /* 0x000e640008000800 */
[----:B-1----:R-:W-:-:S04]  /*00a0*/  UIMAD UR12, UR16, -0x800, UR8 ;  /* 0xfffff800100c78a4 */ /* 0x002fc8000f8e0208 */
[----:B------:R-:W-:-:S09]  /*00b0*/  UISETP.GT.U32.AND UP0, UPT, UR12, 0x7ff, UPT ;  /* 0x000007ff0c00788c */ /* 0x000fd2000bf04070 */
[----:B------:R-:W-:Y:S05]  /*00c0*/  BRA.U UP0, `(.L_x_59) ;  /* 0x0000001100407547 */ /* 0x000fea000b800000 */
[----:B------:R-:W0:Y:S01]  /*00d0*/  S2R R0, SR_TID.X ;  /* 0x0000000000007919 */ /* 0x000e220000002100 */
[----:B------:R-:W-:Y:S01]  /*00e0*/  BSSY.RECONVERGENT B1, `(.L_x_60) ;  /* 0x000000b000017945 */ /* 0x000fe20003800200 */
[----:B------:R-:W-:Y:S02]  /*00f0*/  CS2R R2, SRZ ;  /* 0x0000000000027805 */ /* 0x000fe4000001ff00 */
[----:B0-----:R-:W-:Y:S01]  /*0100*/  ISETP.GE.U32.AND P0, PT, R0, UR12, PT ;  /* 0x0000000c00007c0c */ /* 0x001fe2000bf06070 */
[----:B------:R-:W-:-:S12]  /*0110*/  IMAD.MOV.U32 R8, RZ, RZ, R0 ;  /* 0x000000ffff087224 */ /* 0x000fd800078e0000 */
[----:B------:R-:W-:Y:S05]  /*0120*/  @P0 BRA `(.L_x_61) ;  /* 0x0000000000180947 */ /* 0x000fea0003800000 */
[----:B------:R-:W0:Y:S01]  /*0130*/  LDC.64 R2, c[0x0][0x380] ;  /* 0x0000e000ff027b82 */ /* 0x000e220000000a00 */
[----:B------:R-:W-:-:S04]  /*0140*/  IMAD.U32 R5, RZ, RZ, UR16 ;  /* 0x00000010ff057e24 */ /* 0x000fc8000f8e00ff */
[----:B------:R-:W-:-:S04]  /*0150*/  IMAD R5, R5, 0x800, R0 ;  /* 0x0000080005057824 */ /* 0x000fc800078e0200 */
[----:B0-----:R-:W-:-:S06]  /*0160*/  IMAD.WIDE.U32 R2, R5, 0x8, R2 ;  /* 0x0000000805027825 */ /* 0x001fcc00078e0002 */
[----:B------:R-:W5:Y:S01]  /*0170*/  LDG.E.64.CONSTANT R2, desc[UR10][R2.64] ;  /* 0x0000000a02027981 */ /* 0x000f62000c1e9b00 */
[----:B------:R-:W-:-:S07]  /*0180*/  VIADD R8, R0, 0x100 ;  /* 0x0000010000087836 */ /* 0x000fce0000000000 */
.L_x_61:
[----:B------:R-:W-:Y:S05]  /*0190*/  BSYNC.RECONVERGENT B1 ;  /* 0x0000000000017941 */ /* 0x000fea0003800200 */
.L_x_60:
[----:B------:R-:W-:Y:S01]  /*01a0*/  ISETP.GE.U32.AND P0, PT, R8, UR12, PT ;  /* 0x0000000c08007c0c */ /* 0x000fe2000bf06070 */
[----:B------:R-:W-:-:S12]  /*01b0*/  BSSY.RECONVERGENT B1, `(.L_x_62) ;  /* 0x000003d000017945 */ /* 0x000fd80003800200 */
[----:B------:R-:W-:Y:S05]  /*01c0*/  @P0 BRA `(.L_x_63) ;  /* 0x0000000000ec0947 */ /* 0x000fea0003800000 */
[----:B------:R-:W-:Y:S01]  /*01d0*/  LOP3.LUT R4, RZ, R8, RZ, 0x33, !PT ;  /* 0x00000008ff047212 */ /* 0x000fe200078e33ff */
[----:B------:R-:W-:Y:S01]  /*01e0*/  IMAD.U32 R6, RZ, RZ, UR16 ;  /* 0x00000010ff067e24 */ /* 0x000fe2000f8e00ff */
[----:B------:R-:W-:Y:S03]  /*01f0*/  BSSY.RECONVERGENT B2, `(.L_x_64) ;  /* 0x0000017000027945 */ /* 0x000fe60003800200 */
[----:B------:R-:W-:-:S04]  /*0200*/  VIADD R5, R4, UR8 ;  /* 0x0000000804057c36 */ /* 0x000fc80008000000 */
[----:B------:R-:W-:Y:S01]  /*0210*/  IMAD R4, R6, -0x800, R5 ;  /* 0xfffff80006047824 */ /* 0x000fe200078e0205 */
[----:B------:R-:W-:-:S04]  /*0220*/  LOP3.LUT R6, R5, 0x300, RZ, 0xc0, !PT ;  /* 0x0000030005067812 */ /* 0x000fc800078ec0ff */
[----:B------:R-:W-:Y:S02]  /*0230*/  ISETP.NE.AND P0, PT, R6, 0x300, PT ;  /* 0x000003000600780c */ /* 0x000fe40003f05270 */
[----:B------:R-:W-:-:S11]  /*0240*/  ISETP.GE.U32.AND P2, PT, R4, 0x300, PT ;  /* 0x000003000400780c */ /* 0x000fd60003f46070 */
[----:B------:R-:W-:Y:S05]  /*0250*/  @!P0 BRA `(.L_x_65) ;  /* 0x0000000000408947 */ /* 0x000fea0003800000 */
[----:B------:R-:W0:Y:S01]  /*0260*/  LDC.64 R6, c[0x0][0x380] ;  /* 0x0000e000ff067b82 */ /* 0x000e220000000a00 */
[----:B------:R-:W-:Y:S01]  /*0270*/  LEA.HI R4, R5, 0x1, RZ, 0x18 ;  /* 0x0000000105047811 */ /* 0x000fe200078fc0ff */
[----:B------:R-:W-:-:S03]  /*0280*/  IMAD.U32 R9, RZ, RZ, UR16 ;  /* 0x00000010ff097e24 */ /* 0x000fc6000f8e00ff */
[----:B------:R-:W-:Y:S01]  /*0290*/  LOP3.LUT R4, R4, 0x3, RZ, 0xc0, !PT ;  /* 0x0000000304047812 */ /* 0x000fe200078ec0ff */
[----:B------:R-:W-:-:S04]  /*02a0*/  IMAD R9, R9, 0x800, R8 ;  /* 0x0000080009097824 */ /* 0x000fc800078e0208 */
[----:B------:R-:W-:-:S07]  /*02b0*/  IMAD.MOV R10, RZ, RZ, -R4 ;  /* 0x000000ffff0a7224 */ /* 0x000fce00078e0a04 */
.L_x_66:
[----:B0-----:R-:W-:-:S06]  /*02c0*/  IMAD.WIDE.U32 R4, R9, 0x8, R6 ;  /* 0x0000000809047825 */ /* 0x001fcc00078e0006 */
[----:B------:R-:W2:Y:S01]  /*02d0*/  LDG.E.64.CONSTANT R4, desc[UR10][R4.64] ;  /* 0x0000000a04047981 */ /* 0x000ea2000c1e9b00 */
[----:B------:R-:W-:Y:S02]  /*02e0*/  VIADD R10, R10, 0x1 ;  /* 0x000000010a0a7836 */ /* 0x000fe40000000000 */
[----:B------:R-:W-:Y:S02]  /*02f0*/  VIADD R8, R8, 0x100 ;  /* 0x0000010008087836 */ /* 0x000fe40000000000 */
[----:B------:R-:W-:Y:S01]  /*0300*/  VIADD R9, R9, 0x100 ;  /* 0x0000010009097836 */ /* 0x000fe20000000000 */
[----:B------:R-:W-:Y:S01]  /*0310*/  ISETP.NE.AND P1, PT, R10, RZ, PT ;  /* 0x000000ff0a00720c */ /* 0x000fe20003f25270 */
[----:B--2--5:R-:W-:-:S06]  /*0320*/  DSETP.GEU.AND P0, PT, R2, R4, PT ;  /* 0x000000040200722a */ /* 0x024fcc0003f0e000 */
[----:B------:R-:W-:Y:S02]  /*0330*/  FSEL R2, R4, R2, !P0 ;  /* 0x0000000204027208 */ /* 0x000fe40004000000 */
[----:B------:R-:W-:-:S04]  /*0340*/  FSEL R3, R5, R3, !P0 ;  /* 0x0000000305037208 */ /* 0x000fc80004000000 */
[----:B------:R-:W-:Y:S05]  /*0350*/  @P1 BRA `(.L_x_66) ;  /* 0xfffffffc00d81947 */ /* 0x000fea000383ffff */
.L_x_65:
[----:B------:R-:W-:Y:S05]  /*0360*/  BSYNC.RECONVERGENT B2 ;  /* 0x0000000000027941 */ /* 0x000fea0003800200 */
.L_x_64:
[----:B------:R-:W-:Y:S05]  /*0370*/  @!P2 BRA `(.L_x_63) ;  /* 0x000000000080a947 */ /* 0x000fea0003800000 */
[----:B------:R-:W0:Y:S01]  /*0380*/  LDC.64 R4, c[0x0][0x380] ;  /* 0x0000e000ff047b82 */ /* 0x000e220000000a00 */
[----:B------:R-:W-:Y:S02]  /*0390*/  IMAD.U32 R7, RZ, RZ, UR16 ;  /* 0x00000010ff077e24 */ /* 0x000fe4000f8e00ff */
[----:B------:R-:W-:Y:S02]  /*03a0*/  VIADD R6, R8, 0x200 ;  /* 0x0000020008067836 */ /* 0x000fe40000000000 */
[----:B------:R-:W-:-:S07]  /*03b0*/  IMAD R7, R7, 0x800, R8 ;  /* 0x0000080007077824 */ /* 0x000fce00078e0208 */
.L_x_67:
[----:B0-----:R-:W-:-:S04]  /*03c0*/  IMAD.WIDE.U32 R8, R7, 0x8, R4 ;  /* 0x0000000807087825 */ /* 0x001fc800078e0004 */
[----:B------:R-:W-:Y:S02]  /*03d0*/  VIADD R11, R7, 0x100 ;  /* 0x00000100070b7836 */ /* 0x000fe40000000000 */
[----:B------:R-:W2:Y:S02]  /*03e0*/  LDG.E.64.CONSTANT R8, desc[UR10][R8.64] ;  /* 0x0000000a08087981 */ /* 0x000ea4000c1e9b00 */
[----:B------:R-:W-:-:S04]  /*03f0*/  IMAD.WIDE.U32 R10, R11, 0x8, R4 ;  /* 0x000000080b0a7825 */ /* 0x000fc800078e0004 */
[----:B------:R-:W-:Y:S02]  /*0400*/  VIADD R13, R7, 0x200 ;  /* 0x00000200070d7836 */ /* 0x000fe40000000000 */
[----:B------:R-:W3:Y:S02]  /*0410*/  LDG.E.64.CONSTANT R10, desc[UR10][R10.64] ;  /* 0x0000000a0a0a7981 */ /* 0x000ee4000c1e9b00 */
[----:B------:R-:W-:-:S04]  /*0420*/  IMAD.WIDE.U32 R12, R13, 0x8, R4 ;  /* 0x000000080d0c7825 */ /* 0x000fc800078e0004 */
[----:B------:R-:W-:Y:S02]  /*0430*/  VIADD R15, R7, 0x300 ;  /* 0x00000300070f7836 */ /* 0x000fe40000000000 */
[----:B------:R-:W4:Y:S02]  /*0440*/  LDG.E.64.CONSTANT R12, desc[UR10][R12.64] ;  /* 0x0000000a0c0c7981 */ /* 0x000f24000c1e9b00 */
[----:B------:R-:W-:-:S06]  /*0450*/  IMAD.WIDE.U32 R14, R15, 0x8, R4 ;  /* 0x000000080f0e7825 */ /* 0x000fcc00078e0004 */
[----:B------:R-:W4:Y:S01]  /*0460*/  LDG.E.64.CONSTANT R14, desc[UR10][R14.64] ;  /* 0x0000000a0e0e7981 */ /* 0x000f22000c1e9b00 */
[----:B------:R-:W-:Y:S01]  /*0470*/  VIADD R7, R7, 0x400 ;  /* 0x0000040007077836 */ /* 0x000fe20000000000 */
[----:B--2--5:R-:W-:-:S06]  /*0480*/  DSETP.GEU.AND P0, PT, R2, R8, PT ;  /* 0x000000080200722a */ /* 0x024fcc0003f0e000 */
[----:B------:R-:W-:Y:S01]  /*0490*/  FSEL R2, R8, R2, !P0 ;  /* 0x0000000208027208 */ /* 0x000fe20004000000 */
[C---:B------:R-:W-:Y:S01]  /*04a0*/  VIADD R8, R6.reuse, 0x200 ;  /* 0x0000020006087836 */ /* 0x040fe20000000000 */
[----:B------:R-:W-:Y:S01]  /*04b0*/  FSEL R3, R9, R3, !P0 ;  /* 0x0000000309037208 */ /* 0x000fe20004000000 */
[----:B------:R-:W-:-:S03]  /*04c0*/  VIADD R6, R6, 0x400 ;  /* 0x0000040006067836 */ /* 0x000fc60000000000 */
[----:B------:R-:W-:Y:S02]  /*04d0*/  ISETP.GE.AND P1, PT, R8, UR12, PT ;  /* 0x0000000c08007c0c */ /* 0x000fe4000bf26270 */
        /* <DEDUP_REMOVED lines=8> */
[----:B------:R-:W-:Y:S01]  /*0560*/  FSEL R3, R15, R3, !P0 ;  /* 0x000000030f037208 */ /* 0x000fe20004000000 */
[----:B------:R-:W-:Y:S06]  /*0570*/  @!P1 BRA `(.L_x_67) ;  /* 0xfffffffc00909947 */ /* 0x000fec000383ffff */
.L_x_63:
[----:B------:R-:W-:Y:S05]  /*0580*/  BSYNC.RECONVERGENT B1 ;  /* 0x0000000000017941 */ /* 0x000fea0003800200 */
.L_x_62:
[----:B------:R-:W-:-:S09]  /*0590*/  UISETP.GE.U32.AND UP0, UPT, UR12, 0x100, UPT ;  /* 0x000001000c00788c */ /* 0x000fd2000bf06070 */
[----:B------:R-:W-:Y:S05]  /*05a0*/  BRA.U !UP0, `(.L_x_68) ;  /* 0x00000005082c7547 */ /* 0x000fea000b800000 */
        /* <DEDUP_REMOVED lines=11> */
[----:B------:R-:W-:Y:S04]  /*0660*/  SHFL.DOWN PT, R6, R4, 0x2, 0x1f ;  /* 0x08401f0004067f89 */ /* 0x000fe800000e0000 */
[----:B------:R-:W0:Y:S01]  /*0670*/  SHFL.DOWN PT, R7, R5, 0x2, 0x1f ;  /* 0x08401f0005077f89 */ /* 0x000e2200000e0000 */
[----:B------:R-:W1:Y:S01]  /*0680*/  @!P2 S2R R8, SR_CgaCtaId ;  /* 0x000000000008a919 */ /* 0x000e620000008800 */
[----:B0-----:R-:W-:-:S06]  /*0690*/  DSETP.GEU.AND P1, PT, R4, R6, PT ;  /* 0x000000060400722a */ /* 0x001fcc0003f2e000 */
[----:B------:R-:W-:Y:S02]  /*06a0*/  @!P0 FSEL R4, R6, R4, !P1 ;  /* 0x0000000406048208 */ /* 0x000fe40004800000 */
[----:B------:R-:W-:Y:S02]  /*06b0*/  @!P0 FSEL R5, R7, R5, !P1 ;  /* 0x0000000507058208 */ /* 0x000fe40004800000 */
[----:B------:R-:W-:Y:S01]  /*06c0*/  ISETP.GT.AND P0, PT, R9, 0x1b, PT ;  /* 0x0000001b0900780c */ /* 0x000fe20003f04270 */
[----:B------:R-:W-:Y:S01]  /*06d0*/  SHFL.DOWN PT, R2, R4, 0x4, 0x1f ;  /* 0x08801f0004027f89 */ /* 0x000fe200000e0000 */
[----:B------:R-:W-:Y:S02]  /*06e0*/  @!P2 MOV R7, 0x400 ;  /* 0x000004000007a802 */ /* 0x000fe40000000f00 */
[----:B------:R-:W-:Y:S01]  /*06f0*/  @!P2 SHF.R.U32.HI R6, RZ, 0x2, R0 ;  /* 0x00000002ff06a819 */ /* 0x000fe20000011600 */
[----:B------:R-:W0:Y:S01]  /*0700*/  SHFL.DOWN PT, R3, R5, 0x4, 0x1f ;  /* 0x08801f0005037f89 */ /* 0x000e2200000e0000 */
[----:B-1----:R-:W-:-:S02]  /*0710*/  @!P2 LEA R11, R8, R7, 0x18 ;  /* 0x00000007080ba211 */ /* 0x002fc400078ec0ff */
[----:B------:R-:W-:-:S05]  /*0720*/  @!P2 LOP3.LUT R8, R6, 0xf8, RZ, 0xc0, !PT ;  /* 0x000000f80608a812 */ /* 0x000fca00078ec0ff */
        /* <DEDUP_REMOVED lines=26> */
[----:B-1----:R-:W1:Y:S04]  /*08d0*/  LDS.128 R4, [UR4+0x20] ;  /* 0x00002004ff047984 */ /* 0x002e680008000c00 */
[----:B------:R-:W2:Y:S01]  /*08e0*/  LDS.128 R8, [UR4+0x30] ;  /* 0x00003004ff087984 */ /* 0x000ea20008000c00 */
        /* <DEDUP_REMOVED lines=8> */
[----:B------:R-:W-:Y:S02]  /*0970*/  FSEL R5, R5, R3, !P1 ;  /* 0x0000000305057208 */ /* 0x000fe40004800000 */
[----:B------:R-:W0:Y:S04]  /*0980*/  LDS.64 R2, [UR4+0x40] ;  /* 0x00004004ff027984 */ /* 0x000e280008000a00 */
[----:B------:R-:W-:-:S06]  /*0990*/  DSETP.GEU.AND P1, PT, R4, R6, PT ;  /* 0x000000060400722a */ /* 0x000fcc0003f2e000 */
[----:B------:R-:W-:Y:S02]  /*09a0*/  FSEL R4, R6, R4, !P1 ;  /* 0x0000000406047208 */ /* 0x000fe40004800000 */
[----:B------:R-:W-:-:S06]  /*09b0*/  FSEL R5, R7, R5, !P1 ;  /* 0x0000000507057208 */ /* 0x000fcc0004800000 */
[----:B--2---:R-:W-:-:S06]  /*09c0*/  DSETP.GEU.AND P1, PT, R4, R8, PT ;  /* 0x000000080400722a */ /* 0x004fcc0003f2e000 */
[----:B------:R-:W-:Y:S02]  /*09d0*/  FSEL R4, R8, R4, !P1 ;  /* 0x0000000408047208 */ /* 0x000fe40004800000 */
[----:B------:R-:W-:-:S06]  /*09e0*/  FSEL R5, R9, R5, !P1 ;  /* 0x0000000509057208 */ /* 0x000fcc0004800000 */
[----:B------:R-:W-:-:S06]  /*09f0*/  DSETP.GEU.AND P1, PT, R4, R10, PT ;  /* 0x0000000a0400722a */ /* 0x000fcc0003f2e000 */
[----:B------:R-:W-:Y:S02]  /*0a00*/  FSEL R4, R10, R4, !P1 ;  /* 0x000000040a047208 */ /* 0x000fe40004800000 */
[----:B------:R-:W-:-:S06]  /*0a10*/  FSEL R5, R11, R5, !P1 ;  /* 0x000000050b057208 */ /* 0x000fcc0004800000 */
[----:B0-----:R-:W-:-:S06]  /*0a20*/  DSETP.GEU.AND P1, PT, R4, R2, PT ;  /* 0x000000020400722a */ /* 0x001fcc0003f2e000 */
[----:B------:R-:W-:Y:S02]  /*0a30*/  FSEL R2, R2, R4, !P1 ;  /* 0x0000000402027208 */ /* 0x000fe40004800000 */
[----:B------:R-:W-:Y:S01]  /*0a40*/  FSEL R3, R3, R5, !P1 ;  /* 0x0000000503037208 */ /* 0x000fe20004800000 */
[----:B------:R-:W-:Y:S06]  /*0a50*/  BRA `(.L_x_69) ;  /* 0x00000034005c7947 */ /* 0x000fec0003800000 */
.L_x_68:
[----:B------:R-:W-:Y:S01]  /*0a60*/  LOP3.LUT R4, R0, 0x3e0, RZ, 0xc0, !PT ;  /* 0x000003e000047812 */ /* 0x000fe200078ec0ff */
[----:B------:R-:W0:Y:S04]  /*0a70*/  S2R R10, SR_LANEID ;  /* 0x00000000000a7919 */ /* 0x000e280000000000 */
[----:B------:R-:W-:Y:S01]  /*0a80*/  VIADD R5, R4, 0x20 ;  /* 0x0000002004057836 */ /* 0x000fe20000000000 */
[----:B------:R-:W-:-:S04]  /*0a90*/  LOP3.LUT R4, RZ, R4, RZ, 0x33, !PT ;  /* 0x00000004ff047212 */ /* 0x000fc800078e33ff */
[----:B------:R-:W-:Y:S01]  /*0aa0*/  ISETP.GT.U32.AND P0, PT, R5, UR12, PT ;  /* 0x0000000c05007c0c */ /* 0x000fe2000bf04070 */
[----:B------:R-:W-:-:S05]  /*0ab0*/  VIADD R4, R4, UR12 ;  /* 0x0000000c04047c36 */ /* 0x000fca0008000000 */
[----:B------:R-:W-:-:S05]  /*0ac0*/  SEL R5, R4, 0x1f, P0 ;  /* 0x0000001f04057807 */ /* 0x000fca0000000000 */
[----:B-----5:R-:W-:Y:S04]  /*0ad0*/  SHFL.DOWN PT, R6, R2, 0x1, R5 ;  /* 0x0820000002067989 */ /* 0x020fe800000e0005 */
[----:B------:R-:W1:Y:S01]  /*0ae0*/  SHFL.DOWN PT, R7, R3, 0x1, R5 ;  /* 0x0820000003077989 */ /* 0x000e6200000e0005 */
[----:B0-----:R-:W-:Y:S01]  /*0af0*/  ISETP.GE.AND P0, PT, R10, R5, PT ;  /* 0x000000050a00720c */ /* 0x001fe20003f06270 */
[----:B-1----:R-:W-:-:S06]  /*0b00*/  DSETP.GEU.AND P1, PT, R2, R6, PT ;  /* 0x000000060200722a */ /* 0x002fcc0003f2e000 */
[-C--:B------:R-:W-:Y:S01]  /*0b10*/  FSEL R9, R6, R2.reuse, !P1 ;  /* 0x0000000206097208 */ /* 0x080fe20004800000 */
[----:B------:R-:W-:Y:S01]  /*0b20*/  VIADD R6, R10, 0x2 ;  /* 0x000000020a067836 */ /* 0x000fe20000000000 */
[-C--:B------:R-:W-:Y:S02]  /*0b30*/  FSEL R7, R7, R3.reuse, !P1 ;  /* 0x0000000307077208 */ /* 0x080fe40004800000 */
[----:B------:R-:W-:Y:S02]  /*0b40*/  FSEL R4, R9, R2, !P0 ;  /* 0x0000000209047208 */ /* 0x000fe40004000000 */
[----:B------:R-:W-:Y:S02]  /*0b50*/  FSEL R7, R7, R3, !P0 ;  /* 0x0000000307077208 */ /* 0x000fe40004000000 */
[----:B------:R-:W-:Y:S01]  /*0b60*/  ISETP.GT.AND P0, PT, R6, R5, PT ;  /* 0x000000050600720c */ /* 0x000fe20003f04270 */
[----:B------:R-:W-:Y:S01]  /*0b70*/  SHFL.DOWN PT, R8, R4, 0x2, R5 ;  /* 0x0840000004087989 */ /* 0x000fe200000e0005 */
[----:B------:R-:W-:-:S03]  /*0b80*/  IMAD.MOV.U32 R6, RZ, RZ, R4 ;  /* 0x000000ffff067224 */ /* 0x000fc600078e0004 */
[----:B------:R-:W0:Y:S03]  /*0b90*/  SHFL.DOWN PT, R9, R7, 0x2, R5 ;  /* 0x0840000007097989 */ /* 0x000e2600000e0005 */
[----:B0-----:R-:W-:Y:S01]  /*0ba0*/  DSETP.GEU.AND P1, PT, R6, R8, PT ;  /* 0x000000080600722a */ /* 0x001fe20003f2e000 */
[----:B------:R-:W-:-:S05]  /*0bb0*/  VIADD R6, R10, 0x4 ;  /* 0x000000040a067836 */ /* 0x000fca0000000000 */
[----:B------:R-:W-:Y:S02]  /*0bc0*/  @!P0 FSEL R4, R8, R4, !P1 ;  /* 0x0000000408048208 */ /* 0x000fe40004800000 */
[----:B------:R-:W-:Y:S02]  /*0bd0*/  @!P0 FSEL R7, R9, R7, !P1 ;  /* 0x0000000709078208 */ /* 0x000fe40004800000 */
        /* <DEDUP_REMOVED lines=10> */
[----:B------:R-:W-:Y:S01]  /*0c80*/  IMAD.MOV.U32 R6, RZ, RZ, R4 ;  /* 0x000000ffff067224 */ /* 0x000fe200078e0004 */
[C---:B------:R-:W-:Y:S02]  /*0c90*/  ISETP.NE.AND P0, PT, R10.reuse, RZ, PT ;  /* 0x000000ff0a00720c */ /* 0x040fe40003f05270 */
[----:B------:R-:W0:Y:S11]  /*0ca0*/  SHFL.DOWN PT, R3, R7, 0x8, R5 ;  /* 0x0900000007037989 */ /* 0x000e3600000e0005 */
[----:B------:R-:W1:Y:S01]  /*0cb0*/  @!P0 S2R R9, SR_CgaCtaId ;  /* 0x0000000000098919 */ /* 0x000e620000008800 */
[----:B------:R-:W-:Y:S01]  /*0cc0*/  @!P0 MOV R8, 0x400 ;  /* 0x0000040000088802 */ /* 0x000fe20000000f00 */
[----:B0-----:R-:W-:Y:S01]  /*0cd0*/  DSETP.GEU.AND P2, PT, R6, R2, PT ;  /* 0x000000020600722a */ /* 0x001fe20003f4e000 */
[----:B------:R-:W-:-:S05]  /*0ce0*/  VIADD R6, R10, 0x10 ;  /* 0x000000100a067836 */ /* 0x000fca0000000000 */
[----:B------:R-:W-:Y:S02]  /*0cf0*/  @!P1 FSEL R4, R2, R4, !P2 ;  /* 0x0000000402049208 */ /* 0x000fe40005000000 */
[----:B------:R-:W-:Y:S02]  /*0d00*/  @!P1 FSEL R7, R3, R7, !P2 ;  /* 0x0000000703079208 */ /* 0x000fe40005000000 */
[----:B------:R-:W-:Y:S01]  /*0d10*/  ISETP.GT.AND P1, PT, R6, R5, PT ;  /* 0x000000050600720c */ /* 0x000fe20003f24270 */
[----:B------:R-:W-:Y:S01]  /*0d20*/  SHFL.DOWN PT, R2, R4, 0x10, R5 ;  /* 0x0a00000004027989 */ /* 0x000fe200000e0005 */
[----:B------:R-:W-:-:S03]  /*0d30*/  @!P0 SHF.R.U32.HI R6, RZ, 0x2, R0 ;  /* 0x00000002ff068819 */ /* 0x000fc60000011600 */
[----:B------:R0:W2:Y:S01]  /*0d40*/  SHFL.DOWN PT, R3, R7, 0x10, R5 ;  /* 0x0a00000007037989 */ /* 0x0000a200000e0005 */
[----:B------:R-:W-:Y:S02]  /*0d50*/  @!P0 LOP3.LUT R6, R6, 0xf8, RZ, 0xc0, !PT ;  /* 0x000000f806068812 */ /* 0x000fe400078ec0ff */
[----:B-1----:R-:W-:-:S05]  /*0d60*/  @!P0 LEA R9, R9, R8, 0x18 ;  /* 0x0000000809098211 */ /* 0x002fca00078ec0ff */
[----:B------:R-:W-:Y:S02]  /*0d70*/  @!P0 IMAD.IADD R9, R6, 0x1, R9 ;  /* 0x0000000106098824 */ /* 0x000fe400078e0209 */
[----:B0-----:R-:W-:-:S06]  /*0d80*/  IMAD.MOV.U32 R5, RZ, RZ, R7 ;  /* 0x000000ffff057224 */ /* 0x001fcc00078e0007 */
[----:B--2---:R-:W-:-:S06]  /*0d90*/  DSETP.GEU.AND P2, PT, R4, R2, PT ;  /* 0x000000020400722a */ /* 0x004fcc0003f4e000 */
[----:B------:R-:W-:Y:S02]  /*0da0*/  @!P1 FSEL R4, R2, R4, !P2 ;  /* 0x0000000402049208 */ /* 0x000fe40005000000 */
[----:B------:R-:W-:-:S03]  /*0db0*/  @!P1 FSEL R7, R3, R7, !P2 ;  /* 0x0000000703079208 */ /* 0x000fc60005000000 */
[----:B------:R-:W-:Y:S02]  /*0dc0*/  IMAD.MOV.U32 R2, RZ, RZ, R4 ;  /* 0x000000ffff027224 */ /* 0x000fe400078e0004 */
[----:B------:R-:W-:-:S05]  /*0dd0*/  IMAD.MOV.U32 R3, RZ, RZ, R7 ;  /* 0x000000ffff037224 */ /* 0x000fca00078e0007 */
[----:B------:R1:W-:Y:S01]  /*0de0*/  @!P0 STS.64 [R9+0x8], R2 ;  /* 0x0000080209008388 */ /* 0x0003e20000000a00 */
[----:B------:R-:W-:Y:S01]  /*0df0*/  BAR.SYNC.DEFER_BLOCKING 0x0 ;  /* 0x0000000000007b1d */ /* 0x000fe20000010000 */
[----:B------:R-:W-:-:S13]  /*0e00*/  ISETP.NE.AND P0, PT, R0, RZ, PT ;  /* 0x000000ff0000720c */ /* 0x000fda0003f05270 */
[----:B-1----:R-:W-:Y:S05]  /*0e10*/  @P0 BRA `(.L_x_69) ;  /* 0x00000030006c0947 */ /* 0x002fea0003800000 */
[----:B------:R-:W0:Y:S01]  /*0e20*/  S2UR UR5, SR_CgaCtaId ;  /* 0x00000000000579c3 */ /* 0x000e220000008800 */
[----:B------:R-:W-:Y:S01]  /*0e30*/  UMOV UR4, 0x400 ;  /* 0x0000040000047882 */ /* 0x000fe20000000000 */
[----:B------:R-:W-:Y:S02]  /*0e40*/  UISETP.GT.U32.AND UP0, UPT, UR12, 0x20, UPT ;  /* 0x000000200c00788c */ /* 0x000fe4000bf04070 */
[----:B------:R-:W-:-:S04]  /*0e50*/  UISETP.GT.U32.AND UP1, UPT, UR12, 0x40, UPT ;  /* 0x000000400c00788c */ /* 0x000fc8000bf24070 */
[----:B------:R-:W-:Y:S01]  /*0e60*/  PLOP3.LUT P3, PT, PT, PT, UP0, 0x80, 0x8 ;  /* 0x000000000008781c */ /* 0x000fe20003f6f008 */
[----:B------:R-:W-:Y:S01]  /*0e70*/  UISETP.GT.U32.AND UP0, UPT, UR12, 0x60, UPT ;  /* 0x000000600c00788c */ /* 0x000fe2000bf04070 */
[----:B------:R-:W-:Y:S01]  /*0e80*/  PLOP3.LUT P2, PT, PT, PT, UP1, 0x80, 0x8 ;  /* 0x000000000008781c */ /* 0x000fe20003f4f018 */
[----:B0-----:R-:W-:-:S09]  /*0e90*/  ULEA UR4, UR5, UR4, 0x18 ;  /* 0x0000000405047291 */ /* 0x001fd2000f8ec0ff */
[----:B------:R-:W0:Y:S04]  /*0ea0*/  LDS.128 R12, [UR4+0x10] ;  /* 0x00001004ff0c7984 */ /* 0x000e280008000c00 */
[----:B------:R-:W1:Y:S01]  /*0eb0*/  LDS.128 R4, [UR4+0x20] ;  /* 0x00002004ff047984 */ /* 0x000e620008000c00 */
[----:B0-----:R-:W-:-:S06]  /*0ec0*/  DSETP.GEU.AND P1, PT, R2, R12, PT ;  /* 0x0000000c0200722a */ /* 0x001fcc0003f2e000 */
[-C--:B------:R-:W-:Y:S02]  /*0ed0*/  FSEL R9, R12, R2.reuse, !P1 ;  /* 0x000000020c097208 */ /* 0x080fe40004800000 */
[-C--:B------:R-:W-:Y:S02]  /*0ee0*/  FSEL R11, R13, R3.reuse, !P1 ;  /* 0x000000030d0b7208 */ /* 0x080fe40004800000 */
[----:B------:R-:W-:Y:S02]  /*0ef0*/  FSEL R13, R9, R2, P3 ;  /* 0x00000002090d7208 */ /* 0x000fe40001800000 */
[----:B------:R-:W-:Y:S02]  /*0f00*/  FSEL R0, R11, R3, P3 ;  /* 0x000000030b007208 */ /* 0x000fe40001800000 */
[----:B------:R-:W-:Y:S01]  /*0f10*/  PLOP3.LUT P1, PT, PT, PT, UP0, 0x80, 0x8 ;  /* 0x000000000008781c */ /* 0x000fe20003f2f008 */
[----:B------:R-:W-:Y:S01]  /*0f20*/  IMAD.MOV.U32 R2, RZ, RZ, R13 ;  /* 0x000000ffff027224 */ /* 0x000fe200078e000d */
[----:B------:R-:W0:Y:S01]  /*0f30*/  LDS.128 R8, [UR4+0x30] ;  /* 0x00003004ff087984 */ /* 0x000e220008000c00 */
[----:B------:R-:W-:Y:S01]  /*0f40*/  IMAD.MOV.U32 R3, RZ, RZ, R0 ;  /* 0x000000ffff037224 */ /* 0x000fe200078e0000 */
[----:B------:R-:W-:-:S05]  /*0f50*/  UISETP.GT.U32.AND UP0, UPT, UR12, 0x80, UPT ;  /* 0x000000800c00788c */ /* 0x000fca000bf04070 */
[----:B------:R-:W-:-:S06]  /*0f60*/  DSETP.GEU.AND P3, PT, R2, R14, PT ;  /* 0x0000000e0200722a */ /* 0x000fcc0003f6e000 */
[----:B------:R-:W-:Y:S02]  /*0f70*/  @P2 FSEL R13, R14, R13, !P3 ;  /* 0x0000000d0e0d2208 */ /* 0x000fe40005800000 */
[----:B------:R-:W-:Y:S02]  /*0f80*/  @P2 FSEL R0, R15, R0, !P3 ;  /* 0x000000000f002208 */ /* 0x000fe40005800000 */
[----:B------:R-:W-:Y:S01]  /*0f90*/  PLOP3.LUT P2, PT, PT, PT, UP0, 0x80, 0x8 ;  /* 0x000000000008781c */ /* 0x000fe20003f4f008 */
[----:B------:R-:W-:Y:S01]  /*0fa0*/  IMAD.MOV.U32 R2, RZ, RZ, R13 ;  /* 0x000000ffff027224 */ /* 0x000fe200078e000d */
[----:B------:R-:W-:Y:S01]  /*0fb0*/  UISETP.GT.U32.AND UP0, UPT, UR12, 0xa0, UPT ;  /* 0x000000a00c00788c */ /* 0x000fe2000bf04070 */
[----:B------:R-:W-:-:S06]  /*0fc0*/  IMAD.MOV.U32 R3, RZ, RZ, R0 ;  /* 0x000000ffff037224 */ /* 0x000fcc00078e0000 */
[----:B-1----:R-:W-:Y:S01]  /*0fd0*/  DSETP.GEU.AND P3, PT, R2, R4, PT ;  /* 0x000000040200722a */ /* 0x002fe20003f6e000 */
[----:B------:R-:W1:Y:S05]  /*0fe0*/  LDS.64 R2, [UR4+0x40] ;  /* 0x00004004ff027984 */ /* 0x000e6a0008000a00 */
[----:B------:R-:W-:Y:S02]  /*0ff0*/  @P1 FSEL R13, R4, R13, !P3 ;  /* 0x0000000d040d1208 */ /* 0x000fe40005800000 */
[----:B------:R-:W-:Y:S02]  /*1000*/  @P1 FSEL R0, R5, R0, !P3 ;  /* 0x0000000005001208 */ /* 0x000fe40005800000 */
[----:B------:R-:W-:Y:S01]  /*1010*/  PLOP3.LUT P1, PT, PT, PT, UP0, 0x80, 0x8 ;  /* 0x000000000008781c */ /* 0x000fe20003f2f008 */
[----:B------:R-:W-:Y:S01]  /*1020*/  IMAD.MOV.U32 R4, RZ, RZ, R13 ;  /* 0x000000ffff047224 */ /* 0x000fe200078e000d */
[----:B------:R-:W-:Y:S01]  /*1030*/  UISETP.GT.U32.AND UP0, UPT, UR12, 0xc0, UPT ;  /* 0x000000c00c00788c */ /* 0x000fe2000bf04070 */
[----:B------:R-:W-:-:S06]  /*1040*/  IMAD.MOV.U32 R5, RZ, RZ, R0 ;  /* 0x000000ffff057224 */ /* 0x000fcc00078e0000 */
[----:B------:R-:W-:-:S06]  /*1050*/  DSETP.GEU.AND P3, PT, R4, R6, PT ;  /* 0x000000060400722a */ /* 0x000fcc0003f6e000 */
[----:B------:R-:W-:Y:S02]  /*1060*/  @P2 FSEL R13, R6, R13, !P3 ;  /* 0x0000000d060d2208 */ /* 0x000fe40005800000 */
[----:B------:R-:W-:Y:S02]  /*1070*/  @P2 FSEL R0, R7, R0, !P3 ;  /* 0x0000000007002208 */ /* 0x000fe40005800000 */
[----:B------:R-:W-:Y:S01]  /*1080*/  PLOP3.LUT P2, PT, PT, PT, UP0, 0x80, 0x8 ;  /* 0x000000000008781c */ /* 0x000fe20003f4f008 */
[----:B------:R-:W-:Y:S01]  /*1090*/  IMAD.MOV.U32 R4, RZ, RZ, R13 ;  /* 0x000000ffff047224 */ /* 0x000fe200078e000d */
[----:B------:R-:W-:Y:S01]  /*10a0*/  UISETP.GT.U32.AND UP0, UPT, UR12, 0xe0, UPT ;  /* 0x000000e00c00788c */ /* 0x000fe2000bf04070 */
[----:B------:R-:W-:-:S06]  /*10b0*/  IMAD.MOV.U32 R5, RZ, RZ, R0 ;  /* 0x000000ffff057224 */ /* 0x000fcc00078e0000 */
[----:B0-----:R-:W-:-:S06]  /*10c0*/  DSETP.GEU.AND P3, PT, R4, R8, PT ;  /* 0x000000080400722a */ /* 0x001fcc0003f6e000 */
[----:B------:R-:W-:Y:S02]  /*10d0*/  @P1 FSEL R13, R8, R13, !P3 ;  /* 0x0000000d080d1208 */ /* 0x000fe40005800000 */
[----:B------:R-:W-:Y:S02]  /*10e0*/  @P1 FSEL R0, R9, R0, !P3 ;  /* 0x0000000009001208 */ /* 0x000fe40005800000 */
[----:B------:R-:W-:Y:S01]  /*10f0*/  PLOP3.LUT P1, PT, PT, PT, UP0, 0x80, 0x8 ;  /* 0x000000000008781c */ /* 0x000fe20003f2f008 */
[----:B------:R-:W-:Y:S02]  /*1100*/  IMAD.MOV.U32 R4, RZ, RZ, R13 ;  /* 0x000000ffff047224 */ /* 0x000fe400078e000d */
[----:B------:R-:W-:-:S06]  /*1110*/  IMAD.MOV.U32 R5, RZ, RZ, R0 ;  /* 0x000000ffff057224 */ /* 0x000fcc00078e0000 */
[----:B------:R-:W-:-:S06]  /*1120*/  DSETP.GEU.AND P3, PT, R4, R10, PT ;  /* 0x0000000a0400722a */ /* 0x000fcc0003f6e000 */
[----:B------:R-:W-:Y:S02]  /*1130*/  @P2 FSEL R13, R10, R13, !P3 ;  /* 0x0000000d0a0d2208 */ /* 0x000fe40005800000 */
[----:B------:R-:W-:-:S03]  /*1140*/  @P2 FSEL R0, R11, R0, !P3 ;  /* 0x000000000b002208 */ /* 0x000fc60005800000 */
[----:B------:R-:W-:Y:S02]  /*1150*/  IMAD.MOV.U32 R4, RZ, RZ, R13 ;  /* 0x000000ffff047224 */ /* 0x000fe400078e000d */
[----:B------:R-:W-:-:S06]  /*1160*/  IMAD.MOV.U32 R5, RZ, RZ, R0 ;  /* 0x000000ffff057224 */ /* 0x000fcc00078e0000 */
[----:B-1----:R-:W-:-:S06]  /*1170*/  DSETP.GEU.AND P2, PT, R4, R2, PT ;  /* 0x000000020400722a */ /* 0x002fcc0003f4e000 */
[----:B------:R-:W-:Y:S02]  /*1180*/  @P1 FSEL R13, R2, R13, !P2 ;  /* 0x0000000d020d1208 */ /* 0x000fe40005000000 */
[----:B------:R-:W-:-:S03]  /*1190*/  @P1 FSEL R0, R3, R0, !P2 ;  /* 0x0000000003001208 */ /* 0x000fc60005000000 */
[----:B------:R-:W-:Y:S02]  /*11a0*/  IMAD.MOV.U32 R2, RZ, RZ, R13 ;  /* 0x000000ffff027224 */ /* 0x000fe400078e000d */
[----:B------:R-:W-:Y:S01]  /*11b0*/  IMAD.MOV.U32 R3, RZ, RZ, R0 ;  /* 0x000000ffff037224 */ /* 0x000fe200078e0000 */
[----:B------:R-:W-:Y:S06]  /*11c0*/  BRA `(.L_x_69) ;  /* 0x0000002c00807947 */ /* 0x000fec0003800000 */
.L_x_59:
[----:B------:R-:W0:Y:S01]  /*11d0*/  S2R R0, SR_TID.X ;  /* 0x0000000000007919 */ /* 0x000e220000002100 */
[----:B------:R-:W1:Y:S01]  /*11e0*/  LDC.64 R20, c[0x0][0x380] ;  /* 0x0000e000ff147b82 */ /* 0x000e620000000a00 */
[----:B------:R-:W-:Y:S02]  /*11f0*/  IMAD.U32 R3, RZ, RZ, UR16 ;  /* 0x00000010ff037e24 */ /* 0x000fe4000f8e00ff */
[----:B0-----:R-:W-:-:S04]  /*1200*/  IMAD.SHL.U32 R2, R0, 0x4, RZ ;  /* 0x0000000400027824 */ /* 0x001fc800078e00ff */
[----:B------:R-:W-:-:S04]  /*1210*/  IMAD R3, R3, 0x800, R2 ;  /* 0x0000080003037824 */ /* 0x000fc800078e0202 */
[----:B-1----:R-:W-:-:S05]  /*1220*/  IMAD.WIDE.U32 R20, R3, 0x8, R20 ;  /* 0x0000000803147825 */ /* 0x002fca00078e0014 */
[----:B------:R-:W2:Y:S04]  /*1230*/  LDG.E.128.CONSTANT R4, desc[UR10][R20.64] ;  /* 0x0000000a14047981 */ /* 0x000ea8000c1e9d00 */
[----:B------:R-:W3:Y:S04]  /*1240*/  LDG.E.128.CONSTANT R8, desc[UR10][R20.64+0x10] ;  /* 0x0000100a14087981 */ /* 0x000ee8000c1e9d00 */
[----:B------:R-:W4:Y:S04]  /*1250*/  LDG.E.128.CONSTANT R12, desc[UR10][R20.64+0x2000] ;  /* 0x0020000a140c7981 */ /* 0x000f28000c1e9d00 */
[----:B------:R-:W5:Y:S01]  /*1260*/  LDG.E.128.CONSTANT R16, desc[UR10][R20.64+0x2010] ;  /* 0x0020100a14107981 */ /* 0x000f62000c1e9d00 */
[----:B------:R-:W-:Y:S01]  /*1270*/  UISETP.GE.U32.AND UP0, UPT, UR12, UR5, UPT ;  /* 0x000000050c00728c */ /* 0x000fe2000bf06070 */
        /* <DEDUP_REMOVED lines=21> */
[----:B------:R-:W-:Y:S06]  /*13d0*/  BRA.U !UP0, `(.L_x_70) ;  /* 0x0000000508dc7547 */ /* 0x000fec000b800000 */
[----:B------:R-:W-:Y:S02]  /*13e0*/  ULEA UR6, UR16, UR5, 0xb ;  /* 0x0000000510067291 */ /* 0x000fe4000f8e58ff */
[----:B------:R-:W-:Y:S01]  /*13f0*/  UIADD3 UR14, UPT, UPT, UR8, -0x800, URZ ;  /* 0xfffff800080e7890 */ /* 0x000fe2000fffe0ff */
[----:B------:R-:W0:Y:S03]  /*1400*/  LDCU UR9, c[0x0][0x3a8] ;  /* 0x00007500ff0977ac */ /* 0x000e260008000800 */
[----:B------:R-:W-:Y:S01]  /*1410*/  VIADD R3, R0, UR6 ;  /* 0x0000000600037c36 */ /* 0x000fe20008000000 */
[----:B------:R-:W-:Y:S01]  /*1420*/  UISETP.GT.U32.AND UP0, UPT, UR6, UR14, UPT ;  /* 0x0000000e0600728c */ /* 0x000fe2000bf04070 */
[----:B------:R-:W1:Y:S01]  /*1430*/  LDCU.64 UR18, c[0x0][0x380] ;  /* 0x00007000ff1277ac */ /* 0x000e620008000a00 */
[----:B------:R-:W-:Y:S01]  /*1440*/  UIADD3 UR13, UPT, UPT, UR6, 0x100, URZ ;  /* 0x00000100060d7890 */ /* 0x000fe2000fffe0ff */
[----:B------:R-:W-:Y:S01]  /*1450*/  UMOV UR4, URZ ;  /* 0x000000ff00047c82 */ /* 0x000fe20008000000 */
[----:B------:R-:W-:-:S05]  /*1460*/  UMOV UR7, UR6 ;  /* 0x0000000600077c82 */ /* 0x000fca0008000000 */
[----:B------:R-:W-:Y:S05]  /*1470*/  BRA.U UP0, `(.L_x_71) ;  /* 0x0000000100a87547 */ /* 0x000fea000b800000 */
.L_x_72:
[----:B------:R-:W-:-:S05]  /*1480*/  IADD3 R4, P0, PT, R2, UR7, RZ ;  /* 0x0000000702047c10 */ /* 0x000fca000ff1e0ff */
[----:B------:R-:W-:Y:S01]  /*1490*/  IMAD.X R5, RZ, RZ, RZ, P0 ;  /* 0x000000ffff057224 */ /* 0x000fe200000e06ff */
[----:B-1----:R-:W-:-:S04]  /*14a0*/  LEA R22, P0, R4, UR18, 0x3 ;  /* 0x0000001204167c11 */ /* 0x002fc8000f8018ff */
[----:B------:R-:W-:-:S05]  /*14b0*/  LEA.HI.X R23, R4, UR19, R5, 0x3, P0 ;  /* 0x0000001304177c11 */ /* 0x000fca00080f1c05 */
[----:B------:R-:W2:Y:S04]  /*14c0*/  LDG.E.128.CONSTANT R4, desc[UR10][R22.64] ;  /* 0x0000000a16047981 */ /* 0x000ea8000c1e9d00 */
[----:B------:R-:W3:Y:S04]  /*14d0*/  LDG.E.128.CONSTANT R8, desc[UR10][R22.64+0x10] ;  /* 0x0000100a16087981 */ /* 0x000ee8000c1e9d00 */
[----:B------:R-:W4:Y:S04]  /*14e0*/  LDG.E.128.CONSTANT R12, desc[UR10][R22.64+0x2000] ;  /* 0x0020000a160c7981 */ /* 0x000f28000c1e9d00 */
[----:B------:R-:W5:Y:S01]  /*14f0*/  LDG.E.128.CONSTANT R16, desc[UR10][R22.64+0x2010] ;  /* 0x0020100a16107981 */ /* 0x000f62000c1e9d00 */
[----:B0-----:R-:W-:-:S02]  /*1500*/  UMOV UR8, UR9 ;  /* 0x0000000900087c82 */ /* 0x001fc40008000000 */
[----:B------:R-:W-:-:S04]  /*1510*/  UIADD3 UR15, UPT, UPT, -UR7, UR8, URZ ;  /* 0x00000008070f7290 */ /* 0x000fc8000fffe1ff */
[----:B------:R-:W-:Y:S01]  /*1520*/  UISETP.GE.U32.AND UP0, UPT, UR15, UR5, UPT ;  /* 0x000000050f00728c */ /* 0x000fe2000bf06070 */
        /* <DEDUP_REMOVED lines=25> */
[----:B------:R-:W-:Y:S02]  /*16c0*/  UIADD3 UR7, UPT, UPT, UR5, UR7, URZ ;  /* 0x0000000705077290 */ /* 0x000fe4000fffe0ff */
[----:B------:R-:W-:Y:S01]  /*16d0*/  VIADD R3, R3, UR5 ;  /* 0x0000000503037c36 */ /* 0x000fe20008000000 */
[----:B------:R-:W-:Y:S02]  /*16e0*/  UIADD3 UR4, UPT, UPT, UR4, 0x1, URZ ;  /* 0x0000000104047890 */ /* 0x000fe4000fffe0ff */
[----:B------:R-:W-:Y:S02]  /*16f0*/  UISETP.GT.U32.AND UP0, UPT, UR7, UR14, UPT ;  /* 0x0000000e0700728c */ /* 0x000fe4000bf04070 */
[----:B------:R-:W-:-:S07]  /*1700*/  UIADD3 UR13, UPT, UPT, UR5, UR13, URZ ;  /* 0x0000000d050d7290 */ /* 0x000fce000fffe0ff */
[----:B------:R-:W-:Y:S05]  /*1710*/  BRA.U !UP0, `(.L_x_72) ;  /* 0xfffffffd08587547 */ /* 0x000fea000b83ffff */
.L_x_71:
[----:B------:R-:W-:-:S09]  /*1720*/  UISETP.GE.U32.AND UP0, UPT, UR7, UR8, UPT ;  /* 0x000000080700728c */ /* 0x000fd2000bf06070 */
[----:B------:R-:W-:Y:S05]  /*1730*/  BRA.U UP0, `(.L_x_70) ;  /* 0x0000000500047547 */ /* 0x000fea000b800000 */
[----:B------:R-:W-:Y:S01]  /*1740*/  UIADD3 UR5, UPT, UPT, -UR7, UR8, URZ ;  /* 0x0000000807057290 */ /* 0x000fe2000fffe1ff */
[----:B------:R-:W-:Y:S05]  /*1750*/  BSSY.RECONVERGENT B1, `(.L_x_70) ;  /* 0x000003f000017945 */ /* 0x000fea0003800200 */
[----:B------:R-:W-:-:S13]  /*1760*/  ISETP.GE.AND P0, PT, R0, UR5, PT ;  /* 0x0000000500007c0c */ /* 0x000fda000bf06270 */
[----:B------:R-:W-:Y:S05]  /*1770*/  @P0 BRA `(.L_x_73) ;  /* 0x0000000000f00947 */ /* 0x000fea0003800000 */
[----:B------:R-:W2:Y:S01]  /*1780*/  LDC R5, c[0x0][0x3ac] ;  /* 0x0000eb00ff057b82 */ /* 0x000ea20000000800 */
[----:B------:R-:W-:Y:S01]  /*1790*/  LOP3.LUT R2, RZ, R0, RZ, 0x33, !PT ;  /* 0x00000000ff027212 */ /* 0x000fe200078e33ff */
[----:B------:R-:W-:Y:S01]  /*17a0*/  BSSY.RECONVERGENT B2, `(.L_x_74) ;  /* 0x0000019000027945 */ /* 0x000fe20003800200 */
[----:B------:R-:W-:-:S03]  /*17b0*/  IMAD.MOV.U32 R8, RZ, RZ, R0 ;  /* 0x000000ffff087224 */ /* 0x000fc600078e0000 */
[----:B------:R-:W-:-:S04]  /*17c0*/  VIADD R2, R2, UR8 ;  /* 0x0000000802027c36 */ /* 0x000fc80008000000 */
[C---:B------:R-:W-:Y:S01]  /*17d0*/  VIADD R4, R2.reuse, -UR6 ;  /* 0x8000000602047c36 */ /* 0x040fe20008000000 */
[C---:B------:R-:W-:Y:S02]  /*17e0*/  LOP3.LUT R6, R2.reuse, 0x300, RZ, 0xc0, !PT ;  /* 0x0000030002067812 */ /* 0x040fe400078ec0ff */
[----:B------:R-:W-:Y:S02]  /*17f0*/  LEA.HI R2, R2, 0x1, RZ, 0x18 ;  /* 0x0000000102027811 */ /* 0x000fe400078fc0ff */
[----:B------:R-:W-:Y:S01]  /*1800*/  ISETP.NE.AND P0, PT, R6, 0x300, PT ;  /* 0x000003000600780c */ /* 0x000fe20003f05270 */
[----:B--2---:R-:W-:-:S04]  /*1810*/  IMAD R5, R5, UR4, RZ ;  /* 0x0000000405057c24 */ /* 0x004fc8000f8e02ff */
[----:B------:R-:W-:-:S05]  /*1820*/  IMAD R4, R5, -0x800, R4 ;  /* 0xfffff80005047824 */ /* 0x000fca00078e0204 */
[----:B------:R-:W-:-:S03]  /*1830*/  ISETP.GE.U32.AND P2, PT, R4, 0x300, PT ;  /* 0x000003000400780c */ /* 0x000fc60003f46070 */
[----:B------:R-:W-:Y:S10]  /*1840*/  @!P0 BRA `(.L_x_75) ;  /* 0x0000000000388947 */ /* 0x000ff40003800000 */
[----:B------:R-:W2:Y:S01]  /*1850*/  LDC.64 R6, c[0x0][0x380] ;  /* 0x0000e000ff067b82 */ /* 0x000ea20000000a00 */
[----:B------:R-:W-:Y:S01]  /*1860*/  LOP3.LUT R2, R2, 0x3, RZ, 0xc0, !PT ;  /* 0x0000000302027812 */ /* 0x000fe200078ec0ff */
[----:B------:R-:W-:-:S04]  /*1870*/  IMAD.MOV.U32 R8, RZ, RZ, R0 ;  /* 0x000000ffff087224 */ /* 0x000fc800078e0000 */
[----:B------:R-:W-:-:S07]  /*1880*/  IMAD.MOV R2, RZ, RZ, -R2 ;  /* 0x000000ffff027224 */ /* 0x000fce00078e0a02 */
.L_x_76:
[----:B--2---:R-:W-:-:S06]  /*1890*/  IMAD.WIDE.U32 R4, R3, 0x8, R6 ;  /* 0x0000000803047825 */ /* 0x004fcc00078e0006 */
        /* <DEDUP_REMOVED lines=9> */
.L_x_75:
[----:B01----:R-:W-:Y:S05]  /*1930*/  BSYNC.RECONVERGENT B2 ;  /* 0x0000000000027941 */ /* 0x003fea0003800200 */
.L_x_74:
[----:B------:R-:W-:Y:S05]  /*1940*/  @!P2 BRA `(.L_x_73) ;  /* 0x00000000007ca947 */ /* 0x000fea0003800000 */
[----:B------:R-:W0:Y:S01]  /*1950*/  LDC.64 R2, c[0x0][0x380] ;  /* 0x0000e000ff027b82 */ /* 0x000e220000000a00 */
[C---:B------:R-:W-:Y:S02]  /*1960*/  VIADD R4, R8.reuse, 0x200 ;  /* 0x0000020008047836 */ /* 0x040fe40000000000 */
[----:B------:R-:W-:-:S07]  /*1970*/  VIADD R5, R8, UR13 ;  /* 0x0000000d08057c36 */ /* 0x000fce0008000000 */
.L_x_77:
[----:B------:R-:W-:-:S04]  /*1980*/  VIADD R7, R5, 0xffffff00 ;  /* 0xffffff0005077836 */ /* 0x000fc80000000000 */
[----:B0-----:R-:W-:-:S06]  /*1990*/  IMAD.WIDE.U32 R6, R7, 0x8, R2 ;  /* 0x0000000807067825 */ /* 0x001fcc00078e0002 */
[----:B------:R-:W2:Y:S01]  /*19a0*/  LDG.E.64.CONSTANT R6, desc[UR10][R6.64] ;  /* 0x0000000a06067981 */ /* 0x000ea2000c1e9b00 */
[----:B------:R-:W-:-:S04]  /*19b0*/  IMAD.WIDE.U32 R8, R5, 0x8, R2 ;  /* 0x0000000805087825 */ /* 0x000fc800078e0002 */
[----:B------:R-:W-:Y:S02]  /*19c0*/  VIADD R11, R5, 0x100 ;  /* 0x00000100050b7836 */ /* 0x000fe40000000000 */
[----:B------:R-:W3:Y:S02]  /*19d0*/  LDG.E.64.CONSTANT R8, desc[UR10][R8.64] ;  /* 0x0000000a08087981 */ /* 0x000ee4000c1e9b00 */
[----:B------:R-:W-:-:S04]  /*19e0*/  IMAD.WIDE.U32 R10, R11, 0x8, R2 ;  /* 0x000000080b0a7825 */ /* 0x000fc800078e0002 */
[----:B------:R-:W-:Y:S02]  /*19f0*/  VIADD R13, R5, 0x200 ;  /* 0x00000200050d7836 */ /* 0x000fe40000000000 */
[----:B------:R-:W4:Y:S02]  /*1a00*/  LDG.E.64.CONSTANT R10, desc[UR10][R10.64] ;  /* 0x0000000a0a0a7981 */ /* 0x000f24000c1e9b00 */
[----:B------:R-:W-:-:S06]  /*1a10*/  IMAD.WIDE.U32 R12, R13, 0x8, R2 ;  /* 0x000000080d0c7825 */ /* 0x000fcc00078e0002 */
[----:B------:R-:W5:Y:S01]  /*1a20*/  LDG.E.64.CONSTANT R12, desc[UR10][R12.64] ;  /* 0x0000000a0c0c7981 */ /* 0x000f62000c1e9b00 */
[----:B------:R-:W-:Y:S01]  /*1a30*/  VIADD R5, R5, 0x400 ;  /* 0x0000040005057836 */ /* 0x000fe20000000000 */
[----:B--2---:R-:W-:-:S06]  /*1a40*/  DSETP.GEU.AND P0, PT, R20, R6, PT ;  /* 0x000000061400722a */ /* 0x004fcc0003f0e000 */
[----:B------:R-:W-:Y:S02]  /*1a50*/  FSEL R14, R6, R20, !P0 ;  /* 0x00000014060e7208 */ /* 0x000fe40004000000 */
[----:B------:R-:W-:-:S06]  /*1a60*/  FSEL R15, R7, R21, !P0 ;  /* 0x00000015070f7208 */ /* 0x000fcc0004000000 */
[----:B---3--:R-:W-:-:S06]  /*1a70*/  DSETP.GEU.AND P0, PT, R14, R8, PT ;  /* 0x000000080e00722a */ /* 0x008fcc0003f0e000 */
[----:B------:R-:W-:Y:S01]  /*1a80*/  FSEL R6, R8, R14, !P0 ;  /* 0x0000000e08067208 */ /* 0x000fe20004000000 */
[C---:B------:R-:W-:Y:S01]  /*1a90*/  VIADD R8, R4.reuse, 0x200 ;  /* 0x0000020004087836 */ /* 0x040fe20000000000 */
[----:B------:R-:W-:Y:S01]  /*1aa0*/  FSEL R7, R9, R15, !P0 ;  /* 0x0000000f09077208 */ /* 0x000fe20004000000 */
[----:B------:R-:W-:-:S05]  /*1ab0*/  VIADD R4, R4, 0x400 ;  /* 0x0000040004047836 */ /* 0x000fca0000000000 */
[----:B----4-:R-:W-:-:S06]  /*1ac0*/  DSETP.GEU.AND P0, PT, R6, R10, PT ;  /* 0x0000000a0600722a */ /* 0x010fcc0003f0e000 */
[----:B------:R-:W-:Y:S02]  /*1ad0*/  FSEL R6, R10, R6, !P0 ;  /* 0x000000060a067208 */ /* 0x000fe40004000000 */
[----:B------:R-:W-:-:S06]  /*1ae0*/  FSEL R7, R11, R7, !P0 ;  /* 0x000000070b077208 */ /* 0x000fcc0004000000 */
[----:B-----5:R-:W-:-:S06]  /*1af0*/  DSETP.GEU.AND P0, PT, R6, R12, PT ;  /* 0x0000000c0600722a */ /* 0x020fcc0003f0e000 */
[----:B------:R-:W-:Y:S02]  /*1b00*/  FSEL R20, R12, R6, !P0 ;  /* 0x000000060c147208 */ /* 0x000fe40004000000 */
[----:B------:R-:W-:Y:S02]  /*1b10*/  FSEL R21, R13, R7, !P0 ;  /* 0x000000070d157208 */ /* 0x000fe40004000000 */
[----:B------:R-:W-:-:S13]  /*1b20*/  ISETP.GE.AND P0, PT, R8, UR5, PT ;  /* 0x0000000508007c0c */ /* 0x000fda000bf06270 */
[----:B------:R-:W-:Y:S05]  /*1b30*/  @!P0 BRA `(.L_x_77) ;  /* 0xfffffffc00908947 */ /* 0x000fea000383ffff */
.L_x_73:
[----:B01----:R-:W-:Y:S05]  /*1b40*/  BSYNC.RECONVERGENT B1 ;  /* 0x0000000000017941 */ /* 0x003fea0003800200 */
.L_x_70:
[----:B------:R-:W2:Y:S01]  /*1b50*/  S2R R7, SR_LANEID ;  /* 0x0000000000077919 */ /* 0x000ea20000000000 */
[----:B------:R-:W-:Y:S04]  /*1b60*/  SHFL.DOWN PT, R2, R20, 0x1, 0x1f ;  /* 0x08201f0014027f89 */ /* 0x000fe800000e0000 */
[----:B------:R-:W3:Y:S02]  /*1b70*/  SHFL.DOWN PT, R3, R21, 0x1, 0x1f ;  /* 0x08201f0015037f89 */ /* 0x000ee400000e0000 */
[----:B---3--:R-:W-:Y:S01]  /*1b80*/  DSETP.GEU.AND P0, PT, R20, R2, PT ;  /* 0x000000021400722a */ /* 0x008fe20003f0e000 */
[C---:B--2---:R-:W-:Y:S02]  /*1b90*/  ISETP.GT.AND P1, PT, R7.reuse, 0x1e, PT ;  /* 0x0000001e0700780c */ /* 0x044fe40003f24270 */
        /* <DEDUP_REMOVED lines=9> */
[----:B------:R-:W2:Y:S03]  /*1c30*/  SHFL.DOWN PT, R5, R3, 0x2, 0x1f ;  /* 0x08401f0003057f89 */ /* 0x000ea600000e0000 */
[----:B------:R-:W-:Y:S01]  /*1c40*/  @!P2 LOP3.LUT R6, R6, 0xf8, RZ, 0xc0, !PT ;  /* 0x000000f80606a812 */ /* 0x000fe200078ec0ff */
[----:B------:R-:W3:Y:S01]  /*1c50*/  @!P2 S2R R9, SR_CgaCtaId ;  /* 0x000000000009a919 */ /* 0x000ee20000008800 */
[----:B--2---:R-:W-:-:S06]  /*1c60*/  DSETP.GEU.AND P0, PT, R2, R4, PT ;  /* 0x000000040200722a */ /* 0x004fcc0003f0e000 */
[----:B------:R-:W-:Y:S02]  /*1c70*/  @!P1 FSEL R2, R4, R2, !P0 ;  /* 0x0000000204029208 */ /* 0x000fe40004000000 */
[----:B------:R-:W-:Y:S02]  /*1c80*/  @!P1 FSEL R3, R5, R3, !P0 ;  /* 0x0000000305039208 */ /* 0x000fe40004000000 */
[----:B------:R-:W-:Y:S01]  /*1c90*/  ISETP.GT.AND P1, PT, R7, 0x1b, PT ;  /* 0x0000001b0700780c */ /* 0x000fe20003f24270 */
[----:B------:R-:W-:Y:S01]  /*1ca0*/  SHFL.DOWN PT, R4, R2, 0x4, 0x1f ;  /* 0x08801f0002047f89 */ /* 0x000fe200000e0000 */
[----:B---3--:R-:W-:-:S03]  /*1cb0*/  @!P2 LEA R9, R9, R8, 0x18 ;  /* 0x000000080909a211 */ /* 0x008fc600078ec0ff */
[----:B------:R-:W2:Y:S02]  /*1cc0*/  SHFL.DOWN PT, R5, R3, 0x4, 0x1f ;  /* 0x08801f0003057f89 */ /* 0x000ea400000e0000 */
[----:B------:R-:W-:Y:S01]  /*1cd0*/  @!P2 IMAD.IADD R9, R6, 0x1, R9 ;  /* 0x000000010609a824 */ /* 0x000fe200078e0209 */
[----:B--2---:R-:W-:-:S06]  /*1ce0*/  DSETP.GEU.AND P0, PT, R2, R4, PT ;  /* 0x000000040200722a */ /* 0x004fcc0003f0e000 */
[----:B------:R-:W-:Y:S02]  /*1cf0*/  @!P1 FSEL R2, R4, R2, !P0 ;  /* 0x0000000204029208 */ /* 0x000fe40004000000 */
[----:B------:R-:W-:Y:S02]  /*1d00*/  @!P1 FSEL R3, R5, R3, !P0 ;  /* 0x0000000305039208 */ /* 0x000fe40004000000 */
[----:B------:R-:W-:Y:S01]  /*1d10*/  ISETP.GT.AND P1, PT, R7, 0x17, PT ;  /* 0x000000170700780c */ /* 0x000fe20003f24270 */
[----:B------:R-:W-:Y:S04]  /*1d20*/  SHFL.DOWN PT, R4, R2, 0x8, 0x1f ;  /* 0x09001f0002047f89 */ /* 0x000fe800000e0000 */
[----:B------:R-:W2:Y:S02]  /*1d30*/  SHFL.DOWN PT, R5, R3, 0x8, 0x1f ;  /* 0x09001f0003057f89 */ /* 0x000ea400000e0000 */
[----:B--2---:R-:W-:-:S06]  /*1d40*/  DSETP.GEU.AND P0, PT, R2, R4, PT ;  /* 0x000000040200722a */ /* 0x004fcc0003f0e000 */
[----:B------:R-:W-:Y:S02]  /*1d50*/  @!P1 FSEL R2, R4, R2, !P0 ;  /* 0x0000000204029208 */ /* 0x000fe40004000000 */
[----:B------:R-:W-:Y:S02]  /*1d60*/  @!P1 FSEL R3, R5, R3, !P0 ;  /* 0x0000000305039208 */ /* 0x000fe40004000000 */
[----:B------:R-:W-:Y:S01]  /*1d70*/  ISETP.GT.AND P1, PT, R7, 0xf, PT ;  /* 0x0000000f0700780c */ /* 0x000fe20003f24270 */
[----:B------:R-:W-:Y:S04]  /*1d80*/  SHFL.DOWN PT, R4, R2, 0x10, 0x1f ;  /* 0x0a001f0002047f89 */ /* 0x000fe800000e0000 */
[----:B------:R-:W2:Y:S02]  /*1d90*/  SHFL.DOWN PT, R5, R3, 0x10, 0x1f ;  /* 0x0a001f0003057f89 */ /* 0x000ea400000e0000 */
[----:B--2---:R-:W-:-:S06]  /*1da0*/  DSETP.GEU.AND P0, PT, R2, R4, PT ;  /* 0x000000040200722a */ /* 0x004fcc0003f0e000 */
        /* <DEDUP_REMOVED lines=8> */
[----:B------:R-:W3:Y:S01]  /*1e30*/  S2UR UR5, SR_CgaCtaId ;  /* 0x00000000000579c3 */ /* 0x000ee20000008800 */
[----:B------:R-:W-:Y:S02]  /*1e40*/  UMOV UR4, 0x400 ;  /* 0x0000040000047882 */ /* 0x000fe40000000000 */
[----:B---3--:R-:W-:-:S09]  /*1e50*/  ULEA UR4, UR5, UR4, 0x18 ;  /* 0x0000000405047291 */ /* 0x008fd2000f8ec0ff */
[----:B------:R-:W3:Y:S04]  /*1e60*/  LDS.128 R12, [UR4+0x10] ;  /* 0x00001004ff0c7984 */ /* 0x000ee80008000c00 */
[----:B--2---:R-:W2:Y:S04]  /*1e70*/  LDS.128 R4, [UR4+0x20] ;  /* 0x00002004ff047984 */ /* 0x004ea80008000c00 */
[----:B------:R-:W4:Y:S01]  /*1e80*/  LDS.128 R8, [UR4+0x30] ;  /* 0x00003004ff087984 */ /* 0x000f220008000c00 */
[----:B---3--:R-:W-:-:S06]  /*1e90*/  DSETP.GEU.AND P1, PT, R2, R12, PT ;  /* 0x0000000c0200722a */ /* 0x008fcc0003f2e000 */
[----:B------:R-:W-:Y:S02]  /*1ea0*/  FSEL R2, R12, R2, !P1 ;  /* 0x000000020c027208 */ /* 0x000fe40004800000 */
[----:B------:R-:W-:-:S06]  /*1eb0*/  FSEL R3, R13, R3, !P1 ;  /* 0x000000030d037208 */ /* 0x000fcc0004800000 */
[----:B------:R-:W-:-:S06]  /*1ec0*/  DSETP.GEU.AND P1, PT, R2, R14, PT ;  /* 0x0000000e0200722a */ /* 0x000fcc0003f2e000 */
[----:B------:R-:W-:Y:S02]  /*1ed0*/  FSEL R2, R14, R2, !P1 ;  /* 0x000000020e027208 */ /* 0x000fe40004800000 */
[----:B------:R-:W-:-:S06]  /*1ee0*/  FSEL R3, R15, R3, !P1 ;  /* 0x000000030f037208 */ /* 0x000fcc0004800000 */
[----:B--2---:R-:W-:-:S06]  /*1ef0*/  DSETP.GEU.AND P1, PT, R2, R4, PT ;  /* 0x000000040200722a */ /* 0x004fcc0003f2e000 */
[----:B------:R-:W-:Y:S02]  /*1f00*/  FSEL R4, R4, R2, !P1 ;  /* 0x0000000204047208 */ /* 0x000fe40004800000 */
[----:B------:R-:W-:Y:S02]  /*1f10*/  FSEL R5, R5, R3, !P1 ;  /* 0x0000000305057208 */ /* 0x000fe40004800000 */
[----:B------:R-:W2:Y:S04]  /*1f20*/  LDS.64 R2, [UR4+0x40] ;  /* 0x00004004ff027984 */ /* 0x000ea80008000a00 */
        /* <DEDUP_REMOVED lines=9> */
[----:B--2---:R-:W-:-:S06]  /*1fc0*/  DSETP.GEU.AND P1, PT, R4, R2, PT ;  /* 0x000000020400722a */ /* 0x004fcc0003f2e000 */
[----:B------:R-:W-:Y:S02]  /*1fd0*/  FSEL R2, R2, R4, !P1 ;  /* 0x0000000402027208 */ /* 0x000fe40004800000 */
[----:B------:R-:W-:Y:S01]  /*1fe0*/  FSEL R3, R3, R5, !P1 ;  /* 0x0000000503037208 */ /* 0x000fe20004800000 */
[----:B------:R-:W-:Y:S06]  /*1ff0*/  BRA `(.L_x_69) ;  /* 0x0000001c00f47947 */ /* 0x000fec0003800000 */
.L_x_58:
        /* <DEDUP_REMOVED lines=16> */
.L_x_80:
[----:B------:R-:W-:Y:S05]  /*2100*/  BSYNC.RECONVERGENT B1 ;  /* 0x0000000000017941 */ /* 0x000fea0003800200 */
.L_x_79:
        /* <DEDUP_REMOVED lines=18> */
.L_x_85:
        /* <DEDUP_REMOVED lines=10> */
.L_x_84:
[----:B------:R-:W-:Y:S05]  /*22d0*/  BSYNC.RECONVERGENT B2 ;  /* 0x0000000000027941 */ /* 0x000fea0003800200 */
.L_x_83:
[----:B------:R-:W-:Y:S05]  /*22e0*/  @!P2 BRA `(.L_x_82) ;  /* 0x000000000080a947 */ /* 0x000fea0003800000 */
[----:B------:R-:W0:Y:S01]  /*22f0*/  LDC.64 R4, c[0x0][0x380] ;  /* 0x0000e000ff047b82 */ /* 0x000e220000000a00 */
[----:B------:R-:W-:Y:S02]  /*2300*/  IMAD.U32 R7, RZ, RZ, UR16 ;  /* 0x00000010ff077e24 */ /* 0x000fe4000f8e00ff */
[----:B------:R-:W-:Y:S02]  /*2310*/  VIADD R6, R8, 0x200 ;  /* 0x0000020008067836 */ /* 0x000fe40000000000 */
[----:B------:R-:W-:-:S07]  /*2320*/  IMAD R7, R7, 0x800, R8 ;  /* 0x0000080007077824 */ /* 0x000fce00078e0208 */
.L_x_86:
        /* <DEDUP_REMOVED lines=28> */
.L_x_82:
[----:B------:R-:W-:Y:S05]  /*24f0*/  BSYNC.RECONVERGENT B1 ;  /* 0x0000000000017941 */ /* 0x000fea0003800200 */
.L_x_81:
        /* <DEDUP_REMOVED lines=45> */
[----:B------:R-:W-:-:S03]  /*27d0*/  FSEL R5, R5, R3, P1 ;  /* 0x0000000305057208 */ /* 0x000fc60000800000 */
[----:B0-----:R-:W-:Y:S02]  /*27e0*/  IMAD.MOV.U32 R2, RZ, RZ, R4 ;  /* 0x000000ffff027224 */ /* 0x001fe400078e0004 */
[----:B------:R-:W-:Y:S01]  /*27f0*/  IMAD.MOV.U32 R3, RZ, RZ, R5 ;  /* 0x000000ffff037224 */ /* 0x000fe200078e0005 */
[----:B------:R-:W-:Y:S06]  /*2800*/  BAR.SYNC.DEFER_BLOCKING 0x0 ;  /* 0x0000000000007b1d */ /* 0x000fec0000010000 */
[----:B------:R-:W-:Y:S05]  /*2810*/  @P0 BRA `(.L_x_69) ;  /* 0x0000001400ec0947 */ /* 0x000fea0003800000 */
[----:B------:R-:W0:Y:S01]  /*2820*/  S2UR UR5, SR_CgaCtaId ;  /* 0x00000000000579c3 */ /* 0x000e220000008800 */
[----:B------:R-:W-:Y:S02]  /*2830*/  UMOV UR4, 0x400 ;  /* 0x0000040000047882 */ /* 0x000fe40000000000 */
[----:B0-----:R-:W-:-:S09]  /*2840*/  ULEA UR4, UR5, UR4, 0x18 ;  /* 0x0000000405047291 */ /* 0x001fd2000f8ec0ff */
[----:B------:R-:W0:Y:S04]  /*2850*/  LDS.128 R12, [UR4+0x10] ;  /* 0x00001004ff0c7984 */ /* 0x000e280008000c00 */
[----:B------:R-:W1:Y:S04]  /*2860*/  LDS.128 R4, [UR4+0x20] ;  /* 0x00002004ff047984 */ /* 0x000e680008000c00 */
        /* <DEDUP_REMOVED lines=24> */
.L_x_87:
        /* <DEDUP_REMOVED lines=36> */
[----:B------:R-:W-:Y:S01]  /*2c30*/  VIADD R10, R10, 0x10 ;  /* 0x000000100a0a7836 */ /* 0x000fe20000000000 */
[----:B------:R-:W0:Y:S11]  /*2c40*/  SHFL.DOWN PT, R3, R7, 0x8, R5 ;  /* 0x0900000007037989 */ /* 0x000e3600000e0005 */
[----:B------:R-:W1:Y:S01]  /*2c50*/  @!P0 S2R R9, SR_CgaCtaId ;  /* 0x0000000000098919 */ /* 0x000e620000008800 */
[----:B------:R-:W-:Y:S01]  /*2c60*/  @!P0 MOV R8, 0x400 ;  /* 0x0000040000088802 */ /* 0x000fe20000000f00 */
[----:B0-----:R-:W-:Y:S01]  /*2c70*/  DSETP.GEU.AND P1, PT, R6, R2, PT ;  /* 0x000000020600722a */ /* 0x001fe20003f2e000 */
[----:B------:R-:W-:-:S05]  /*2c80*/  @!P0 SHF.R.U32.HI R6, RZ, 0x2, R0 ;  /* 0x00000002ff068819 */ /* 0x000fca0000011600 */
[----:B------:R-:W-:Y:S02]  /*2c90*/  @!P2 FSEL R4, R2, R4, !P1 ;  /* 0x000000040204a208 */ /* 0x000fe40004800000 */
[----:B------:R-:W-:Y:S02]  /*2ca0*/  @!P2 FSEL R7, R3, R7, !P1 ;  /* 0x000000070307a208 */ /* 0x000fe40004800000 */
[----:B------:R-:W-:Y:S01]  /*2cb0*/  ISETP.GT.AND P2, PT, R10, R5, PT ;  /* 0x000000050a00720c */ /* 0x000fe20003f44270 */
[----:B------:R-:W-:Y:S01]  /*2cc0*/  SHFL.DOWN PT, R2, R4, 0x10, R5 ;  /* 0x0a00000004027989 */ /* 0x000fe200000e0005 */
[----:B------:R-:W-:-:S03]  /*2cd0*/  @!P0 LOP3.LUT R6, R6, 0xf8, RZ, 0xc0, !PT ;  /* 0x000000f806068812 */ /* 0x000fc600078ec0ff */
[----:B------:R0:W2:Y:S01]  /*2ce0*/  SHFL.DOWN PT, R3, R7, 0x10, R5 ;  /* 0x0a00000007037989 */ /* 0x0000a200000e0005 */
        /* <DEDUP_REMOVED lines=11> */
[----:B0-----:R-:W-:Y:S05]  /*2da0*/  @P0 BRA `(.L_x_69) ;  /* 0x0000001000880947 */ /* 0x001fea0003800000 */
        /* <DEDUP_REMOVED lines=59> */
.L_x_78:
[----:B------:R-:W0:Y:S01]  /*3160*/  S2R R0, SR_TID.X ;  /* 0x0000000000007919 */ /* 0x000e220000002100 */
[----:B------:R-:W1:Y:S01]  /*3170*/  LDCU.64 UR8, c[0x0][0x380] ;  /* 0x00007000ff0877ac */ /* 0x000e620008000a00 */
[----:B------:R-:W-:Y:S02]  /*3180*/  IMAD.U32 R19, RZ, RZ, UR16 ;  /* 0x00000010ff137e24 */ /* 0x000fe4000f8e00ff */
[----:B-1----:R-:W-:Y:S02]  /*3190*/  IMAD.U32 R2, RZ, RZ, UR8 ;  /* 0x00000008ff027e24 */ /* 0x002fe4000f8e00ff */
[----:B------:R-:W-:Y:S02]  /*31a0*/  IMAD.U32 R3, RZ, RZ, UR9 ;  /* 0x00000009ff037e24 */ /* 0x000fe4000f8e00ff */
[----:B0-----:R-:W-:-:S04]  /*31b0*/  IMAD R19, R19, 0x800, R0 ;  /* 0x0000080013137824 */ /* 0x001fc800078e0200 */
[----:B------:R-:W-:-:S05]  /*31c0*/  IMAD.WIDE.U32 R18, R19, 0x8, R2 ;  /* 0x0000000813127825 */ /* 0x000fca00078e0002 */
        /* <DEDUP_REMOVED lines=8> */
[----:B------:R-:W-:Y:S01]  /*3250*/  UISETP.GE.U32.AND UP0, UPT, UR13, UR5, UPT ;  /* 0x000000050d00728c */ /* 0x000fe2000bf06070 */
        /* <DEDUP_REMOVED lines=21> */
[----:B------:R-:W-:Y:S06]  /*33b0*/  BRA.U !UP0, `(.L_x_88) ;  /* 0x0000000508dc7547 */ /* 0x000fec000b800000 */
[----:B------:R-:W-:Y:S02]  /*33c0*/  ULEA UR8, UR16, UR5, 0xb ;  /* 0x0000000510087291 */ /* 0x000fe4000f8e58ff */
[----:B------:R-:W-:Y:S02]  /*33d0*/  UIADD3 UR14, UPT, UPT, UR7, -0x800, URZ ;  /* 0xfffff800070e7890 */ /* 0x000fe4000fffe0ff */
[----:B------:R-:W-:Y:S02]  /*33e0*/  UIADD3 UR9, UPT, UPT, UR8, 0x100, URZ ;  /* 0x0000010008097890 */ /* 0x000fe4000fffe0ff */
[----:B------:R-:W-:Y:S02]  /*33f0*/  UISETP.GT.U32.AND UP0, UPT, UR8, UR14, UPT ;  /* 0x0000000e0800728c */ /* 0x000fe4000bf04070 */
[----:B------:R-:W-:Y:S01]  /*3400*/  VIADD R7, R0, UR8 ;  /* 0x0000000800077c36 */ /* 0x000fe20008000000 */
[----:B------:R-:W-:Y:S01]  /*3410*/  UMOV UR4, URZ ;  /* 0x000000ff00047c82 */ /* 0x000fe20008000000 */
[----:B------:R-:W-:-:S05]  /*3420*/  UMOV UR6, UR8 ;  /* 0x0000000800067c82 */ /* 0x000fca0008000000 */
[----:B------:R-:W-:Y:S05]  /*3430*/  BRA.U UP0, `(.L_x_89) ;  /* 0x0000000100b87547 */ /* 0x000fea000b800000 */
[----:B------:R-:W0:Y:S01]  /*3440*/  LDC.64 R2, c[0x0][0x380] ;  /* 0x0000e000ff027b82 */ /* 0x000e220000000a00 */
[----:B------:R-:W1:Y:S01]  /*3450*/  LDCU UR7, c[0x0][0x3a8] ;  /* 0x00007500ff0777ac */ /* 0x000e620008000800 */
[----:B------:R-:W-:Y:S01]  /*3460*/  NOP ;  /* 0x0000000000007918 */ /* 0x000fe20000000000 */
.L_x_90:
[----:B------:R-:W-:-:S04]  /*3470*/  VIADD R23, R0, UR6 ;  /* 0x0000000600177c36 */ /* 0x000fc80008000000 */
[----:B0-----:R-:W-:-:S05]  /*3480*/  IMAD.WIDE.U32 R22, R23, 0x8, R2 ;  /* 0x0000000817167825 */ /* 0x001fca00078e0002 */
[----:B------:R-:W2:Y:S04]  /*3490*/  LDG.E.64.CONSTANT R24, desc[UR10][R22.64] ;  /* 0x0000000a16187981 */ /* 0x000ea8000c1e9b00 */
[----:B------:R-:W3:Y:S04]  /*34a0*/  LDG.E.64.CONSTANT R18, desc[UR10][R22.64+0x800] ;  /* 0x0008000a16127981 */ /* 0x000ee8000c1e9b00 */
[----:B------:R-:W4:Y:S04]  /*34b0*/  LDG.E.64.CONSTANT R16, desc[UR10][R22.64+0x1000] ;  /* 0x0010000a16107981 */ /* 0x000f28000c1e9b00 */
[----:B------:R-:W5:Y:S04]  /*34c0*/  LDG.E.64.CONSTANT R14, desc[UR10][R22.64+0x1800] ;  /* 0x0018000a160e7981 */ /* 0x000f68000c1e9b00 */
[----:B------:R-:W5:Y:S04]  /*34d0*/  LDG.E.64.CONSTANT R12, desc[UR10][R22.64+0x2000] ;  /* 0x0020000a160c7981 */ /* 0x000f68000c1e9b00 */
[----:B------:R-:W5:Y:S04]  /*34e0*/  LDG.E.64.CONSTANT R10, desc[UR10][R22.64+0x2800] ;  /* 0x0028000a160a7981 */ /* 0x000f68000c1e9b00 */
[----:B------:R-:W5:Y:S04]  /*34f0*/  LDG.E.64.CONSTANT R8, desc[UR10][R22.64+0x3000] ;  /* 0x0030000a16087981 */ /* 0x000f68000c1e9b00 */
[----:B------:R-:W5:Y:S01]  /*3500*/  LDG.E.64.CONSTANT R20, desc[UR10][R22.64+0x3800] ;  /* 0x0038000a16147981 */ /* 0x000f62000c1e9b00 */
[----:B-1----:R-:W-:-:S04]  /*3510*/  UIADD3 UR12, UPT, UPT, -UR6, UR7, URZ ;  /* 0x00000007060c7290 */ /* 0x002fc8000fffe1ff */
        /* <DEDUP_REMOVED lines=32> */
.L_x_89:
[----:B------:R-:W-:-:S09]  /*3720*/  UISETP.GE.U32.AND UP0, UPT, UR6, UR7, UPT ;  /* 0x000000070600728c */ /* 0x000fd2000bf06070 */
[----:B------:R-:W-:Y:S05]  /*3730*/  BRA.U UP0, `(.L_x_88) ;  /* 0x0000000100fc7547 */ /* 0x000fea000b800000 */
[----:B------:R-:W-:Y:S01]  /*3740*/  UIADD3 UR5, UPT, UPT, -UR6, UR7, URZ ;  /* 0x0000000706057290 */ /* 0x000fe2000fffe1ff */
[----:B------:R-:W-:Y:S05]  /*3750*/  BSSY.RECONVERGENT B1, `(.L_x_88) ;  /* 0x000003d000017945 */ /* 0x000fea0003800200 */
[----:B------:R-:W-:-:S13]  /*3760*/  ISETP.GE.AND P0, PT, R0, UR5, PT ;  /* 0x0000000500007c0c */ /* 0x000fda000bf06270 */
[----:B------:R-:W-:Y:S05]  /*3770*/  @P0 BRA `(.L_x_91) ;  /* 0x0000000000e80947 */ /* 0x000fea0003800000 */
[----:B------:R-:W0:Y:S01]  /*3780*/  LDC R10, c[0x0][0x3ac] ;  /* 0x0000eb00ff0a7b82 */ /* 0x000e220000000800 */
[----:B------:R-:W-:Y:S01]  /*3790*/  LOP3.LUT R6, RZ, R0, RZ, 0x33, !PT ;  /* 0x00000000ff067212 */ /* 0x000fe200078e33ff */
[----:B------:R-:W-:Y:S04]  /*37a0*/  BSSY.RECONVERGENT B2, `(.L_x_92) ;  /* 0x0000018000027945 */ /* 0x000fe80003800200 */
[----:B------:R-:W-:-:S04]  /*37b0*/  VIADD R8, R6, UR7 ;  /* 0x0000000706087c36 */ /* 0x000fc80008000000 */
[----:B------:R-:W-:Y:S02]  /*37c0*/  VIADD R9, R8, -UR8 ;  /* 0x8000000808097c36 */ /* 0x000fe40008000000 */
[----:B0-----:R-:W-:Y:S01]  /*37d0*/  IMAD R6, R10, UR4, RZ ;  /* 0x000000040a067c24 */ /* 0x001fe2000f8e02ff */
[C---:B------:R-:W-:Y:S02]  /*37e0*/  LOP3.LUT R10, R8.reuse, 0x300, RZ, 0xc0, !PT ;  /* 0x00000300080a7812 */ /* 0x040fe400078ec0ff */
[----:B------:R-:W-:Y:S01]  /*37f0*/  LEA.HI R8, R8, 0x1, RZ, 0x18 ;  /* 0x0000000108087811 */ /* 0x000fe200078fc0ff */
[----:B------:R-:W-:Y:S01]  /*3800*/  IMAD R6, R6, -0x800, R9 ;  /* 0xfffff80006067824 */ /* 0x000fe200078e0209 */
[----:B------:R-:W-:Y:S01]  /*3810*/  ISETP.NE.AND P0, PT, R10, 0x300, PT ;  /* 0x000003000a00780c */ /* 0x000fe20003f05270 */
[----:B------:R-:W-:-:S03]  /*3820*/  IMAD.MOV.U32 R10, RZ, RZ, R0 ;  /* 0x000000ffff0a7224 */ /* 0x000fc600078e0000 */
[----:B------:R-:W-:-:S09]  /*3830*/  ISETP.GE.U32.AND P2, PT, R6, 0x300, PT ;  /* 0x000003000600780c */ /* 0x000fd20003f46070 */
[----:B------:R-:W-:Y:S05]  /*3840*/  @!P0 BRA `(.L_x_93) ;  /* 0x0000000000348947 */ /* 0x000fea0003800000 */
[----:B------:R-:W-:Y:S01]  /*3850*/  LOP3.LUT R8, R8, 0x3, RZ, 0xc0, !PT ;  /* 0x0000000308087812 */ /* 0x000fe200078ec0ff */
[----:B------:R-:W-:-:S04]  /*3860*/  IMAD.MOV.U32 R10, RZ, RZ, R0 ;  /* 0x000000ffff0a7224 */ /* 0x000fc800078e0000 */
[----:B------:R-:W-:-:S07]  /*3870*/  IMAD.MOV R6, RZ, RZ, -R8 ;  /* 0x000000ffff067224 */ /* 0x000fce00078e0a08 */
.L_x_94:
        /* <DEDUP_REMOVED lines=10> */
.L_x_93:
[----:B------:R-:W-:Y:S05]  /*3920*/  BSYNC.RECONVERGENT B2 ;  /* 0x0000000000027941 */ /* 0x000fea0003800200 */
.L_x_92:
[----:B------:R-:W-:Y:S05]  /*3930*/  @!P2 BRA `(.L_x_91) ;  /* 0x000000000078a947 */ /* 0x000fea0003800000 */
[C---:B------:R-:W-:Y:S02]  /*3940*/  VIADD R6, R10.reuse, 0x200 ;  /* 0x000002000a067836 */ /* 0x040fe40000000000 */
[----:B------:R-:W-:-:S07]  /*3950*/  VIADD R7, R10, UR9 ;  /* 0x000000090a077c36 */ /* 0x000fce0008000000 */
.L_x_95:
[----:B------:R-:W-:-:S04]  /*3960*/  VIADD R9, R7, 0xffffff00 ;  /* 0xffffff0007097836 */ /* 0x000fc80000000000 */
[----:B------:R-:W-:-:S06]  /*3970*/  IMAD.WIDE.U32 R8, R9, 0x8, R2 ;  /* 0x0000000809087825 */ /* 0x000fcc00078e0002 */
        /* <DEDUP_REMOVED lines=11> */
[----:B------:R-:W-:Y:S01]  /*3a30*/  FSEL R4, R8, R4, !P0 ;  /* 0x0000000408047208 */ /* 0x000fe20004000000 */
[C---:B------:R-:W-:Y:S01]  /*3a40*/  VIADD R8, R6.reuse, 0x200 ;  /* 0x0000020006087836 */ /* 0x040fe20000000000 */
[----:B------:R-:W-:Y:S01]  /*3a50*/  FSEL R5, R9, R5, !P0 ;  /* 0x0000000509057208 */ /* 0x000fe20004000000 */
[----:B------:R-:W-:-:S05]  /*3a60*/  VIADD R6, R6, 0x400 ;  /* 0x0000040006067836 */ /* 0x000fca0000000000 */
        /* <DEDUP_REMOVED lines=11> */
.L_x_91:
[----:B------:R-:W-:Y:S05]  /*3b20*/  BSYNC.RECONVERGENT B1 ;  /* 0x0000000000017941 */ /* 0x000fea0003800200 */
.L_x_88:
        /* <DEDUP_REMOVED lines=49> */
[----:B------:R-:W1:Y:S04]  /*3e40*/  LDS.128 R12, [UR4+0x10] ;  /* 0x00001004ff0c7984 */ /* 0x000e680008000c00 */
[----:B0-----:R-:W0:Y:S04]  /*3e50*/  LDS.128 R4, [UR4+0x20] ;  /* 0x00002004ff047984 */ /* 0x001e280008000c00 */
[----:B------:R-:W2:Y:S01]  /*3e60*/  LDS.128 R8, [UR4+0x30] ;  /* 0x00003004ff087984 */ /* 0x000ea20008000c00 */
[----:B-1----:R-:W-:-:S06]  /*3e70*/  DSETP.GEU.AND P1, PT, R2, R12, PT ;  /* 0x0000000c0200722a */ /* 0x002fcc0003f2e000 */
[----:B------:R-:W-:Y:S02]  /*3e80*/  FSEL R2, R12, R2, !P1 ;  /* 0x000000020c027208 */ /* 0x000fe40004800000 */
[----:B------:R-:W-:-:S06]  /*3e90*/  FSEL R3, R13, R3, !P1 ;  /* 0x000000030d037208 */ /* 0x000fcc0004800000 */
[----:B------:R-:W-:-:S06]  /*3ea0*/  DSETP.GEU.AND P1, PT, R2, R14, PT ;  /* 0x0000000e0200722a */ /* 0x000fcc0003f2e000 */
[----:B------:R-:W-:Y:S02]  /*3eb0*/  FSEL R2, R14, R2, !P1 ;  /* 0x000000020e027208 */ /* 0x000fe40004800000 */
[----:B------:R-:W-:-:S06]  /*3ec0*/  FSEL R3, R15, R3, !P1 ;  /* 0x000000030f037208 */ /* 0x000fcc0004800000 */
[----:B0-----:R-:W-:-:S06]  /*3ed0*/  DSETP.GEU.AND P1, PT, R2, R4, PT ;  /* 0x000000040200722a */ /* 0x001fcc0003f2e000 */
        /* <DEDUP_REMOVED lines=14> */
[----:B------:R-:W-:-:S07]  /*3fc0*/  FSEL R3, R3, R5, !P1 ;  /* 0x0000000503037208 */ /* 0x000fce0004800000 */
.L_x_69:
[----:B01----:R-:W-:Y:S05]  /*3fd0*/  BSYNC.RECONVERGENT B0 ;  /* 0x0000000000007941 */ /* 0x003fea0003800200 */
.L_x_57:
[----:B------:R-:W-:Y:S05]  /*3fe0*/  @P0 EXIT ;  /* 0x000000000000094d */ /* 0x000fea0003800000 */
[----:B------:R-:W0:Y:S02]  /*3ff0*/  LDCU.64 UR4, c[0x0][0x388] ;  /* 0x00007100ff0477ac */ /* 0x000e240008000a00 */
[----:B0-----:R-:W-:-:S06]  /*4000*/  UIMAD.WIDE.U32 UR4, UR16, 0x8, UR4 ;  /* 0x00000008100478a5 */ /* 0x001fcc000f8e0004 */
[----:B--2---:R-:W-:Y:S02]  /*4010*/  IMAD.U32 R4, RZ, RZ, UR4 ;  /* 0x00000004ff047e24 */ /* 0x004fe4000f8e00ff */
[----:B------:R-:W-:-:S05]  /*4020*/  IMAD.U32 R5, RZ, RZ, UR5 ;  /* 0x00000005ff057e24 */ /* 0x000fca000f8e00ff */
[----:B------:R-:W-:Y:S01]  /*4030*/  STG.E.64 desc[UR10][R4.64], R2 ;  /* 0x0000000204007986 */ /* 0x000fe2000c101b0a */
[----:B------:R-:W-:Y:S05]  /*4040*/  EXIT ;  /* 0x000000000000794d */ /* 0x000fea0003800000 */
.L_x_96:
        /* <DEDUP_REMOVED lines=11> */
.L_x_150:


//--------------------- .text._ZN3cub18CUB_300001_SM_10006detail6reduce28DeviceReduceSingleTileKernelINS2_10policy_hubIdjN4cuda3__47maximumIvEEE10Policy1000EPdSB_jS8_ddNS5_3std3__410__identityEEEvT0_T1_T2_T3_T4_T6_ --------------------------
	.section	.text._ZN3cub18CUB_300001_SM_10006detail6reduce28DeviceReduceSingleTileKernelINS2_10policy_hubIdjN4cuda3__47maximumIvEEE10Policy1000EPdSB_jS8_ddNS5_3std3__410__identityEEEvT0_T1_T2_T3_T4_T6_,"ax",@progbits
	.align	128
        .global         _ZN3cub18CUB_300001_SM_10006detail6reduce28DeviceReduceSingleTileKernelINS2_10policy_hubIdjN4cuda3__47maximumIvEEE10Policy1000EPdSB_jS8_ddNS5_3std3__410__identityEEEvT0_T1_T2_T3_T4_T6_
        .type           _ZN3cub18CUB_300001_SM_10006detail6reduce28DeviceReduceSingleTileKernelINS2_10policy_hubIdjN4cuda3__47maximumIvEEE10Policy1000EPdSB_jS8_ddNS5_3std3__410__identityEEEvT0_T1_T2_T3_T4_T6_,@function
        .size           _ZN3cub18CUB_300001_SM_10006detail6reduce28DeviceReduceSingleTileKernelINS2_10policy_hubIdjN4cuda3__47maximumIvEEE10Policy1000EPdSB_jS8_ddNS5_3std3__410__identityEEEvT0_T1_T2_T3_T4_T6_,(.L_x_151 - _ZN3cub18CUB_300001_SM_10006detail6reduce28DeviceReduceSingleTileKernelINS2_10policy_hubIdjN4cuda3__47maximumIvEEE10Policy1000EPdSB_jS8_ddNS5_3std3__410__identityEEEvT0_T1_T2_T3_T4_T6_)
        .other          _ZN3cub18CUB_300001_SM_10006detail6reduce28DeviceReduceSingleTileKernelINS2_10policy_hubIdjN4cuda3__47maximumIvEEE10Policy1000EPdSB_jS8_ddNS5_3std3__410__identityEEEvT0_T1_T2_T3_T4_T6_,@"STO_CUDA_ENTRY STV_DEFAULT"
_ZN3cub18CUB_300001_SM_10006detail6reduce28DeviceReduceSingleTileKernelINS2_10policy_hubIdjN4cuda3__47maximumIvEEE10Policy1000EPdSB_jS8_ddNS5_3std3__410__identityEEEvT0_T1_T2_T3_T4_T6_:
.text._ZN3cub18CUB_300001_SM_10006detail6reduce28DeviceReduceSingleTileKernelINS2_10policy_hubIdjN4cuda3__47maximumIvEEE10Policy1000EPdSB_jS8_ddNS5_3std3__410__identityEEEvT0_T1_T2_T3_T4_T6_:
        /* <DEDUP_REMOVED lines=13> */
.L_x_97:
[----:B------:R-:W0:Y:S01]  /*00d0*/  LDCU UR4, c[0x0][0x380] ;  /* 0x00007000ff0477ac */ /* 0x000e220008000800 */
[----:B------:R-:W-:Y:S01]  /*00e0*/  BSSY.RECONVERGENT B0, `(.L_x_98) ;  /* 0x00004ae000007945 */ /* 0x000fe20003800200 */
[----:B0-----:R-:W-:-:S09]  /*00f0*/  ULOP3.LUT UP0, URZ, UR4, 0x1f, URZ, 0xc0, !UPT ;  /* 0x0000001f04ff7892 */ /* 0x001fd2000f80c0ff */
[----:B------:R-:W-:Y:S05]  /*0100*/  BRA.U UP0, `(.L_x_99) ;  /* 0x0000002500447547 */ /* 0x000fea000b800000 */
[----:B------:R-:W-:-:S13]  /*0110*/  ISETP.GT.U32.AND P0, PT, R0, 0x7ff, PT ;  /* 0x000007ff0000780c */ /* 0x000fda0003f04070 */
[----:B------:R-:W-:Y:S05]  /*0120*/  @P0 BRA `(.L_x_100) ;  /* 0x0000001400f80947 */ /* 0x000fea0003800000 */
[----:B------:R-:W0:Y:S01]  /*0130*/  S2R R3, SR_TID.X ;  /* 0x0000000000037919 */ /* 0x000e220000002100 */
[----:B------:R-:W-:Y:S01]  /*0140*/  BSSY.RECONVERGENT B1, `(.L_x_101) ;  /* 0x0000009000017945 */ /* 0x000fe20003800200 */
[----:B------:R-:W-:Y:S02]  /*0150*/  CS2R R4, SRZ ;  /* 0x0000000000047805 */ /* 0x000fe4000001ff00 */
[----:B0-----:R-:W-:Y:S01]  /*0160*/  ISETP.GE.U32.AND P0, PT, R3, R0, PT ;  /* 0x000000000300720c */ /* 0x001fe20003f06070 */
[----:B------:R-:W-:-:S12]  /*0170*/  IMAD.MOV.U32 R9, RZ, RZ, R3 ;  /* 0x000000ffff097224 */ /* 0x000fd800078e0003 */
[----:B------:R-:W-:Y:S05]  /*0180*/  @P0 BRA `(.L_x_102) ;  /* 0x0000000000100947 */ /* 0x000fea0003800000 */
[----:B------:R-:W0:Y:S02]  /*0190*/  LDC.64 R4, c[0x0][0x380] ;  /* 0x0000e000ff047b82 */ /* 0x000e240000000a00 */
[----:B0-----:R-:W-:-:S06]  /*01a0*/  IMAD.WIDE.U32 R4, R3, 0x8, R4 ;  /* 0x0000000803047825 */ /* 0x001fcc00078e0004 */
[----:B------:R-:W5:Y:S01]  /*01b0*/  LDG.E.64.CONSTANT R4, desc[UR6][R4.64] ;  /* 0x0000000604047981 */ /* 0x000f62000c1e9b00 */
[----:B------:R-:W-:-:S07]  /*01c0*/  VIADD R9, R3, 0x100 ;  /* 0x0000010003097836 */ /* 0x000fce0000000000 */
.L_x_102:
[----:B------:R-:W-:Y:S05]  /*01d0*/  BSYNC.RECONVERGENT B1 ;  /* 0x0000000000017941 */ /* 0x000fea0003800200 */
.L_x_101:
[----:B------:R-:W-:Y:S01]  /*01e0*/  ISETP.GE.U32.AND P0, PT, R9, R0, PT ;  /* 0x000000000900720c */ /* 0x000fe20003f06070 */
        /* <DEDUP_REMOVED lines=16> */
.L_x_107:
        /* <DEDUP_REMOVED lines=12> */
.L_x_106:
[----:B------:R-:W-:Y:S05]  /*03b0*/  BSYNC.RECONVERGENT B2 ;  /* 0x0000000000027941 */ /* 0x000fea0003800200 */
.L_x_105:
[----:B------:R-:W-:Y:S05]  /*03c0*/  @!P0 BRA `(.L_x_104) ;  /* 0x0000000800288947 */ /* 0x000fea0003800000 */
[----:B------:R-:W0:Y:S01]  /*03d0*/  LDC.64 R6, c[0x0][0x380] ;  /* 0x0000e000ff067b82 */ /* 0x000e220000000a00 */
[----:B------:R-:W-:Y:S01]  /*03e0*/  IMAD.IADD R2, R0, 0x1, -R9 ;  /* 0x0000000100027824 */ /* 0x000fe200078e0a09 */
[----:B------:R-:W-:Y:S01]  /*03f0*/  BSSY.RECONVERGENT B2, `(.L_x_108) ;  /* 0x000004c000027945 */ /* 0x000fe20003800200 */
[----:B------:R-:W-:-:S03]  /*0400*/  PLOP3.LUT P0, PT, PT, PT, PT, 0x80, 0x8 ;  /* 0x000000000008781c */ /* 0x000fc60003f0f070 */
[----:B------:R-:W-:Y:S01]  /*0410*/  ISETP.GT.AND P1, PT, R2, 0xc00, PT ;  /* 0x00000c000200780c */ /* 0x000fe20003f24270 */
[----:B0-----:R-:W-:-:S12]  /*0420*/  IMAD.WIDE.U32 R6, R9, 0x8, R6 ;  /* 0x0000000809067825 */ /* 0x001fd800078e0006 */
[----:B------:R-:W-:Y:S05]  /*0430*/  @!P1 BRA `(.L_x_109) ;  /* 0x00000004001c9947 */ /* 0x000fea0003800000 */
[----:B------:R-:W-:Y:S01]  /*0440*/  PLOP3.LUT P0, PT, PT, PT, PT, 0x8, 0x80 ;  /* 0x000000000080781c */ /* 0x000fe20003f0e170 */
[----:B------:R-:W-:-:S12]  /*0450*/  VIADD R2, R0, 0xfffff400 ;  /* 0xfffff40000027836 */ /* 0x000fd80000000000 */
.L_x_110:
[----:B------:R-:W2:Y:S04]  /*0460*/  LDG.E.64.CONSTANT R40, desc[UR6][R6.64] ;  /* 0x0000000606287981 */ /* 0x000ea8000c1e9b00 */
[----:B------:R-:W3:Y:S04]  /*0470*/  LDG.E.64.CONSTANT R38, desc[UR6][R6.64+0x800] ;  /* 0x0008000606267981 */ /* 0x000ee8000c1e9b00 */
[----:B------:R-:W4:Y:S04]  /*0480*/  LDG.E.64.CONSTANT R36, desc[UR6][R6.64+0x1000] ;  /* 0x0010000606247981 */ /* 0x000f28000c1e9b00 */
        /* <DEDUP_REMOVED lines=12> */
[----:B------:R0:W4:Y:S01]  /*0550*/  LDG.E.64.CONSTANT R10, desc[UR6][R6.64+0x7800] ;  /* 0x00780006060a7981 */ /* 0x000122000c1e9b00 */
[----:B------:R-:W-:-:S05]  /*0560*/  VIADD R9, R9, 0x1000 ;  /* 0x0000100009097836 */ /* 0x000fca0000000000 */
[----:B------:R-:W-:Y:S02]  /*0570*/  ISETP.GE.AND P2, PT, R9, R2, PT ;  /* 0x000000020900720c */ /* 0x000fe40003f46270 */
[----:B0-----:R-:W-:-:S05]  /*0580*/  IADD3 R6, P3, PT, R6, 0x8000, RZ ;  /* 0x0000800006067810 */ /* 0x001fca0007f7e0ff */
[----:B------:R-:W-:Y:S01]  /*0590*/  IMAD.X R7, RZ, RZ, R7, P3 ;  /* 0x000000ffff077224 */ /* 0x000fe200018e0607 */
        /* <DEDUP_REMOVED lines=49> */
.L_x_109:
[----:B------:R-:W-:Y:S05]  /*08b0*/  BSYNC.RECONVERGENT B2 ;  /* 0x0000000000027941 */ /* 0x000fea0003800200 */
.L_x_108:
[----:B------:R-:W-:Y:S01]  /*08c0*/  IMAD.IADD R2, R0, 0x1, -R9 ;  /* 0x0000000100027824 */ /* 0x000fe200078e0a09 */
[----:B------:R-:W-:Y:S04]  /*08d0*/  BSSY.RECONVERGENT B2, `(.L_x_111) ;  /* 0x0000027000027945 */ /* 0x000fe80003800200 */
[----:B------:R-:W-:-:S13]  /*08e0*/  ISETP.GT.AND P1, PT, R2, 0x400, PT ;  /* 0x000004000200780c */ /* 0x000fda0003f24270 */
[----:B------:R-:W-:Y:S05]  /*08f0*/  @!P1 BRA `(.L_x_112) ;  /* 0x0000000000909947 */ /* 0x000fea0003800000 */
[----:B------:R-:W2:Y:S04]  /*0900*/  LDG.E.64.CONSTANT R12, desc[UR6][R6.64] ;  /* 0x00000006060c7981 */ /* 0x000ea8000c1e9b00 */
[----:B------:R-:W3:Y:S04]  /*0910*/  LDG.E.64.CONSTANT R14, desc[UR6][R6.64+0x800] ;  /* 0x00080006060e7981 */ /* 0x000ee8000c1e9b00 */
[----:B------:R-:W4:Y:S04]  /*0920*/  LDG.E.64.CONSTANT R16, desc[UR6][R6.64+0x1000] ;  /* 0x0010000606107981 */ /* 0x000f28000c1e9b00 */
[----:B------:R-:W4:Y:S04]  /*0930*/  LDG.E.64.CONSTANT R18, desc[UR6][R6.64+0x1800] ;  /* 0x0018000606127981 */ /* 0x000f28000c1e9b00 */
[----:B------:R-:W4:Y:S04]  /*0940*/  LDG.E.64.CONSTANT R20, desc[UR6][R6.64+0x2000] ;  /* 0x0020000606147981 */ /* 0x000f28000c1e9b00 */
[----:B------:R-:W4:Y:S04]  /*0950*/  LDG.E.64.CONSTANT R22, desc[UR6][R6.64+0x2800] ;  /* 0x0028000606167981 */ /* 0x000f28000c1e9b00 */
[----:B------:R-:W4:Y:S04]  /*0960*/  LDG.E.64.CONSTANT R24, desc[UR6][R6.64+0x3000] ;  /* 0x0030000606187981 */ /* 0x000f28000c1e9b00 */
[----:B------:R0:W4:Y:S01]  /*0970*/  LDG.E.64.CONSTANT R10, desc[UR6][R6.64+0x3800] ;  /* 0x00380006060a7981 */ /* 0x000122000c1e9b00 */
[----:B------:R-:W-:Y:S01]  /*0980*/  VIADD R9, R9, 0x800 ;  /* 0x0000080009097836 */ /* 0x000fe20000000000 */
        /* <DEDUP_REMOVED lines=27> */
.L_x_112:
[----:B------:R-:W-:Y:S05]  /*0b40*/  BSYNC.RECONVERGENT B2 ;  /* 0x0000000000027941 */ /* 0x000fea0003800200 */
.L_x_111:
[----:B------:R-:W-:-:S13]  /*0b50*/  ISETP.LT.OR P0, PT, R9, R0, P0 ;  /* 0x000000000900720c */ /* 0x000fda0000701670 */
[----:B------:R-:W-:Y:S05]  /*0b60*/  @!P0 BRA `(.L_x_104) ;  /* 0x0000000000408947 */ /* 0x000fea0003800000 */
        /* <DEDUP_REMOVED lines=16> */
.L_x_104:
[----:B------:R-:W-:Y:S05]  /*0c70*/  BSYNC.RECONVERGENT B1 ;  /* 0x0000000000017941 */ /* 0x000fea0003800200 */
.L_x_103:
[----:B------:R-:W-:-:S13]  /*0c80*/  ISETP.GE.U32.AND P0, PT, R0, 0x100, PT ;  /* 0x000001000000780c */ /* 0x000fda0003f06070 */
        /* <DEDUP_REMOVED lines=58> */
[----:B-1----:R-:W0:Y:S04]  /*1030*/  LDS.128 R8, [UR4+0x10] ;  /* 0x00001004ff087984 */ /* 0x002e280008000c00 */
        /* <DEDUP_REMOVED lines=25> */
.L_x_113:
[----:B------:R-:W-:Y:S01]  /*11d0*/  LOP3.LUT R2, R3, 0x3e0, RZ, 0xc0, !PT ;  /* 0x000003e003027812 */ /* 0x000fe200078ec0ff */
[----:B------:R-:W0:Y:S03]  /*11e0*/  S2R R10, SR_LANEID ;  /* 0x00000000000a7919 */ /* 0x000e260000000000 */
[----:B------:R-:W-:Y:S01]  /*11f0*/  LOP3.LUT R9, RZ, R2, RZ, 0x33, !PT ;  /* 0x00000002ff097212 */ /* 0x000fe200078e33ff */
[----:B------:R-:W-:-:S04]  /*1200*/  VIADD R7, R2, 0x20 ;  /* 0x0000002002077836 */ /* 0x000fc80000000000 */
[----:B------:R-:W-:Y:S01]  /*1210*/  IMAD.IADD R9, R9, 0x1, R0 ;  /* 0x0000000109097824 */ /* 0x000fe200078e0200 */
[----:B------:R-:W-:-:S04]  /*1220*/  ISETP.GT.U32.AND P0, PT, R7, R0, PT ;  /* 0x000000000700720c */ /* 0x000fc80003f04070 */
        /* <DEDUP_REMOVED lines=60> */
[----:B------:R-:W-:Y:S01]  /*15f0*/  ISETP.GT.U32.AND P2, PT, R0, 0x20, PT ;  /* 0x000000200000780c */ /* 0x000fe20003f44070 */
        /* <DEDUP_REMOVED lines=8> */
[C---:B------:R-:W-:Y:S01]  /*1680*/  ISETP.GT.U32.AND P1, PT, R0.reuse, 0x40, PT ;  /* 0x000000400000780c */ /* 0x040fe20003f24070 */
[----:B------:R-:W-:Y:S01]  /*1690*/  IMAD.MOV.U32 R2, RZ, RZ, R13 ;  /* 0x000000ffff027224 */ /* 0x000fe200078e000d */
[----:B------:R-:W-:Y:S01]  /*16a0*/  ISETP.GT.U32.AND P2, PT, R0, 0x60, PT ;  /* 0x000000600000780c */ /* 0x000fe20003f44070 */
[----:B------:R-:W-:Y:S01]  /*16b0*/  IMAD.MOV.U32 R3, RZ, RZ, R12 ;  /* 0x000000ffff037224 */ /* 0x000fe200078e000c */
[----:B------:R-:W0:Y:S05]  /*16c0*/  LDS.128 R4, [UR4+0x30] ;  /* 0x00003004ff047984 */ /* 0x000e2a0008000c00 */
[----:B------:R-:W-:-:S06]  /*16d0*/  DSETP.GEU.AND P3, PT, R2, R14, PT ;  /* 0x0000000e0200722a */ /* 0x000fcc0003f6e000 */
[----:B------:R-:W-:Y:S02]  /*16e0*/  @P1 FSEL R13, R14, R13, !P3 ;  /* 0x0000000d0e0d1208 */ /* 0x000fe40005800000 */
[----:B------:R-:W-:Y:S02]  /*16f0*/  @P1 FSEL R12, R15, R12, !P3 ;  /* 0x0000000c0f0c1208 */ /* 0x000fe40005800000 */
[----:B------:R-:W-:Y:S01]  /*1700*/  ISETP.GT.U32.AND P1, PT, R0, 0x80, PT ;  /* 0x000000800000780c */ /* 0x000fe20003f24070 */
[----:B------:R-:W-:Y:S02]  /*1710*/  IMAD.MOV.U32 R2, RZ, RZ, R13 ;  /* 0x000000ffff027224 */ /* 0x000fe400078e000d */
[----:B------:R-:W-:-:S06]  /*1720*/  IMAD.MOV.U32 R3, RZ, RZ, R12 ;  /* 0x000000ffff037224 */ /* 0x000fcc00078e000c */
[----:B-1----:R-:W-:Y:S01]  /*1730*/  DSETP.GEU.AND P3, PT, R2, R8, PT ;  /* 0x000000080200722a */ /* 0x002fe20003f6e000 */
[----:B------:R-:W1:Y:S05]  /*1740*/  LDS.64 R2, [UR4+0x40] ;  /* 0x00004004ff027984 */ /* 0x000e6a0008000a00 */
[----:B------:R-:W-:Y:S02]  /*1750*/  @P2 FSEL R13, R8, R13, !P3 ;  /* 0x0000000d080d2208 */ /* 0x000fe40005800000 */
[----:B------:R-:W-:Y:S02]  /*1760*/  @P2 FSEL R12, R9, R12, !P3 ;  /* 0x0000000c090c2208 */ /* 0x000fe40005800000 */
[----:B------:R-:W-:Y:S01]  /*1770*/  ISETP.GT.U32.AND P2, PT, R0, 0xa0, PT ;  /* 0x000000a00000780c */ /* 0x000fe20003f44070 */
[----:B------:R-:W-:-:S02]  /*1780*/  IMAD.MOV.U32 R8, RZ, RZ, R13 ;  /* 0x000000ffff087224 */ /* 0x000fc400078e000d */
[----:B------:R-:W-:-:S06]  /*1790*/  IMAD.MOV.U32 R9, RZ, RZ, R12 ;  /* 0x000000ffff097224 */ /* 0x000fcc00078e000c */
[----:B------:R-:W-:-:S06]  /*17a0*/  DSETP.GEU.AND P3, PT, R8, R10, PT ;  /* 0x0000000a0800722a */ /* 0x000fcc0003f6e000 */
[----:B------:R-:W-:Y:S02]  /*17b0*/  @P1 FSEL R13, R10, R13, !P3 ;  /* 0x0000000d0a0d1208 */ /* 0x000fe40005800000 */
[----:B------:R-:W-:Y:S02]  /*17c0*/  @P1 FSEL R12, R11, R12, !P3 ;  /* 0x0000000c0b0c1208 */ /* 0x000fe40005800000 */
[----:B------:R-:W-:Y:S01]  /*17d0*/  ISETP.GT.U32.AND P1, PT, R0, 0xc0, PT ;  /* 0x000000c00000780c */ /* 0x000fe20003f24070 */
[----:B------:R-:W-:Y:S02]  /*17e0*/  IMAD.MOV.U32 R8, RZ, RZ, R13 ;  /* 0x000000ffff087224 */ /* 0x000fe400078e000d */
[----:B------:R-:W-:-:S06]  /*17f0*/  IMAD.MOV.U32 R9, RZ, RZ, R12 ;  /* 0x000000ffff097224 */ /* 0x000fcc00078e000c */
[----:B0-----:R-:W-:-:S06]  /*1800*/  DSETP.GEU.AND P3, PT, R8, R4, PT ;  /* 0x000000040800722a */ /* 0x001fcc0003f6e000 */
[----:B------:R-:W-:Y:S02]  /*1810*/  @P2 FSEL R13, R4, R13, !P3 ;  /* 0x0000000d040d2208 */ /* 0x000fe40005800000 */
[----:B------:R-:W-:Y:S02]  /*1820*/  @P2 FSEL R12, R5, R12, !P3 ;  /* 0x0000000c050c2208 */ /* 0x000fe40005800000 */
[----:B------:R-:W-:Y:S01]  /*1830*/  ISETP.GT.U32.AND P2, PT, R0, 0xe0, PT ;  /* 0x000000e00000780c */ /* 0x000fe20003f44070 */
        /* <DEDUP_REMOVED lines=13> */
.L_x_100:
[----:B------:R-:W0:Y:S01]  /*1910*/  S2R R4, SR_TID.X ;  /* 0x0000000000047919 */ /* 0x000e220000002100 */
[----:B------:R-:W1:Y:S01]  /*1920*/  LDC.64 R2, c[0x0][0x380] ;  /* 0x0000e000ff027b82 */ /* 0x000e620000000a00 */
[----:B0-----:R-:W-:-:S04]  /*1930*/  IMAD.SHL.U32 R5, R4, 0x4, RZ ;  /* 0x0000000404057824 */ /* 0x001fc800078e00ff */
[----:B-1----:R-:W-:-:S05]  /*1940*/  IMAD.WIDE.U32 R2, R5, 0x8, R2 ;  /* 0x0000000805027825 */ /* 0x002fca00078e0002 */
[----:B------:R-:W2:Y:S04]  /*1950*/  LDG.E.128.CONSTANT R16, desc[UR6][R2.64] ;  /* 0x0000000602107981 */ /* 0x000ea8000c1e9d00 */
[----:B------:R-:W3:Y:S04]  /*1960*/  LDG.E.128.CONSTANT R20, desc[UR6][R2.64+0x10] ;  /* 0x0000100602147981 */ /* 0x000ee8000c1e9d00 */
[----:B------:R-:W4:Y:S04]  /*1970*/  LDG.E.128.CONSTANT R12, desc[UR6][R2.64+0x2000] ;  /* 0x00200006020c7981 */ /* 0x000f28000c1e9d00 */
[----:B------:R-:W5:Y:S01]  /*1980*/  LDG.E.128.CONSTANT R8, desc[UR6][R2.64+0x2010] ;  /* 0x0020100602087981 */ /* 0x000f62000c1e9d00 */
[----:B------:R-:W-:-:S02]  /*1990*/  VIADD R24, R0, 0xfffff800 ;  /* 0xfffff80000187836 */ /* 0x000fc40000000000 */
[----:B------:R-:W-:-:S03]  /*19a0*/  IMAD.MOV.U32 R5, RZ, RZ, 0x800 ;  /* 0x00000800ff057424 */ /* 0x000fc600078e00ff */
[----:B------:R-:W-:Y:S01]  /*19b0*/  ISETP.GE.U32.AND P1, PT, R24, 0x800, PT ;  /* 0x000008001800780c */ /* 0x000fe20003f26070 */
        /* <DEDUP_REMOVED lines=23> */
[----:B------:R-:W-:-:S07]  /*1b30*/  IMAD.MOV.U32 R5, RZ, RZ, 0x800 ;  /* 0x00000800ff057424 */ /* 0x000fce00078e00ff */
.L_x_117:
[----:B------:R-:W-:-:S05]  /*1b40*/  IMAD.WIDE.U32 R26, R5, 0x8, R2 ;  /* 0x00000008051a7825 */ /* 0x000fca00078e0002 */
[----:B------:R-:W2:Y:S04]  /*1b50*/  LDG.E.128.CONSTANT R20, desc[UR6][R26.64] ;  /* 0x000000061a147981 */ /* 0x000ea8000c1e9d00 */
[----:B------:R-:W3:Y:S04]  /*1b60*/  LDG.E.128.CONSTANT R16, desc[UR6][R26.64+0x10] ;  /* 0x000010061a107981 */ /* 0x000ee8000c1e9d00 */
[----:B------:R-:W4:Y:S04]  /*1b70*/  LDG.E.128.CONSTANT R12, desc[UR6][R26.64+0x2000] ;  /* 0x002000061a0c7981 */ /* 0x000f28000c1e9d00 */
[----:B------:R-:W5:Y:S01]  /*1b80*/  LDG.E.128.CONSTANT R8, desc[UR6][R26.64+0x2010] ;  /* 0x002010061a087981 */ /* 0x000f62000c1e9d00 */
        /* <DEDUP_REMOVED lines=20> */
[----:B0-----:R-:W-:Y:S01]  /*1cd0*/  IMAD.IADD R8, R0, 0x1, -R5 ;  /* 0x0000000100087824 */ /* 0x001fe200078e0a05 */
[----:B------:R-:W-:-:S04]  /*1ce0*/  FSEL R7, R9, R7, !P0 ;  /* 0x0000000709077208 */ /* 0x000fc80004000000 */
[----:B------:R-:W-:Y:S02]  /*1cf0*/  ISETP.GE.U32.AND P1, PT, R8, 0x800, PT ;  /* 0x000008000800780c */ /* 0x000fe40003f26070 */
[----:B------:R-:W-:-:S06]  /*1d00*/  DSETP.GEU.AND P0, PT, R6, R10, PT ;  /* 0x0000000a0600722a */ /* 0x000fcc0003f0e000 */
[----:B------:R-:W-:Y:S02]  /*1d10*/  FSEL R6, R10, R6, !P0 ;  /* 0x000000060a067208 */ /* 0x000fe40004000000 */
[----:B------:R-:W-:-:S03]  /*1d20*/  FSEL R7, R11, R7, !P0 ;  /* 0x000000070b077208 */ /* 0x000fc60004000000 */
[----:B------:R-:W-:Y:S05]  /*1d30*/  @!P1 BRA `(.L_x_116) ;  /* 0x00000004000c9947 */ /* 0x000fea0003800000 */
[----:B------:R-:W-:-:S05]  /*1d40*/  VIADD R5, R5, 0x800 ;  /* 0x0000080005057836 */ /* 0x000fca0000000000 */
[----:B------:R-:W-:-:S13]  /*1d50*/  ISETP.GT.U32.AND P0, PT, R5, R24, PT ;  /* 0x000000180500720c */ /* 0x000fda0003f04070 */
[----:B------:R-:W-:Y:S05]  /*1d60*/  @!P0 BRA `(.L_x_117) ;  /* 0xfffffffc00748947 */ /* 0x000fea000383ffff */
.L_x_115:
[----:B------:R-:W-:-:S13]  /*1d70*/  ISETP.GE.U32.AND P0, PT, R5, R0, PT ;  /* 0x000000000500720c */ /* 0x000fda0003f06070 */
[----:B------:R-:W-:Y:S05]  /*1d80*/  @P0 BRA `(.L_x_116) ;  /* 0x0000000000f80947 */ /* 0x000fea0003800000 */
[----:B------:R-:W-:Y:S01]  /*1d90*/  IMAD.IADD R3, R0, 0x1, -R5 ;  /* 0x0000000100037824 */ /* 0x000fe200078e0a05 */
[----:B------:R-:W-:Y:S04]  /*1da0*/  BSSY.RECONVERGENT B1, `(.L_x_116) ;  /* 0x000003c000017945 */ /* 0x000fe80003800200 */
[----:B------:R-:W-:-:S13]  /*1db0*/  ISETP.GE.AND P0, PT, R4, R3, PT ;  /* 0x000000030400720c */ /* 0x000fda0003f06270 */
[----:B------:R-:W-:Y:S05]  /*1dc0*/  @P0 BRA `(.L_x_118) ;  /* 0x0000000000e40947 */ /* 0x000fea0003800000 */
[----:B------:R-:W-:Y:S01]  /*1dd0*/  LOP3.LUT R2, RZ, R4, RZ, 0x33, !PT ;  /* 0x00000004ff027212 */ /* 0x000fe200078e33ff */
[----:B------:R-:W-:Y:S03]  /*1de0*/  BSSY.RECONVERGENT B2, `(.L_x_119) ;  /* 0x0000017000027945 */ /* 0x000fe60003800200 */
[----:B------:R-:W-:-:S04]  /*1df0*/  IADD3 R2, PT, PT, -R5, R0, R2 ;  /* 0x0000000005027210 */ /* 0x000fc80007ffe102 */
[C---:B------:R-:W-:Y:S02]  /*1e00*/  LOP3.LUT R0, R2.reuse, 0x300, RZ, 0xc0, !PT ;  /* 0x0000030002007812 */ /* 0x040fe400078ec0ff */
[----:B------:R-:W-:Y:S02]  /*1e10*/  ISETP.GE.U32.AND P2, PT, R2, 0x300, PT ;  /* 0x000003000200780c */ /* 0x000fe40003f46070 */
[----:B------:R-:W-:Y:S01]  /*1e20*/  ISETP.NE.AND P0, PT, R0, 0x300, PT ;  /* 0x000003000000780c */ /* 0x000fe20003f05270 */
[----:B------:R-:W-:-:S12]  /*1e30*/  IMAD.MOV.U32 R0, RZ, RZ, R4 ;  /* 0x000000ffff007224 */ /* 0x000fd800078e0004 */
[----:B------:R-:W-:Y:S05]  /*1e40*/  @!P0 BRA `(.L_x_120) ;  /* 0x0000000000408947 */ /* 0x000fea0003800000 */
[----:B------:R-:W0:Y:S01]  /*1e50*/  LDC.64 R10, c[0x0][0x380] ;  /* 0x0000e000ff0a7b82 */ /* 0x000e220000000a00 */
[----:B------:R-:W-:Y:S01]  /*1e60*/  LEA.HI R0, R2, 0x1, RZ, 0x18 ;  /* 0x0000000102007811 */ /* 0x000fe200078fc0ff */
[----:B------:R-:W-:-:S03]  /*1e70*/  IMAD.IADD R13, R4, 0x1, R5 ;  /* 0x00000001040d7824 */ /* 0x000fc600078e0205 */
[----:B------:R-:W-:Y:S01]  /*1e80*/  LOP3.LUT R2, R0, 0x3, RZ, 0xc0, !PT ;  /* 0x0000000300027812 */ /* 0x000fe200078ec0ff */
[----:B------:R-:W-:-:S04]  /*1e90*/  IMAD.MOV.U32 R0, RZ, RZ, R4 ;  /* 0x000000ffff007224 */ /* 0x000fc800078e0004 */
[----:B------:R-:W-:-:S07]  /*1ea0*/  IMAD.MOV R2, RZ, RZ, -R2 ;  /* 0x000000ffff027224 */ /* 0x000fce00078e0a02 */
.L_x_121:
        /* <DEDUP_REMOVED lines=10> */
.L_x_120:
[----:B------:R-:W-:Y:S05]  /*1f50*/  BSYNC.RECONVERGENT B2 ;  /* 0x0000000000027941 */ /* 0x000fea0003800200 */
.L_x_119:
[----:B------:R-:W-:Y:S05]  /*1f60*/  @!P2 BRA `(.L_x_118) ;  /* 0x00000000007ca947 */ /* 0x000fea0003800000 */
[----:B------:R-:W0:Y:S01]  /*1f70*/  LDC.64 R8, c[0x0][0x380] ;  /* 0x0000e000ff087b82 */ /* 0x000e220000000a00 */
[C---:B------:R-:W-:Y:S02]  /*1f80*/  IMAD.IADD R5, R0.reuse, 0x1, R5 ;  /* 0x0000000100057824 */ /* 0x040fe400078e0205 */
[----:B------:R-:W-:-:S07]  /*1f90*/  VIADD R0, R0, 0x200 ;  /* 0x0000020000007836 */ /* 0x000fce0000000000 */
.L_x_122:
        /* <DEDUP_REMOVED lines=11> */
[C---:B------:R-:W-:Y:S02]  /*2050*/  VIADD R2, R0.reuse, 0x200 ;  /* 0x0000020000027836 */ /* 0x040fe40000000000 */
[----:B------:R-:W-:Y:S02]  /*2060*/  VIADD R0, R0, 0x400 ;  /* 0x0000040000007836 */ /* 0x000fe40000000000 */
[----:B------:R-:W-:Y:S01]  /*2070*/  VIADD R5, R5, 0x400 ;  /* 0x0000040005057836 */ /* 0x000fe20000000000 */
[----:B------:R-:W-:Y:S01]  /*2080*/  ISETP.GE.AND P1, PT, R2, R3, PT ;  /* 0x000000030200720c */ /* 0x000fe20003f26270 */
        /* <DEDUP_REMOVED lines=11> */
[----:B------:R-:W-:Y:S01]  /*2140*/  FSEL R7, R17, R7, !P0 ;  /* 0x0000000711077208 */ /* 0x000fe20004000000 */
[----:B------:R-:W-:Y:S06]  /*2150*/  @!P1 BRA `(.L_x_122) ;  /* 0xfffffffc00909947 */ /* 0x000fec000383ffff */
.L_x_118:
[----:B------:R-:W-:Y:S05]  /*2160*/  BSYNC.RECONVERGENT B1 ;  /* 0x0000000000017941 */ /* 0x000fea0003800200 */
.L_x_116:
        /* <DEDUP_REMOVED lines=50> */
[----:B------:R-:W2:Y:S01]  /*2490*/  LDS.128 R12, [UR4+0x20] ;  /* 0x00002004ff0c7984 */ /* 0x000ea20008000c00 */
[----:B-1----:R-:W-:-:S06]  /*24a0*/  DSETP.GEU.AND P1, PT, R6, R8, PT ;  /* 0x000000080600722a */ /* 0x002fcc0003f2e000 */
[----:B0-----:R-:W-:Y:S02]  /*24b0*/  FSEL R2, R8, R6, !P1 ;  /* 0x0000000608027208 */ /* 0x001fe40004800000 */
[----:B------:R-:W-:Y:S02]  /*24c0*/  FSEL R3, R9, R7, !P1 ;  /* 0x0000000709037208 */ /* 0x000fe40004800000 */
[----:B------:R-:W0:Y:S04]  /*24d0*/  LDS.128 R4, [UR4+0x30] ;  /* 0x00003004ff047984 */ /* 0x000e280008000c00 */
[----:B------:R-:W-:-:S06]  /*24e0*/  DSETP.GEU.AND P1, PT, R2, R10, PT ;  /* 0x0000000a0200722a */ /* 0x000fcc0003f2e000 */
[----:B------:R-:W-:Y:S02]  /*24f0*/  FSEL R2, R10, R2, !P1 ;  /* 0x000000020a027208 */ /* 0x000fe40004800000 */
[----:B------:R-:W-:-:S06]  /*2500*/  FSEL R3, R11, R3, !P1 ;  /* 0x000000030b037208 */ /* 0x000fcc0004800000 */
[----:B--2---:R-:W-:-:S06]  /*2510*/  DSETP.GEU.AND P1, PT, R2, R12, PT ;  /* 0x0000000c0200722a */ /* 0x004fcc0003f2e000 */
        /* <DEDUP_REMOVED lines=16> */
.L_x_99:
        /* <DEDUP_REMOVED lines=12> */
.L_x_125:
[----:B------:R-:W-:Y:S05]  /*26e0*/  BSYNC.RECONVERGENT B1 ;  /* 0x0000000000017941 */ /* 0x000fea0003800200 */
.L_x_124:
        /* <DEDUP_REMOVED lines=17> */
.L_x_130:
        /* <DEDUP_REMOVED lines=12> */
.L_x_129:
[----:B------:R-:W-:Y:S05]  /*28c0*/  BSYNC.RECONVERGENT B2 ;  /* 0x0000000000027941 */ /* 0x000fea0003800200 */
.L_x_128:
        /* <DEDUP_REMOVED lines=10> */
.L_x_133:
        /* <DEDUP_REMOVED lines=69> */
.L_x_132:
[----:B------:R-:W-:Y:S05]  /*2dc0*/  BSYNC.RECONVERGENT B2 ;  /* 0x0000000000027941 */ /* 0x000fea0003800200 */
.L_x_131:
        /* <DEDUP_REMOVED lines=40> */
.L_x_135:
[----:B------:R-:W-:Y:S05]  /*3050*/  BSYNC.RECONVERGENT B2 ;  /* 0x0000000000027941 */ /* 0x000fea0003800200 */
.L_x_134:
        /* <DEDUP_REMOVED lines=18> */
.L_x_127:
[----:B------:R-:W-:Y:S05]  /*3180*/  BSYNC.RECONVERGENT B1 ;  /* 0x0000000000017941 */ /* 0x000fea0003800200 */
.L_x_126:
        /* <DEDUP_REMOVED lines=60> */
[----:B---3--:R-:W1:Y:S01]  /*3550*/  LDS.128 R12, [UR4+0x20] ;  /* 0x00002004ff0c7984 */ /* 0x008e620008000c00 */
        /* <DEDUP_REMOVED lines=24> */
.L_x_136:
        /* <DEDUP_REMOVED lines=63> */
[----:B----4-:R-:W-:Y:S05]  /*3ad0*/  @P0 BRA `(.L_x_114) ;  /* 0x0000001000380947 */ /* 0x010fea0003800000 */
[----:B------:R-:W0:Y:S01]  /*3ae0*/  S2UR UR5, SR_CgaCtaId ;  /* 0x00000000000579c3 */ /* 0x000e220000008800 */
[----:B------:R-:W-:Y:S01]  /*3af0*/  UMOV UR4, 0x400 ;  /* 0x0000040000047882 */ /* 0x000fe20000000000 */
[C---:B------:R-:W-:Y:S02]  /*3b00*/  ISETP.GT.U32.AND P3, PT, R0.reuse, 0x20, PT ;  /* 0x000000200000780c */ /* 0x040fe40003f64070 */
        /* <DEDUP_REMOVED lines=9> */
[----:B------:R-:W-:Y:S01]  /*3ba0*/  ISETP.GT.U32.AND P1, PT, R0, 0x60, PT ;  /* 0x000000600000780c */ /* 0x000fe20003f24070 */
[----:B------:R-:W-:Y:S01]  /*3bb0*/  IMAD.MOV.U32 R2, RZ, RZ, R13 ;  /* 0x000000ffff027224 */ /* 0x000fe200078e000d */
[----:B------:R-:W0:Y:S01]  /*3bc0*/  LDS.128 R4, [UR4+0x30] ;  /* 0x00003004ff047984 */ /* 0x000e220008000c00 */
[----:B------:R-:W-:-:S06]  /*3bd0*/  IMAD.MOV.U32 R3, RZ, RZ, R12 ;  /* 0x000000ffff037224 */ /* 0x000fcc00078e000c */
        /* <DEDUP_REMOVED lines=36> */
.L_x_123:
[----:B------:R-:W0:Y:S01]  /*3e20*/  S2R R7, SR_TID.X ;  /* 0x0000000000077919 */ /* 0x000e220000002100 */
[----:B------:R-:W1:Y:S02]  /*3e30*/  LDCU.64 UR4, c[0x0][0x380] ;  /* 0x00007000ff0477ac */ /* 0x000e640008000a00 */
[----:B-1----:R-:W-:Y:S02]  /*3e40*/  IMAD.U32 R2, RZ, RZ, UR4 ;  /* 0x00000004ff027e24 */ /* 0x002fe4000f8e00ff */
[----:B------:R-:W-:Y:S02]  /*3e50*/  IMAD.U32 R3, RZ, RZ, UR5 ;  /* 0x00000005ff037e24 */ /* 0x000fe4000f8e00ff */
        /* <DEDUP_REMOVED lines=9> */
[----:B------:R-:W-:-:S05]  /*3ef0*/  VIADD R6, R0, 0xfffff800 ;  /* 0xfffff80000067836 */ /* 0x000fca0000000000 */
[----:B------:R-:W-:Y:S01]  /*3f00*/  ISETP.GE.U32.AND P1, PT, R6, 0x800, PT ;  /* 0x000008000600780c */ /* 0x000fe20003f26070 */
[----:B--2---:R-:W-:-:S06]  /*3f10*/  DSETP.GEU.AND P0, PT, R22, R8, PT ;  /* 0x000000081600722a */ /* 0x004fcc0003f0e000 */
[----:B------:R-:W-:Y:S02]  /*3f20*/  FSEL R8, R8, R22, !P0 ;  /* 0x0000001608087208 */ /* 0x000fe40004000000 */
[----:B------:R-:W-:-:S06]  /*3f30*/  FSEL R9, R9, R23, !P0 ;  /* 0x0000001709097208 */ /* 0x000fcc0004000000 */
[----:B---3--:R-:W-:-:S06]  /*3f40*/  DSETP.GEU.AND P0, PT, R8, R10, PT ;  /* 0x0000000a0800722a */ /* 0x008fcc0003f0e000 */
[----:B------:R-:W-:Y:S02]  /*3f50*/  FSEL R8, R10, R8, !P0 ;  /* 0x000000080a087208 */ /* 0x000fe40004000000 */
[----:B------:R-:W-:Y:S01]  /*3f60*/  FSEL R9, R11, R9, !P0 ;  /* 0x000000090b097208 */ /* 0x000fe20004000000 */
[----:B------:R-:W-:-:S05]  /*3f70*/  IMAD.MOV.U32 R11, RZ, RZ, 0x800 ;  /* 0x00000800ff0b7424 */ /* 0x000fca00078e00ff */
        /* <DEDUP_REMOVED lines=18> */
[----:B------:R-:W1:Y:S02]  /*40a0*/  LDC.64 R2, c[0x0][0x380] ;  /* 0x0000e000ff027b82 */ /* 0x000e640000000a00 */
.L_x_139:
[----:B------:R-:W-:-:S04]  /*40b0*/  IMAD.IADD R17, R7, 0x1, R11 ;  /* 0x0000000107117824 */ /* 0x000fc800078e020b */
[----:B-1----:R-:W-:-:S06]  /*40c0*/  IMAD.WIDE.U32 R16, R17, 0x8, R2 ;  /* 0x0000000811107825 */ /* 0x002fcc00078e0002 */
[----:B------:R-:W2:Y:S01]  /*40d0*/  LDG.E.64.CONSTANT R16, desc[UR6][R16.64] ;  /* 0x0000000610107981 */ /* 0x000ea2000c1e9b00 */
[----:B------:R-:W-:-:S05]  /*40e0*/  IMAD.WIDE.U32 R18, R11, 0x8, R4 ;  /* 0x000000080b127825 */ /* 0x000fca00078e0004 */
[----:B------:R-:W3:Y:S04]  /*40f0*/  LDG.E.64.CONSTANT R20, desc[UR6][R18.64+0x800] ;  /* 0x0008000612147981 */ /* 0x000ee8000c1e9b00 */
[----:B------:R-:W4:Y:S04]  /*4100*/  LDG.E.64.CONSTANT R22, desc[UR6][R18.64+0x1000] ;  /* 0x0010000612167981 */ /* 0x000f28000c1e9b00 */
[----:B------:R-:W5:Y:S04]  /*4110*/  LDG.E.64.CONSTANT R24, desc[UR6][R18.64+0x1800] ;  /* 0x0018000612187981 */ /* 0x000f68000c1e9b00 */
[----:B------:R-:W5:Y:S04]  /*4120*/  LDG.E.64.CONSTANT R26, desc[UR6][R18.64+0x2000] ;  /* 0x00200006121a7981 */ /* 0x000f68000c1e9b00 */
[----:B------:R-:W5:Y:S04]  /*4130*/  LDG.E.64.CONSTANT R28, desc[UR6][R18.64+0x2800] ;  /* 0x00280006121c7981 */ /* 0x000f68000c1e9b00 */
[----:B------:R-:W5:Y:S04]  /*4140*/  LDG.E.64.CONSTANT R14, desc[UR6][R18.64+0x3000] ;  /* 0x00300006120e7981 */ /* 0x000f68000c1e9b00 */
[----:B------:R-:W5:Y:S01]  /*4150*/  LDG.E.64.CONSTANT R12, desc[UR6][R18.64+0x3800] ;  /* 0x00380006120c7981 */ /* 0x000f62000c1e9b00 */
[----:B0-----:R-:W-:-:S05]  /*4160*/  IMAD.IADD R10, R0, 0x1, -R11 ;  /* 0x00000001000a7824 */ /* 0x001fca00078e0a0b */
[----:B------:R-:W-:Y:S01]  /*4170*/  ISETP.GE.U32.AND P1, PT, R10, 0x800, PT ;  /* 0x000008000a00780c */ /* 0x000fe20003f26070 */
        /* <DEDUP_REMOVED lines=26> */
[----:B------:R-:W-:-:S13]  /*4320*/  ISETP.GT.U32.AND P0, PT, R11, R6, PT ;  /* 0x000000060b00720c */ /* 0x000fda0003f04070 */
[----:B------:R-:W-:Y:S05]  /*4330*/  @!P0 BRA `(.L_x_139) ;  /* 0xfffffffc005c8947 */ /* 0x000fea000383ffff */
.L_x_137:
        /* <DEDUP_REMOVED lines=14> */
[----:B------:R-:W-:Y:S01]  /*4420*/  LEA.HI R0, R5, 0x1, RZ, 0x18 ;  /* 0x0000000105007811 */ /* 0x000fe200078fc0ff */
[----:B------:R-:W-:-:S03]  /*4430*/  IMAD.IADD R15, R7, 0x1, R11 ;  /* 0x00000001070f7824 */ /* 0x000fc600078e020b */
[----:B------:R-:W-:Y:S01]  /*4440*/  LOP3.LUT R5, R0, 0x3, RZ, 0xc0, !PT ;  /* 0x0000000300057812 */ /* 0x000fe200078ec0ff */
[----:B------:R-:W-:-:S04]  /*4450*/  IMAD.MOV.U32 R0, RZ, RZ, R7 ;  /* 0x000000ffff007224 */ /* 0x000fc800078e0007 */
[----:B------:R-:W-:-:S07]  /*4460*/  IMAD.MOV R5, RZ, RZ, -R5 ;  /* 0x000000ffff057224 */ /* 0x000fce00078e0a05 */
.L_x_143:
        /* <DEDUP_REMOVED lines=10> */
.L_x_142:
[----:B------:R-:W-:Y:S05]  /*4510*/  BSYNC.RECONVERGENT B2 ;  /* 0x0000000000027941 */ /* 0x000fea0003800200 */
.L_x_141:
[----:B------:R-:W-:Y:S05]  /*4520*/  @!P2 BRA `(.L_x_140) ;  /* 0x000000000078a947 */ /* 0x000fea0003800000 */
[C---:B------:R-:W-:Y:S02]  /*4530*/  IMAD.IADD R5, R0.reuse, 0x1, R11 ;  /* 0x0000000100057824 */ /* 0x040fe400078e020b */
[----:B------:R-:W-:-:S07]  /*4540*/  VIADD R0, R0, 0x200 ;  /* 0x0000020000007836 */ /* 0x000fce0000000000 */
.L_x_144:
[----:B------:R-:W-:-:S04]  /*4550*/  IMAD.WIDE.U32 R10, R5, 0x8, R2 ;  /* 0x00000008050a7825 */ /* 0x000fc800078e0002 */
        /* <DEDUP_REMOVED lines=13> */
[----:B------:R-:W-:Y:S01]  /*4630*/  FSEL R9, R11, R9, !P0 ;  /* 0x000000090b097208 */ /* 0x000fe20004000000 */
[C---:B------:R-:W-:Y:S02]  /*4640*/  VIADD R11, R0.reuse, 0x200 ;  /* 0x00000200000b7836 */ /* 0x040fe40000000000 */
[----:B------:R-:W-:-:S03]  /*4650*/  VIADD R0, R0, 0x400 ;  /* 0x0000040000007836 */ /* 0x000fc60000000000 */
[----:B---3--:R-:W-:Y:S01]  /*4660*/  DSETP.GEU.AND P0, PT, R8, R12, PT ;  /* 0x0000000c0800722a */ /* 0x008fe20003f0e000 */
[----:B------:R-:W-:-:S05]  /*4670*/  ISETP.GE.AND P1, PT, R11, R4, PT ;  /* 0x000000040b00720c */ /* 0x000fca0003f26270 */
        /* <DEDUP_REMOVED lines=9> */
.L_x_140:
[----:B------:R-:W-:Y:S05]  /*4710*/  BSYNC.RECONVERGENT B1 ;  /* 0x0000000000017941 */ /* 0x000fea0003800200 */
.L_x_138:
        /* <DEDUP_REMOVED lines=74> */
.L_x_114:
[----:B------:R-:W-:Y:S05]  /*4bc0*/  BSYNC.RECONVERGENT B0 ;  /* 0x0000000000007941 */ /* 0x000fea0003800200 */
.L_x_98:
[----:B------:R-:W-:Y:S05]  /*4bd0*/  @P0 EXIT ;  /* 0x000000000000094d */ /* 0x000fea0003800000 */
[----:B------:R-:W4:Y:S01]  /*4be0*/  LDCU.64 UR8, c[0x0][0x398] ;  /* 0x00007300ff0877ac */ /* 0x000f220008000a00 */
[----:B01----:R-:W0:Y:S01]  /*4bf0*/  LDC.64 R4, c[0x0][0x388] ;  /* 0x0000e200ff047b82 */ /* 0x003e220000000a00 */
[----:B------:R-:W2:Y:S01]  /*4c00*/  LDCU.64 UR4, c[0x0][0x398] ;  /* 0x00007300ff0477ac */ /* 0x000ea20008000a00 */
[----:B----4-:R-:W-:-:S06]  /*4c10*/  DSETP.GT.AND P0, PT, R6, UR8, PT ;  /* 0x0000000806007e2a */ /* 0x010fcc000bf04000 */
[----:B--23--:R-:W-:Y:S02]  /*4c20*/  FSEL R2, R6, UR4, P0 ;  /* 0x0000000406027c08 */ /* 0x00cfe40008000000 */
[----:B------:R-:W-:-:S05]  /*4c30*/  FSEL R3, R7, UR5, P0 ;  /* 0x0000000507037c08 */ /* 0x000fca0008000000 */
[----:B0-----:R-:W-:Y:S01]  /*4c40*/  STG.E.64 desc[UR6][R4.64], R2 ;  /* 0x0000000204007986 */ /* 0x001fe2000c101b06 */
[----:B------:R-:W-:Y:S05]  /*4c50*/  EXIT ;  /* 0x000000000000794d */ /* 0x000fea0003800000 */
.L_x_145:
        /* <DEDUP_REMOVED lines=10> */
.L_x_151:


//--------------------- .text._ZN3cub18CUB_300001_SM_10006detail11EmptyKernelIvEEvv --------------------------
	.section	.text._ZN3cub18CUB_300001_SM_10006detail11EmptyKernelIvEEvv,"ax",@progbits
	.align	128
        .global         _ZN3cub18CUB_300001_SM_10006detail11EmptyKernelIvEEvv
        .type           _ZN3cub18CUB_300001_SM_10006detail11EmptyKernelIvEEvv,@function
        .size           _ZN3cub18CUB_300001_SM_10006detail11EmptyKernelIvEEvv,(.L_x_152 - _ZN3cub18CUB_300001_SM_10006detail11EmptyKernelIvEEvv)
        .other          _ZN3cub18CUB_300001_SM_10006detail11EmptyKernelIvEEvv,@"STO_CUDA_ENTRY STV_DEFAULT"
_ZN3cub18CUB_300001_SM_10006detail11EmptyKernelIvEEvv:
.text._ZN3cub18CUB_300001_SM_10006detail11EmptyKernelIvEEvv:
[----:B------:R-:W-:Y:S01]  /*0000*/  LDC R1, c[0x0][0x37c] ;  /* 0x0000df00ff017b82 */ /* 0x000fe20000000800 */
[----:B------:R-:W-:Y:S05]  /*0010*/  EXIT ;  /* 0x000000000000794d */ /* 0x000fea0003800000 */
.L_x_146:
        /* <DEDUP_REMOVED lines=14> */
.L_x_152:


//--------------------- .text._Z16get_error_matrixPdS_S_ --------------------------
	.section	.text._Z16get_error_matrixPdS_S_,"ax",@progbits
	.align	128
        .global         _Z16get_error_matrixPdS_S_
        .type           _Z16get_error_matrixPdS_S_,@function
        .size           _Z16get_error_matrixPdS_S_,(.L_x_153 - _Z16get_error_matrixPdS_S_)
        .other          _Z16get_error_matrixPdS_S_,@"STO_CUDA_ENTRY STV_DEFAULT"
_Z16get_error_matrixPdS_S_:
.text._Z16get_error_matrixPdS_S_:
[----:B------:R-:W-:Y:S01]  /*0000*/  LDC R1, c[0x0][0x37c] ;  /* 0x0000df00ff017b82 */ /* 0x000fe20000000800 */
[----:B------:R-:W0:Y:S07]  /*0010*/  S2R R0, SR_TID.X ;  /* 0x0000000000007919 */ /* 0x000e2e0000002100 */
[----:B------:R-:W1:Y:S08]  /*0020*/  S2UR UR4, SR_CTAID.X ;  /* 0x00000000000479c3 */ /* 0x000e700000002500 */
[----:B------:R-:W1:Y:S01]  /*0030*/  LDC R13, c[0x0][0x360] ;  /* 0x0000d800ff0d7b82 */ /* 0x000e620000000800 */
[----:B0-----:R-:W-:Y:S01]  /*0040*/  ISETP.NE.AND P0, PT, R0, RZ, PT ;  /* 0x000000ff0000720c */ /* 0x001fe20003f05270 */
[----:B-1----:R-:W-:-:S03]  /*0050*/  IMAD R13, R13, UR4, R0 ;  /* 0x000000040d0d7c24 */ /* 0x002fc6000f8e0200 */
[----:B------:R-:W-:-:S13]  /*0060*/  ISETP.EQ.OR P0, PT, RZ, UR4, !P0 ;  /* 0x00000004ff007c0c */ /* 0x000fda000c702670 */
[----:B------:R-:W-:Y:S05]  /*0070*/  @P0 EXIT ;  /* 0x000000000000094d */ /* 0x000fea0003800000 */
[----:B------:R-:W0:Y:S01]  /*0080*/  LDC.64 R2, c[0x0][0x388] ;  /* 0x0000e200ff027b82 */ /* 0x000e220000000a00 */
[----:B------:R-:W1:Y:S07]  /*0090*/  LDCU.64 UR4, c[0x0][0x358] ;  /* 0x00006b00ff0477ac */ /* 0x000e6e0008000a00 */
[----:B------:R-:W2:Y:S08]  /*00a0*/  LDC.64 R4, c[0x0][0x380] ;  /* 0x0000e000ff047b82 */ /* 0x000eb00000000a00 */
[----:B------:R-:W3:Y:S01]  /*00b0*/  LDC.64 R8, c[0x0][0x390] ;  /* 0x0000e400ff087b82 */ /* 0x000ee20000000a00 */
[----:B0-----:R-:W-:-:S06]  /*00c0*/  IMAD.WIDE.U32 R2, R13, 0x8, R2 ;  /* 0x000000080d027825 */ /* 0x001fcc00078e0002 */
[----:B-1----:R-:W4:Y:S01]  /*00d0*/  LDG.E.64 R2, desc[UR4][R2.64] ;  /* 0x0000000402027981 */ /* 0x002f22000c1e1b00 */
[----:B--2---:R-:W-:-:S06]  /*00e0*/  IMAD.WIDE.U32 R4, R13, 0x8, R4 ;  /* 0x000000080d047825 */ /* 0x004fcc00078e0004 */
[----:B------:R-:W4:Y:S02]  /*00f0*/  LDG.E.64 R4, desc[UR4][R4.64] ;  /* 0x0000000404047981 */ /* 0x000f24000c1e1b00 */
[----:B----4-:R-:W-:-:S08]  /*0100*/  DADD R6, R2, -R4 ;  /* 0x0000000002067229 */ /* 0x010fd00000000804 */
[----:B------:R-:W-:Y:S01]  /*0110*/  DADD R10, -RZ, |R6| ;  /* 0x00000000ff0a7229 */ /* 0x000fe20000000506 */
[----:B---3--:R-:W-:-:S06]  /*0120*/  IMAD.WIDE.U32 R6, R13, 0x8, R8 ;  /* 0x000000080d067825 */ /* 0x008fcc00078e0008 */
[----:B------:R-:W-:Y:S01]  /*0130*/  STG.E.64 desc[UR4][R6.64], R10 ;  /* 0x0000000a06007986 */ /* 0x000fe2000c101b04 */
[----:B------:R-:W-:Y:S05]  /*0140*/  EXIT ;  /* 0x000000000000794d */ /* 0x000fea0003800000 */
.L_x_147:
        /* <DEDUP_REMOVED lines=11> */
.L_x_153:


//--------------------- .text._Z10cross_calcPdS_m --------------------------
	.section	.text._Z10cross_calcPdS_m,"ax",@progbits
	.align	128
        .global         _Z10cross_calcPdS_m
        .type           _Z10cross_calcPdS_m,@function
        .size           _Z10cross_calcPdS_m,(.L_x_154 - _Z10cross_calcPdS_m)
        .other          _Z10cross_calcPdS_m,@"STO_CUDA_ENTRY STV_DEFAULT"
_Z10cross_calcPdS_m:
.text._Z10cross_calcPdS_m:
[----:B------:R-:W-:Y:S01]  /*0000*/  LDC R1, c[0x0][0x37c] ;  /* 0x0000df00ff017b82 */ /* 0x000fe20000000800 */
[----:B------:R-:W0:Y:S07]  /*0010*/  S2R R8, SR_TID.X ;  /* 0x0000000000087919 */ /* 0x000e2e0000002100 */
[----:B------:R-:W1:Y:S02]  /*0020*/  S2UR UR6, SR_CTAID.X ;  /* 0x00000000000679c3 */ /* 0x000e640000002500 */
[----:B-1----:R-:W-:-:S04]  /*0030*/  ISETP.NE.AND P0, PT, RZ, UR6, PT ;  /* 0x00000006ff007c0c */ /* 0x002fc8000bf05270 */
[----:B0-----:R-:W-:-:S13]  /*0040*/  ISETP.EQ.OR P0, PT, R8, RZ, !P0 ;  /* 0x000000ff0800720c */ /* 0x001fda0004702670 */
[----:B------:R-:W-:Y:S05]  /*0050*/  @P0 EXIT ;  /* 0x000000000000094d */ /* 0x000fea0003800000 */
[----:B------:R-:W0:Y:S01]  /*0060*/  LDC.64 R4, c[0x0][0x390] ;  /* 0x0000e400ff047b82 */ /* 0x000e220000000a00 */
[----:B------:R-:W1:Y:S01]  /*0070*/  LDCU.128 UR8, c[0x0][0x380] ;  /* 0x00007000ff0877ac */ /* 0x000e620008000c00 */
[----:B------:R-:W-:Y:S01]  /*0080*/  IMAD.MOV.U32 R9, RZ, RZ, RZ ;  /* 0x000000ffff097224 */ /* 0x000fe200078e00ff */
[----:B------:R-:W2:Y:S05]  /*0090*/  LDCU.64 UR4, c[0x0][0x358] ;  /* 0x00006b00ff0477ac */ /* 0x000eaa0008000a00 */
[----:B------:R-:W3:Y:S01]  /*00a0*/  LDC.64 R10, c[0x0][0x390] ;  /* 0x0000e400ff0a7b82 */ /* 0x000ee20000000a00 */
[----:B0-----:R-:W-:-:S04]  /*00b0*/  IMAD.WIDE.U32 R6, R4, UR6, R8 ;  /* 0x0000000604067c25 */ /* 0x001fc8000f8e0008 */
[----:B------:R-:W-:Y:S02]  /*00c0*/  IMAD R13, R5, UR6, RZ ;  /* 0x00000006050d7c24 */ /* 0x000fe4000f8e02ff */
[----:B------:R-:W-:Y:S02]  /*00d0*/  IMAD.SHL.U32 R2, R6, 0x8, RZ ;  /* 0x0000000806027824 */ /* 0x000fe400078e00ff */
[----:B------:R-:W-:Y:S02]  /*00e0*/  IMAD.IADD R3, R7, 0x1, R13 ;  /* 0x0000000107037824 */ /* 0x000fe400078e020d */
[----:B---3--:R-:W-:-:S03]  /*00f0*/  IMAD.WIDE.U32 R10, R4, UR6, R10 ;  /* 0x00000006040a7c25 */ /* 0x008fc6000f8e000a */
[----:B------:R-:W-:Y:S01]  /*0100*/  SHF.L.U64.HI R0, R6, 0x3, R3 ;  /* 0x0000000306007819 */ /* 0x000fe20000010203 */
[----:B------:R-:W-:Y:S01]  /*0110*/  IMAD.SHL.U32 R3, R4, 0x2, RZ ;  /* 0x0000000204037824 */ /* 0x000fe200078e00ff */
[----:B-1----:R-:W-:Y:S01]  /*0120*/  IADD3 R6, P0, PT, R2, UR8, RZ ;  /* 0x0000000802067c10 */ /* 0x002fe2000ff1e0ff */
[----:B------:R-:W-:-:S03]  /*0130*/  IMAD.IADD R13, R13, 0x1, R11 ;  /* 0x000000010d0d7824 */ /* 0x000fc600078e020b */
[----:B------:R-:W-:Y:S02]  /*0140*/  IADD3.X R7, PT, PT, R0, UR9, RZ, P0, !PT ;  /* 0x0000000900077c10 */ /* 0x000fe400087fe4ff */
[----:B------:R-:W-:Y:S02]  /*0150*/  IADD3 R3, P1, P2, R8, R10, -R3 ;  /* 0x0000000a08037210 */ /* 0x000fe40007a3e803 */
[C---:B------:R-:W-:Y:S01]  /*0160*/  LEA R14, P0, R4.reuse, R6, 0x3 ;  /* 0x00000006040e7211 */ /* 0x040fe200078018ff */
[----:B--2---:R-:W2:Y:S01]  /*0170*/  LDG.E.64 R8, desc[UR4][R6.64+-0x8] ;  /* 0xfffff80406087981 */ /* 0x004ea2000c1e1b00 */
[----:B------:R-:W-:-:S03]  /*0180*/  SHF.L.U64.HI R16, R4, 0x1, R5 ;  /* 0x0000000104107819 */ /* 0x000fc60000010205 */
[----:B------:R-:W2:Y:S01]  /*0190*/  LDG.E.64 R10, desc[UR4][R6.64+0x8] ;  /* 0x00000804060a7981 */ /* 0x000ea2000c1e1b00 */
[----:B------:R-:W-:Y:S02]  /*01a0*/  LEA.HI.X R15, R4, R7, R5, 0x3, P0 ;  /* 0x00000007040f7211 */ /* 0x000fe400000f1c05 */
[----:B------:R-:W-:Y:S02]  /*01b0*/  IADD3.X R16, PT, PT, RZ, R13, ~R16, P1, P2 ;  /* 0x0000000dff107210 */ /* 0x000fe40000fe4c10 */
[C---:B------:R-:W-:Y:S01]  /*01c0*/  LEA R12, P0, R3.reuse, UR8, 0x3 ;  /* 0x00000008030c7c11 */ /* 0x040fe2000f8018ff */
[----:B------:R-:W3:Y:S03]  /*01d0*/  LDG.E.64 R4, desc[UR4][R14.64] ;  /* 0x000000040e047981 */ /* 0x000ee6000c1e1b00 */
[----:B------:R-:W-:-:S06]  /*01e0*/  LEA.HI.X R13, R3, UR9, R16, 0x3, P0 ;  /* 0x00000009030d7c11 */ /* 0x000fcc00080f1c10 */
[----:B------:R-:W4:Y:S01]  /*01f0*/  LDG.E.64 R12, desc[UR4][R12.64] ;  /* 0x000000040c0c7981 */ /* 0x000f22000c1e1b00 */
[----:B------:R-:W-:-:S04]  /*0200*/  IADD3 R2, P0, PT, R2, UR10, RZ ;  /* 0x0000000a02027c10 */ /* 0x000fc8000ff1e0ff */
[----:B------:R-:W-:Y:S01]  /*0210*/  IADD3.X R3, PT, PT, R0, UR11, RZ, P0, !PT ;  /* 0x0000000b00037c10 */ /* 0x000fe200087fe4ff */
[----:B--2---:R-:W-:-:S08]  /*0220*/  DADD R8, R8, R10 ;  /* 0x0000000008087229 */ /* 0x004fd0000000000a */
[----:B---3--:R-:W-:-:S08]  /*0230*/  DADD R4, R8, R4 ;  /* 0x0000000008047229 */ /* 0x008fd00000000004 */
[----:B----4-:R-:W-:-:S08]  /*0240*/  DADD R4, R4, R12 ;  /* 0x0000000004047229 */ /* 0x010fd0000000000c */
[----:B------:R-:W-:-:S07]  /*0250*/  DMUL R4, R4, 0.25 ;  /* 0x3fd0000004047828 */ /* 0x000fce0000000000 */
[----:B------:R-:W-:Y:S01]  /*0260*/  STG.E.64 desc[UR4][R2.64], R4 ;  /* 0x0000000402007986 */ /* 0x000fe2000c101b04 */
[----:B------:R-:W-:Y:S05]  /*0270*/  EXIT ;  /* 0x000000000000794d */ /* 0x000fea0003800000 */
.L_x_148:
        /* <DEDUP_REMOVED lines=16> */
.L_x_154:


//--------------------- .nv.shared._ZN3cub18CUB_300001_SM_10006detail6reduce28DeviceReduceSingleTileKernelINS2_10policy_hubIdjN4cuda3__47maximumIvEEE10Policy1000EPdSB_iS8_ddNS5_3std3__410__identityEEEvT0_T1_T2_T3_T4_T6_ --------------------------
	.section	.nv.shared._ZN3cub18CUB_300001_SM_10006detail6reduce28DeviceReduceSingleTileKernelINS2_10policy_hubIdjN4cuda3__47maximumIvEEE10Policy1000EPdSB_iS8_ddNS5_3std3__410__identityEEEvT0_T1_T2_T3_T4_T6_,"aw",@nobits
	.sectionflags	@""
	.align	8
.nv.shared._ZN3cub18CUB_300001_SM_10006detail6reduce28DeviceReduceSingleTileKernelINS2_10policy_hubIdjN4cuda3__47maximumIvEEE10Policy1000EPdSB_iS8_ddNS5_3std3__410__identityEEEvT0_T1_T2_T3_T4_T6_:
	.zero		1104


//--------------------- .nv.shared.reserved.0     --------------------------
	.section	.nv.shared.reserved.0,"aw",@nobits
	.weak		__nv_reservedSMEM_offset_0_alias
	.size		__nv_reservedSMEM_offset_0_alias, 0, 64
	.other		__nv_reservedSMEM_offset_0_alias,@"STO_CUDA_RESERVED_SHARED STV_DEFAULT"
__nv_reservedSMEM_offset_0_alias:
	.zero		0
	.zero		64


//--------------------- .nv.global                --------------------------
	.section	.nv.global,"aw",@nobits
.nv.global:
	.type		_ZN33_INTERNAL_926c061e_4_k_cu_corners6thrust24THRUST_300001_SM_1000_NS12placeholders2_5E,@object
	.size		_ZN33_INTERNAL_926c061e_4_k_cu_corners6thrust24THRUST_300001_SM_1000_NS12placeholders2_5E,(_ZN33_INTERNAL_926c061e_4_k_cu_corners4cuda3std3__45__cpo6cbeginE - _ZN33_INTERNAL_926c061e_4_k_cu_corners6thrust24THRUST_300001_SM_1000_NS12placeholders2_5E)
_ZN33_INTERNAL_926c061e_4_k_cu_corners6thrust24THRUST_300001_SM_1000_NS12placeholders2_5E:
	.zero		1
	.type		_ZN33_INTERNAL_926c061e_4_k_cu_corners4cuda3std3__45__cpo6cbeginE,@object
	.size		_ZN33_INTERNAL_926c061e_4_k_cu_corners4cuda3std3__45__cpo6cbeginE,(_ZN33_INTERNAL_926c061e_4_k_cu_corners4cuda3std6ranges3__45__cpo6cbeginE - _ZN33_INTERNAL_926c061e_4_k_cu_corners4cuda3std3__45__cpo6cbeginE)
_ZN33_INTERNAL_926c061e_4_k_cu_corners4cuda3std3__45__cpo6cbeginE:
	.zero		1
	.type		_ZN33_INTERNAL_926c061e_4_k_cu_corners4cuda3std6ranges3__45__cpo6cbeginE,@object
	.size		_ZN33_INTERNAL_926c061e_4_k_cu_corners4cuda3std6ranges3__45__cpo6cbeginE,(_ZN33_INTERNAL_926c061e_4_k_cu_corners4cuda3std3__48in_placeE - _ZN33_INTERNAL_926c061e_4_k_cu_corners4cuda3std6ranges3__45__cpo6cbeginE)
_ZN33_INTERNAL_926c061e_4_k_cu_corners4cuda3std6ranges3__45__cpo6cbeginE:
	.zero		1
	.type		_ZN33_INTERNAL_926c061e_4_k_cu_corners4cuda3std3__48in_placeE,@object
	.size		_ZN33_INTERNAL_926c061e_4_k_cu_corners4cuda3std3__48in_placeE,(_ZN33_INTERNAL_926c061e_4_k_cu_corners4cuda3std6ranges3__45__cpo4sizeE - _ZN33_INTERNAL_926c061e_4_k_cu_corners4cuda3std3__48in_placeE)
_ZN33_INTERNAL_926c061e_4_k_cu_corners4cuda3std3__48in_placeE:
	.zero		1
	.type		_ZN33_INTERNAL_926c061e_4_k_cu_corners4cuda3std6ranges3__45__cpo4sizeE,@object
	.size		_ZN33_INTERNAL_926c061e_4_k_cu_corners4cuda3std6ranges3__45__cpo4sizeE,(_ZN33_INTERNAL_926c061e_4_k_cu_corners6thrust24THRUST_300001_SM_1000_NS12placeholders2_9E - _ZN33_INTERNAL_926c061e_4_k_cu_corners4cuda3std6ranges3__45__cpo4sizeE)
_ZN33_INTERNAL_926c061e_4_k_cu_corners4cuda3std6ranges3__45__cpo4sizeE:
	.zero		1
	.type		_ZN33_INTERNAL_926c061e_4_k_cu_corners6thrust24THRUST_300001_SM_1000_NS12placeholders2_9E,@object
	.size		_ZN33_INTERNAL_926c061e_4_k_cu_corners6thrust24THRUST_300001_SM_1000_NS12placeholders2_9E,(_ZN33_INTERNAL_926c061e_4_k_cu_corners4cuda3std3__45__cpo7crbeginE - _ZN33_INTERNAL_926c061e_4_k_cu_corners6thrust24THRUST_300001_SM_1000_NS12placeholders2_9E)
_ZN33_INTERNAL_926c061e_4_k_cu_corners6thrust24THRUST_300001_SM_1000_NS12placeholders2_9E:
	.zero		1
	.type		_ZN33_INTERNAL_926c061e_4_k_cu_corners4cuda3std3__45__cpo7crbeginE,@object
	.size		_ZN33_INTERNAL_926c061e_4_k_cu_corners4cuda3std3__45__cpo7crbeginE,(_ZN33_INTERNAL_926c061e_4_k_cu_corners4cuda3std6ranges3__45__cpo4nextE - _ZN33_INTERNAL_926c061e_4_k_cu_corners4cuda3std3__45__cpo7crbeginE)
_ZN33_INTERNAL_926c061e_4_k_cu_corners4cuda3std3__45__cpo7crbeginE:
	.zero		1
	.type		_ZN33_INTERNAL_926c061e_4_k_cu_corners4cuda3std6ranges3__45__cpo4nextE,@object
	.size		_ZN33_INTERNAL_926c061e_4_k_cu_corners4cuda3std6ranges3__45__cpo4nextE,(_ZN33_INTERNAL_926c061e_4_k_cu_corners4cuda3std6ranges3__45__cpo4swapE - _ZN33_INTERNAL_926c061e_4_k_cu_corners4cuda3std6ranges3__45__cpo4nextE)
_ZN33_INTERNAL_926c061e_4_k_cu_corners4cuda3std6ranges3__45__cpo4nextE:
	.zero		1
	.type		_ZN33_INTERNAL_926c061e_4_k_cu_corners4cuda3std6ranges3__45__cpo4swapE,@object
	.size		_ZN33_INTERNAL_926c061e_4_k_cu_corners4cuda3std6ranges3__45__cpo4swapE,(_ZN33_INTERNAL_926c061e_4_k_cu_corners6thrust24THRUST_300001_SM_1000_NS12placeholders2_1E - _ZN33_INTERNAL_926c061e_4_k_cu_corners4cuda3std6ranges3__45__cpo4swapE)
_ZN33_INTERNAL_926c061e_4_k_cu_corners4cuda3std6ranges3__45__cpo4swapE:
	.zero		1
	.type		_ZN33_INTERNAL_926c061e_4_k_cu_corners6thrust24THRUST_300001_SM_1000_NS12placeholders2_1E,@object
	.size		_ZN33_INTERNAL_926c061e_4_k_cu_corners6thrust24THRUST_300001_SM_1000_NS12placeholders2_1E,(_ZN33_INTERNAL_926c061e_4_k_cu_corners6thrust24THRUST_300001_SM_1000_NS12placeholders2_3E - _ZN33_INTERNAL_926c061e_4_k_cu_corners6thrust24THRUST_300001_SM_1000_NS12placeholders2_1E)
_ZN33_INTERNAL_926c061e_4_k_cu_corners6thrust24THRUST_300001_SM_1000_NS12placeholders2_1E:
	.zero		1
	.type		_ZN33_INTERNAL_926c061e_4_k_cu_corners6thrust24THRUST_300001_SM_1000_NS12placeholders2_3E,@object
	.size		_ZN33_INTERNAL_926c061e_4_k_cu_corners6thrust24THRUST_300001_SM_1000_NS12placeholders2_3E,(_ZN33_INTERNAL_926c061e_4_k_cu_corners4cuda3std3__45__cpo5beginE - _ZN33_INTERNAL_926c061e_4_k_cu_corners6thrust24THRUST_300001_SM_1000_NS12placeholders2_3E)
_ZN33_INTERNAL_926c061e_4_k_cu_corners6thrust24THRUST_300001_SM_1000_NS12placeholders2_3E:
	.zero		1
	.type		_ZN33_INTERNAL_926c061e_4_k_cu_corners4cuda3std3__45__cpo5beginE,@object
	.size		_ZN33_INTERNAL_926c061e_4_k_cu_corners4cuda3std3__45__cpo5beginE,(_ZN33_INTERNAL_926c061e_4_k_cu_corners4cuda3std6ranges3__45__cpo5beginE - _ZN33_INTERNAL_926c061e_4_k_cu_corners4cuda3std3__45__cpo5beginE)
_ZN33_INTERNAL_926c061e_4_k_cu_corners4cuda3std3__45__cpo5beginE:
	.zero		1
	.type		_ZN33_INTERNAL_926c061e_4_k_cu_corners4cuda3std6ranges3__45__cpo5beginE,@object
	.size		_ZN33_INTERNAL_926c061e_4_k_cu_corners4cuda3std6ranges3__45__cpo5beginE,(_ZN33_INTERNAL_926c061e_4_k_cu_corners4cuda3std3__435_GLOBAL__N__926c061e_4_k_cu_corners6ignoreE - _ZN33_INTERNAL_926c061e_4_k_cu_corners4cuda3std6ranges3__45__cpo5beginE)
_ZN33_INTERNAL_926c061e_4_k_cu_corners4cuda3std6ranges3__45__cpo5beginE:
	.zero		1
	.type		_ZN33_INTERNAL_926c061e_4_k_cu_corners4cuda3std3__435_GLOBAL__N__926c061e_4_k_cu_corners6ignoreE,@object
	.size		_ZN33_INTERNAL_926c061e_4_k_cu_corners4cuda3std3__435_GLOBAL__N__926c061e_4_k_cu_corners6ignoreE,(_ZN33_INTERNAL_926c061e_4_k_cu_corners4cuda3std6ranges3__45__cpo4dataE - _ZN33_INTERNAL_926c061e_4_k_cu_corners4cuda3std3__435_GLOBAL__N__926c061e_4_k_cu_corners6ignoreE)
_ZN33_INTERNAL_926c061e_4_k_cu_corners4cuda3std3__435_GLOBAL__N__926c061e_4_k_cu_corners6ignoreE:
	.zero		1
	.type		_ZN33_INTERNAL_926c061e_4_k_cu_corners4cuda3std6ranges3__45__cpo4dataE,@object
	.size		_ZN33_INTERNAL_926c061e_4_k_cu_corners4cuda3std6ranges3__45__cpo4dataE,(_ZN33_INTERNAL_926c061e_4_k_cu_corners6thrust24THRUST_300001_SM_1000_NS12placeholders2_7E - _ZN33_INTERNAL_926c061e_4_k_cu_corners4cuda3std6ranges3__45__cpo4dataE)
_ZN33_INTERNAL_926c061e_4_k_cu_corners4cuda3std6ranges3__45__cpo4dataE:
	.zero		1
	.type		_ZN33_INTERNAL_926c061e_4_k_cu_corners6thrust24THRUST_300001_SM_1000_NS12placeholders2_7E,@object
	.size		_ZN33_INTERNAL_926c061e_4_k_cu_corners6thrust24THRUST_300001_SM_1000_NS12placeholders2_7E,(_ZN33_INTERNAL_926c061e_4_k_cu_corners4cuda3std3__45__cpo6rbeginE - _ZN33_INTERNAL_926c061e_4_k_cu_corners6thrust24THRUST_300001_SM_1000_NS12placeholders2_7E)
_ZN33_INTERNAL_926c061e_4_k_cu_corners6thrust24THRUST_300001_SM_1000_NS12placeholders2_7E:
	.zero		1
	.type		_ZN33_INTERNAL_926c061e_4_k_cu_corners4cuda3std3__45__cpo6rbeginE,@object
	.size		_ZN33_INTERNAL_926c061e_4_k_cu_corners4cuda3std3__45__cpo6rbeginE,(_ZN33_INTERNAL_926c061e_4_k_cu_corners4cuda3std6ranges3__45__cpo7advanceE - _ZN33_INTERNAL_926c061e_4_k_cu_corners4cuda3std3__45__cpo6rbeginE)
_ZN33_INTERNAL_926c061e_4_k_cu_corners4cuda3std3__45__cpo6rbeginE:
	.zero		1
	.type		_ZN33_INTERNAL_926c061e_4_k_cu_corners4cuda3std6ranges3__45__cpo7advanceE,@object
	.size		_ZN33_INTERNAL_926c061e_4_k_cu_corners4cuda3std6ranges3__45__cpo7advanceE,(_ZN33_INTERNAL_926c061e_4_k_cu_corners4cuda3std3__47nulloptE - _ZN33_INTERNAL_926c061e_4_k_cu_corners4cuda3std6ranges3__45__cpo7advanceE)
_ZN33_INTERNAL_926c061e_4_k_cu_corners4cuda3std6ranges3__45__cpo7advanceE:
	.zero		1
	.type		_ZN33_INTERNAL_926c061e_4_k_cu_corners4cuda3std3__47nulloptE,@object
	.size		_ZN33_INTERNAL_926c061e_4_k_cu_corners4cuda3std3__47nulloptE,(_ZN33_INTERNAL_926c061e_4_k_cu_corners4cuda3std6ranges3__45__cpo8distanceE - _ZN33_INTERNAL_926c061e_4_k_cu_corners4cuda3std3__47nulloptE)
_ZN33_INTERNAL_926c061e_4_k_cu_corners4cuda3std3__47nulloptE:
	.zero		1
	.type		_ZN33_INTERNAL_926c061e_4_k_cu_corners4cuda3std6ranges3__45__cpo8distanceE,@object
	.size		_ZN33_INTERNAL_926c061e_4_k_cu_corners4cuda3std6ranges3__45__cpo8distanceE,(_ZN33_INTERNAL_926c061e_4_k_cu_corners6thrust24THRUST_300001_SM_1000_NS12placeholders2_6E - _ZN33_INTERNAL_926c061e_4_k_cu_corners4cuda3std6ranges3__45__cpo8distanceE)
_ZN33_INTERNAL_926c061e_4_k_cu_corners4cuda3std6ranges3__45__cpo8distanceE:
	.zero		1
	.type		_ZN33_INTERNAL_926c061e_4_k_cu_corners6thrust24THRUST_300001_SM_1000_NS12placeholders2_6E,@object
	.size		_ZN33_INTERNAL_926c061e_4_k_cu_corners6thrust24THRUST_300001_SM_1000_NS12placeholders2_6E,(_ZN33_INTERNAL_926c061e_4_k_cu_corners4cuda3std3__45__cpo4cendE - _ZN33_INTERNAL_926c061e_4_k_cu_corners6thrust24THRUST_300001_SM_1000_NS12placeholders2_6E)
_ZN33_INTERNAL_926c061e_4_k_cu_corners6thrust24THRUST_300001_SM_1000_NS12placeholders2_6E:
	.zero		1
	.type		_ZN33_INTERNAL_926c061e_4_k_cu_corners4cuda3std3__45__cpo4cendE,@object
	.size		_ZN33_INTERNAL_926c061e_4_k_cu_corners4cuda3std3__45__cpo4cendE,(_ZN33_INTERNAL_926c061e_4_k_cu_corners4cuda3std6ranges3__45__cpo4cendE - _ZN33_INTERNAL_926c061e_4_k_cu_corners4cuda3std3__45__cpo4cendE)
_ZN33_INTERNAL_926c061e_4_k_cu_corners4cuda3std3__45__cpo4cendE:
	.zero		1
	.type		_ZN33_INTERNAL_926c061e_4_k_cu_corners4cuda3std6ranges3__45__cpo4cendE,@object
	.size		_ZN33_INTERNAL_926c061e_4_k_cu_corners4cuda3std6ranges3__45__cpo4cendE,(_ZN33_INTERNAL_926c061e_4_k_cu_corners4cuda3std3__420unreachable_sentinelE - _ZN33_INTERNAL_926c061e_4_k_cu_corners4cuda3std6ranges3__45__cpo4cendE)
_ZN33_INTERNAL_926c061e_4_k_cu_corners4cuda3std6ranges3__45__cpo4cendE:
	.zero		1
	.type		_ZN33_INTERNAL_926c061e_4_k_cu_corners4cuda3std3__420unreachable_sentinelE,@object
	.size		_ZN33_INTERNAL_926c061e_4_k_cu_corners4cuda3std3__420unreachable_sentinelE,(_ZN33_INTERNAL_926c061e_4_k_cu_corners4cuda3std6ranges3__45__cpo5ssizeE - _ZN33_INTERNAL_926c061e_4_k_cu_corners4cuda3std3__420unreachable_sentinelE)
_ZN33_INTERNAL_926c061e_4_k_cu_corners4cuda3std3__420unreachable_sentinelE:
	.zero		1
	.type		_ZN33_INTERNAL_926c061e_4_k_cu_corners4cuda3std6ranges3__45__cpo5ssizeE,@object
	.size		_ZN33_INTERNAL_926c061e_4_k_cu_corners4cuda3std6ranges3__45__cpo5ssizeE,(_ZN33_INTERNAL_926c061e_4_k_cu_corners6thrust24THRUST_300001_SM_1000_NS12placeholders3_10E - _ZN33_INTERNAL_926c061e_4_k_cu_corners4cuda3std6ranges3__45__cpo5ssizeE)
_ZN33_INTERNAL_926c061e_4_k_cu_corners4cuda3std6ranges3__45__cpo5ssizeE:
	.zero		1
	.type		_ZN33_INTERNAL_926c061e_4_k_cu_corners6thrust24THRUST_300001_SM_1000_NS12placeholders3_10E,@object
	.size		_ZN33_INTERNAL_926c061e_4_k_cu_corners6thrust24THRUST_300001_SM_1000_NS12placeholders3_10E,(_ZN33_INTERNAL_926c061e_4_k_cu_corners4cuda3std3__45__cpo5crendE - _ZN33_INTERNAL_926c061e_4_k_cu_corners6thrust24THRUST_300001_SM_1000_NS12placeholders3_10E)
_ZN33_INTERNAL_926c061e_4_k_cu_corners6thrust24THRUST_300001_SM_1000_NS12placeholders3_10E:
	.zero		1
	.type		_ZN33_INTERNAL_926c061e_4_k_cu_corners4cuda3std3__45__cpo5crendE,@object
	.size		_ZN33_INTERNAL_926c061e_4_k_cu_corners4cuda3std3__45__cpo5crendE,(_ZN33_INTERNAL_926c061e_4_k_cu_corners4cuda3std6ranges3__45__cpo4prevE - _ZN33_INTERNAL_926c061e_4_k_cu_corners4cuda3std3__45__cpo5crendE)
_ZN33_INTERNAL_926c061e_4_k_cu_corners4cuda3std3__45__cpo5crendE:
	.zero		1
	.type		_ZN33_INTERNAL_926c061e_4_k_cu_corners4cuda3std6ranges3__45__cpo4prevE,@object
	.size		_ZN33_INTERNAL_926c061e_4_k_cu_corners4cuda3std6ranges3__45__cpo4prevE,(_ZN33_INTERNAL_926c061e_4_k_cu_corners4cuda3std6ranges3__45__cpo9iter_moveE - _ZN33_INTERNAL_926c061e_4_k_cu_corners4cuda3std6ranges3__45__cpo4prevE)
_ZN33_INTERNAL_926c061e_4_k_cu_corners4cuda3std6ranges3__45__cpo4prevE:
	.zero		1
	.type		_ZN33_INTERNAL_926c061e_4_k_cu_corners4cuda3std6ranges3__45__cpo9iter_moveE,@object
	.size		_ZN33_INTERNAL_926c061e_4_k_cu_corners4cuda3std6ranges3__45__cpo9iter_moveE,(_ZN33_INTERNAL_926c061e_4_k_cu_corners6thrust24THRUST_300001_SM_1000_NS12placeholders2_2E - _ZN33_INTERNAL_926c061e_4_k_cu_corners4cuda3std6ranges3__45__cpo9iter_moveE)
_ZN33_INTERNAL_926c061e_4_k_cu_corners4cuda3std6ranges3__45__cpo9iter_moveE:
	.zero		1
	.type		_ZN33_INTERNAL_926c061e_4_k_cu_corners6thrust24THRUST_300001_SM_1000_NS12placeholders2_2E,@object
	.size		_ZN33_INTERNAL_926c061e_4_k_cu_corners6thrust24THRUST_300001_SM_1000_NS12placeholders2_2E,(_ZN33_INTERNAL_926c061e_4_k_cu_corners6thrust24THRUST_300001_SM_1000_NS12placeholders2_4E - _ZN33_INTERNAL_926c061e_4_k_cu_corners6thrust24THRUST_300001_SM_1000_NS12placeholders2_2E)
_ZN33_INTERNAL_926c061e_4_k_cu_corners6thrust24THRUST_300001_SM_1000_NS12placeholders2_2E:
	.zero		1
	.type		_ZN33_INTERNAL_926c061e_4_k_cu_corners6thrust24THRUST_300001_SM_1000_NS12placeholders2_4E,@object
	.size		_ZN33_INTERNAL_926c061e_4_k_cu_corners6thrust24THRUST_300001_SM_1000_NS12placeholders2_4E,(_ZN33_INTERNAL_926c061e_4_k_cu_corners4cuda3std3__45__cpo3endE - _ZN33_INTERNAL_926c061e_4_k_cu_corners6thrust24THRUST_300001_SM_1000_NS12placeholders2_4E)
_ZN33_INTERNAL_926c061e_4_k_cu_corners6thrust24THRUST_300001_SM_1000_NS12placeholders2_4E:
	.zero		1
	.type		_ZN33_INTERNAL_926c061e_4_k_cu_corners4cuda3std3__45__cpo3endE,@object
	.size		_ZN33_INTERNAL_926c061e_4_k_cu_corners4cuda3std3__45__cpo3endE,(_ZN33_INTERNAL_926c061e_4_k_cu_corners4cuda3std6ranges3__45__cpo3endE - _ZN33_INTERNAL_926c061e_4_k_cu_corners4cuda3std3__45__cpo3endE)
_ZN33_INTERNAL_926c061e_4_k_cu_corners4cuda3std3__45__cpo3endE:
	.zero		1
	.type		_ZN33_INTERNAL_926c061e_4_k_cu_corners4cuda3std6ranges3__45__cpo3endE,@object
	.size		_ZN33_INTERNAL_926c061e_4_k_cu_corners4cuda3std6ranges3__45__cpo3endE,(_ZN33_INTERNAL_926c061e_4_k_cu_corners4cuda3std3__419piecewise_constructE - _ZN33_INTERNAL_926c061e_4_k_cu_corners4cuda3std6ranges3__45__cpo3endE)
_ZN33_INTERNAL_926c061e_4_k_cu_corners4cuda3std6ranges3__45__cpo3endE:
	.zero		1
	.type		_ZN33_INTERNAL_926c061e_4_k_cu_corners4cuda3std3__419piecewise_constructE,@object
	.size		_ZN33_INTERNAL_926c061e_4_k_cu_corners4cuda3std3__419piecewise_constructE,(_ZN33_INTERNAL_926c061e_4_k_cu_corners4cuda3std6ranges3__45__cpo5cdataE - _ZN33_INTERNAL_926c061e_4_k_cu_corners4cuda3std3__419piecewise_constructE)
_ZN33_INTERNAL_926c061e_4_k_cu_corners4cuda3std3__419piecewise_constructE:
	.zero		1
	.type		_ZN33_INTERNAL_926c061e_4_k_cu_corners4cuda3std6ranges3__45__cpo5cdataE,@object
	.size		_ZN33_INTERNAL_926c061e_4_k_cu_corners4cuda3std6ranges3__45__cpo5cdataE,(_ZN33_INTERNAL_926c061e_4_k_cu_corners6thrust24THRUST_300001_SM_1000_NS12placeholders2_8E - _ZN33_INTERNAL_926c061e_4_k_cu_corners4cuda3std6ranges3__45__cpo5cdataE)
_ZN33_INTERNAL_926c061e_4_k_cu_corners4cuda3std6ranges3__45__cpo5cdataE:
	.zero		1
	.type		_ZN33_INTERNAL_926c061e_4_k_cu_corners6thrust24THRUST_300001_SM_1000_NS12placeholders2_8E,@object
	.size		_ZN33_INTERNAL_926c061e_4_k_cu_corners6thrust24THRUST_300001_SM_1000_NS12placeholders2_8E,(_ZN33_INTERNAL_926c061e_4_k_cu_corners4cuda3std3__45__cpo4rendE - _ZN33_INTERNAL_926c061e_4_k_cu_corners6thrust24THRUST_300001_SM_1000_NS12placeholders2_8E)
_ZN33_INTERNAL_926c061e_4_k_cu_corners6thrust24THRUST_300001_SM_1000_NS12placeholders2_8E:
	.zero		1
	.type		_ZN33_INTERNAL_926c061e_4_k_cu_corners4cuda3std3__45__cpo4rendE,@object
	.size		_ZN33_INTERNAL_926c061e_4_k_cu_corners4cuda3std3__45__cpo4rendE,(_ZN33_INTERNAL_926c061e_4_k_cu_corners4cuda3std6ranges3__45__cpo9iter_swapE - _ZN33_INTERNAL_926c061e_4_k_cu_corners4cuda3std3__45__cpo4rendE)
_ZN33_INTERNAL_926c061e_4_k_cu_corners4cuda3std3__45__cpo4rendE:
	.zero		1
	.type		_ZN33_INTERNAL_926c061e_4_k_cu_corners4cuda3std6ranges3__45__cpo9iter_swapE,@object
	.size		_ZN33_INTERNAL_926c061e_4_k_cu_corners4cuda3std6ranges3__45__cpo9iter_swapE,(_ZN33_INTERNAL_926c061e_4_k_cu_corners4cuda3std3__48unexpectE - _ZN33_INTERNAL_926c061e_4_k_cu_corners4cuda3std6ranges3__45__cpo9iter_swapE)
_ZN33_INTERNAL_926c061e_4_k_cu_corners4cuda3std6ranges3__45__cpo9iter_swapE:
	.zero		1
	.type		_ZN33_INTERNAL_926c061e_4_k_cu_corners4cuda3std3__48unexpectE,@object
	.size		_ZN33_INTERNAL_926c061e_4_k_cu_corners4cuda3std3__48unexpectE,(_ZN33_INTERNAL_926c061e_4_k_cu_corners6thrust24THRUST_300001_SM_1000_NS6system6detail10sequential3seqE - _ZN33_INTERNAL_926c061e_4_k_cu_corners4cuda3std3__48unexpectE)
_ZN33_INTERNAL_926c061e_4_k_cu_corners4cuda3std3__48unexpectE:
	.zero		1
	.type		_ZN33_INTERNAL_926c061e_4_k_cu_corners6thrust24THRUST_300001_SM_1000_NS6system6detail10sequential3seqE,@object
	.size		_ZN33_INTERNAL_926c061e_4_k_cu_corners6thrust24THRUST_300001_SM_1000_NS6system6detail10sequential3seqE,(.L_29 - _ZN33_INTERNAL_926c061e_4_k_cu_corners6thrust24THRUST_300001_SM_1000_NS6system6detail10sequential3seqE)
_ZN33_INTERNAL_926c061e_4_k_cu_corners6thrust24THRUST_300001_SM_1000_NS6system6detail10sequential3seqE:
	.zero		1
.L_29:


//--------------------- .nv.shared._ZN3cub18CUB_300001_SM_10006detail6reduce18DeviceReduceKernelINS2_10policy_hubIdjN4cuda3__47maximumIvEEE10Policy1000EPdjS8_dNS5_3std3__410__identityEEEvT0_PT3_T1_NS0_13GridEvenShareISI_EET2_T4_ --------------------------
	.section	.nv.shared._ZN3cub18CUB_300001_SM_10006detail6reduce18DeviceReduceKernelINS2_10policy_hubIdjN4cuda3__47maximumIvEEE10Policy1000EPdjS8_dNS5_3std3__410__identityEEEvT0_PT3_T1_NS0_13GridEvenShareISI_EET2_T4_,"aw",@nobits
	.sectionflags	@""
	.align	8
.nv.shared._ZN3cub18CUB_300001_SM_10006detail6reduce18DeviceReduceKernelINS2_10policy_hubIdjN4cuda3__47maximumIvEEE10Policy1000EPdjS8_dNS5_3std3__410__identityEEEvT0_PT3_T1_NS0_13GridEvenShareISI_EET2_T4_:
	.zero		1104


//--------------------- .nv.shared._ZN3cub18CUB_300001_SM_10006detail6reduce28DeviceReduceSingleTileKernelINS2_10policy_hubIdjN4cuda3__47maximumIvEEE10Policy1000EPdSB_jS8_ddNS5_3std3__410__identityEEEvT0_T1_T2_T3_T4_T6_ --------------------------
	.section	.nv.shared._ZN3cub18CUB_300001_SM_10006detail6reduce28DeviceReduceSingleTileKernelINS2_10policy_hubIdjN4cuda3__47maximumIvEEE10Policy1000EPdSB_jS8_ddNS5_3std3__410__identityEEEvT0_T1_T2_T3_T4_T6_,"aw",@nobits
	.sectionflags	@""
	.align	8
.nv.shared._ZN3cub18CUB_300001_SM_10006detail6reduce28DeviceReduceSingleTileKernelINS2_10policy_hubIdjN4cuda3__47maximumIvEEE10Policy1000EPdSB_jS8_ddNS5_3std3__410__identityEEEvT0_T1_T2_T3_T4_T6_:
	.zero		1104


//--------------------- .nv.constant0._ZN3cub18CUB_300001_SM_10006detail6reduce28DeviceReduceSingleTileKernelINS2_10policy_hubIdjN4cuda3__47maximumIvEEE10Policy1000EPdSB_iS8_ddNS5_3std3__410__identityEEEvT0_T1_T2_T3_T4_T6_ --------------------------
	.section	.nv.constant0._ZN3cub18CUB_300001_SM_10006detail6reduce28DeviceReduceSingleTileKernelINS2_10policy_hubIdjN4cuda3__47maximumIvEEE10Policy1000EPdSB_iS8_ddNS5_3std3__410__identityEEEvT0_T1_T2_T3_T4_T6_,"a",@progbits
	.sectionflags	@""
	.align	4
.nv.constant0._ZN3cub18CUB_300001_SM_10006detail6reduce28DeviceReduceSingleTileKernelINS2_10policy_hubIdjN4cuda3__47maximumIvEEE10Policy1000EPdSB_iS8_ddNS5_3std3__410__identityEEEvT0_T1_T2_T3_T4_T6_:
	.zero		929


//--------------------- .nv.constant0._ZN3cub18CUB_300001_SM_10006detail6reduce18DeviceReduceKernelINS2_10policy_hubIdjN4cuda3__47maximumIvEEE10Policy1000EPdjS8_dNS5_3std3__410__identityEEEvT0_PT3_T1_NS0_13GridEvenShareISI_EET2_T4_ --------------------------
	.section	.nv.constant0._ZN3cub18CUB_300001_SM_10006detail6reduce18DeviceReduceKernelINS2_10policy_hubIdjN4cuda3__47maximumIvEEE10Policy1000EPdjS8_dNS5_3std3__410__identityEEEvT0_PT3_T1_NS0_13GridEvenShareISI_EET2_T4_,"a",@progbits
	.sectionflags	@""
	.align	4
.nv.constant0._ZN3cub18CUB_300001_SM_10006detail6reduce18DeviceReduceKernelINS2_10policy_hubIdjN4cuda3__47maximumIvEEE10Policy1000EPdjS8_dNS5_3std3__410__identityEEEvT0_PT3_T1_NS0_13GridEvenShareISI_EET2_T4_:
	.zero		958


//--------------------- .nv.constant0._ZN3cub18CUB_300001_SM_10006detail6reduce28DeviceReduceSingleTileKernelINS2_10policy_hubIdjN4cuda3__47maximumIvEEE10Policy1000EPdSB_jS8_ddNS5_3std3__410__identityEEEvT0_T1_T2_T3_T4_T6_ --------------------------
	.section	.nv.constant0._ZN3cub18CUB_300001_SM_10006detail6reduce28DeviceReduceSingleTileKernelINS2_10policy_hubIdjN4cuda3__47maximumIvEEE10Policy1000EPdSB_jS8_ddNS5_3std3__410__identityEEEvT0_T1_T2_T3_T4_T6_,"a",@progbits
	.sectionflags	@""
	.align	4
.nv.constant0._ZN3cub18CUB_300001_SM_10006detail6reduce28DeviceReduceSingleTileKernelINS2_10policy_hubIdjN4cuda3__47maximumIvEEE10Policy1000EPdSB_jS8_ddNS5_3std3__410__identityEEEvT0_T1_T2_T3_T4_T6_:
	.zero		929


//--------------------- .nv.constant0._ZN3cub18CUB_300001_SM_10006detail11EmptyKernelIvEEvv --------------------------
	.section	.nv.constant0._ZN3cub18CUB_300001_SM_10006detail11EmptyKernelIvEEvv,"a",@progbits
	.sectionflags	@""
	.align	4
.nv.constant0._ZN3cub18CUB_300001_SM_10006detail11EmptyKernelIvEEvv:
	.zero		896


//--------------------- .nv.constant0._Z16get_error_matrixPdS_S_ --------------------------
	.section	.nv.constant0._Z16get_error_matrixPdS_S_,"a",@progbits
	.sectionflags	@""
	.align	4
.nv.constant0._Z16get_error_matrixPdS_S_:
	.zero		920


//--------------------- .nv.constant0._Z10cross_calcPdS_m --------------------------
	.section	.nv.constant0._Z10cross_calcPdS_m,"a",@progbits
	.sectionflags	@""
	.align	4
.nv.constant0._Z10cross_calcPdS_m:
	.zero		920


//--------------------- SYMBOLS --------------------------

	.type		.nv.reservedSmem.offset0,@object
	.size		.nv.reservedSmem.offset0,0x4
	.type		.nv.reservedSmem.cap,@object
	.size		.nv.reservedSmem.cap,0x4
